	.target	sm_90a

	.elftype	@"ET_EXEC"


//--------------------- .note.nv.tkinfo           --------------------------
	.section	.note.nv.tkinfo,"",@"SHT_NOTE"
	.sectionflags	@"SHF_NOTE_NV_TKINFO"
	.tkinfo
        /*0018*/ 	.word	0x00000002
        /*0030*/ 	.string	""
        /*0030*/ 	.string	"ptxas"
        /*0030*/ 	.string	"Cuda compilation tools, release 13.0, V13.0.88"
        /*0030*/ 	.string	"Build cuda_13.0.r13.0/compiler.36424714_0"
        /*0030*/ 	.string	"-arch sm_90a -m 64 "



//--------------------- .note.nv.cuinfo           --------------------------
	.section	.note.nv.cuinfo,"",@"SHT_NOTE"
	.sectionflags	@"SHF_NOTE_NV_CUINFO"
        /*0018*/ 	.short	0x0002
        /*001a*/ 	.short	0x005a
        /*001c*/ 	.short	0x0082
	.zero		2


//--------------------- .nv.info                  --------------------------
	.section	.nv.info,"",@"SHT_CUDA_INFO"
	.align	4


	//----- nvinfo : EIATTR_REGCOUNT
	.align		4
        /*0000*/ 	.byte	0x04, 0x2f
        /*0002*/ 	.short	(.L_12 - .L_11)
	.align		4
.L_11:
        /*0004*/ 	.word	index@(_ZN7cutlass13device_kernelINS_4gemm6kernel13GemmUniversalIN4cute5tupleIJiiiiEEENS1_10collective13CollectiveMmaINS1_43MainloopSm90TmaGmmaWarpSpecializedSparseFP8ILi5ENS5_IJNS4_1CILi1EEESB_SB_EEENS1_35KernelTmaWarpSpecializedCooperativeEEENS5_IJNSA_ILi128EEENSA_ILi256EEESF_EEENS_12float_e4m3_tENS5_IJNS4_6LayoutINS5_IJiNS5_IJNSA_ILi2EEEiEEEiEEENS5_IJlNS5_IJSB_SK_EEElEEEEENSJ_INS5_IJNS5_IJNSA_ILi64EEEiEEENS5_IJSF_iEEEiEEENS5_IJNS5_IJSF_NSA_ILi8192EEEEEENS5_IJSB_lEEElEEEEEEEESI_NS5_IJlSB_lEEENS4_8TiledMMAINS4_8MMA_AtomIJNS4_4SM904GMMA6SPARSE32GMMA_64x256x64_F32E4M3E4M3_SS_TNILNS14_7ScaleInE1ELS17_1ELNS14_9SparseSelE0EEEEEENSJ_INS5_IJSK_SB_SB_EEENS5_IJSB_NSA_ILi0EEES1C_EEEEENS5_IJNS4_10UnderscoreES1F_S1F_EEEEENS4_13SM90_TMA_LOADENS4_14ComposedLayoutINS4_7SwizzleILi2ELi4ELi3EEENS4_25smem_sparse_ptr_flag_bitsILi2ELi8EEENSJ_INS5_IJNS5_IJSB_NSA_ILi8EEEEEENS5_IJSK_SQ_EEEEEENS5_IJNS5_IJS1C_SF_EEESN_EEEEEEEvNS4_8identityES1I_NS1J_INS1K_ILi3ELi4ELi3EEENS4_18smem_ptr_flag_bitsILi8EEENSJ_INS5_IJS1O_SF_EEENS5_IJSF_SB_EEEEEEEvS1W_EENS_8epilogue10collective6detail29Sm90TmaWarpSpecializedAdapterINS26_15DefaultEpilogueIfNS5_IJSB_llEEES2A_NS25_6thread17LinearCombinationIfLi1EffLNS2B_9ScaleType4KindE0ELNS_15FloatRoundStyleE2EfEENS1_15EpilogueDefaultEEEEEvvEEEEvNT_6ParamsE)
        /*0008*/ 	.word	0x000000a8


	//----- nvinfo : EIATTR_FRAME_SIZE
	.align		4
.L_12:
        /*000c*/ 	.byte	0x04, 0x11
        /*000e*/ 	.short	(.L_14 - .L_13)
	.align		4
.L_13:
        /*0010*/ 	.word	index@(_ZN7cutlass13device_kernelINS_4gemm6kernel13GemmUniversalIN4cute5tupleIJiiiiEEENS1_10collective13CollectiveMmaINS1_43MainloopSm90TmaGmmaWarpSpecializedSparseFP8ILi5ENS5_IJNS4_1CILi1EEESB_SB_EEENS1_35KernelTmaWarpSpecializedCooperativeEEENS5_IJNSA_ILi128EEENSA_ILi256EEESF_EEENS_12float_e4m3_tENS5_IJNS4_6LayoutINS5_IJiNS5_IJNSA_ILi2EEEiEEEiEEENS5_IJlNS5_IJSB_SK_EEElEEEEENSJ_INS5_IJNS5_IJNSA_ILi64EEEiEEENS5_IJSF_iEEEiEEENS5_IJNS5_IJSF_NSA_ILi8192EEEEEENS5_IJSB_lEEElEEEEEEEESI_NS5_IJlSB_lEEENS4_8TiledMMAINS4_8MMA_AtomIJNS4_4SM904GMMA6SPARSE32GMMA_64x256x64_F32E4M3E4M3_SS_TNILNS14_7ScaleInE1ELS17_1ELNS14_9SparseSelE0EEEEEENSJ_INS5_IJSK_SB_SB_EEENS5_IJSB_NSA_ILi0EEES1C_EEEEENS5_IJNS4_10UnderscoreES1F_S1F_EEEEENS4_13SM90_TMA_LOADENS4_14ComposedLayoutINS4_7SwizzleILi2ELi4ELi3EEENS4_25smem_sparse_ptr_flag_bitsILi2ELi8EEENSJ_INS5_IJNS5_IJSB_NSA_ILi8EEEEEENS5_IJSK_SQ_EEEEEENS5_IJNS5_IJS1C_SF_EEESN_EEEEEEEvNS4_8identityES1I_NS1J_INS1K_ILi3ELi4ELi3EEENS4_18smem_ptr_flag_bitsILi8EEENSJ_INS5_IJS1O_SF_EEENS5_IJSF_SB_EEEEEEEvS1W_EENS_8epilogue10collective6detail29Sm90TmaWarpSpecializedAdapterINS26_15DefaultEpilogueIfNS5_IJSB_llEEES2A_NS25_6thread17LinearCombinationIfLi1EffLNS2B_9ScaleType4KindE0ELNS_15FloatRoundStyleE2EfEENS1_15EpilogueDefaultEEEEEvvEEEEvNT_6ParamsE)
        /*0014*/ 	.word	0x000000f8


	//----- nvinfo : EIATTR_MIN_STACK_SIZE
	.align		4
.L_14:
        /*0018*/ 	.byte	0x04, 0x12
        /*001a*/ 	.short	(.L_16 - .L_15)
	.align		4
.L_15:
        /*001c*/ 	.word	index@(_ZN7cutlass13device_kernelINS_4gemm6kernel13GemmUniversalIN4cute5tupleIJiiiiEEENS1_10collective13CollectiveMmaINS1_43MainloopSm90TmaGmmaWarpSpecializedSparseFP8ILi5ENS5_IJNS4_1CILi1EEESB_SB_EEENS1_35KernelTmaWarpSpecializedCooperativeEEENS5_IJNSA_ILi128EEENSA_ILi256EEESF_EEENS_12float_e4m3_tENS5_IJNS4_6LayoutINS5_IJiNS5_IJNSA_ILi2EEEiEEEiEEENS5_IJlNS5_IJSB_SK_EEElEEEEENSJ_INS5_IJNS5_IJNSA_ILi64EEEiEEENS5_IJSF_iEEEiEEENS5_IJNS5_IJSF_NSA_ILi8192EEEEEENS5_IJSB_lEEElEEEEEEEESI_NS5_IJlSB_lEEENS4_8TiledMMAINS4_8MMA_AtomIJNS4_4SM904GMMA6SPARSE32GMMA_64x256x64_F32E4M3E4M3_SS_TNILNS14_7ScaleInE1ELS17_1ELNS14_9SparseSelE0EEEEEENSJ_INS5_IJSK_SB_SB_EEENS5_IJSB_NSA_ILi0EEES1C_EEEEENS5_IJNS4_10UnderscoreES1F_S1F_EEEEENS4_13SM90_TMA_LOADENS4_14ComposedLayoutINS4_7SwizzleILi2ELi4ELi3EEENS4_25smem_sparse_ptr_flag_bitsILi2ELi8EEENSJ_INS5_IJNS5_IJSB_NSA_ILi8EEEEEENS5_IJSK_SQ_EEEEEENS5_IJNS5_IJS1C_SF_EEESN_EEEEEEEvNS4_8identityES1I_NS1J_INS1K_ILi3ELi4ELi3EEENS4_18smem_ptr_flag_bitsILi8EEENSJ_INS5_IJS1O_SF_EEENS5_IJSF_SB_EEEEEEEvS1W_EENS_8epilogue10collective6detail29Sm90TmaWarpSpecializedAdapterINS26_15DefaultEpilogueIfNS5_IJSB_llEEES2A_NS25_6thread17LinearCombinationIfLi1EffLNS2B_9ScaleType4KindE0ELNS_15FloatRoundStyleE2EfEENS1_15EpilogueDefaultEEEEEvvEEEEvNT_6ParamsE)
        /*0020*/ 	.word	0x000000f8
.L_16:


//--------------------- .nv.compat                --------------------------
	.section	.nv.compat,"",@"SHT_CUDA_COMPAT_INFO"
	.align	4
        /*0000*/ 	.byte	0x02, 0x09, 0x01, 0x00, 0x02, 0x02, 0x04, 0x00, 0x02, 0x05, 0x05, 0x00, 0x03, 0x07, 0x01, 0x01
        /*0010*/ 	.byte	0x02, 0x03, 0x01, 0x00, 0x02, 0x06, 0x01, 0x00, 0x04, 0x0b, 0x08, 0x00, 0x00, 0x00, 0x00, 0x00
        /*0020*/ 	.byte	0x00, 0x00, 0x00, 0x00


//--------------------- .nv.info._ZN7cutlass13device_kernelINS_4gemm6kernel13GemmUniversalIN4cute5tupleIJiiiiEEENS1_10collective13CollectiveMmaINS1_43MainloopSm90TmaGmmaWarpSpecializedSparseFP8ILi5ENS5_IJNS4_1CILi1EEESB_SB_EEENS1_35KernelTmaWarpSpecializedCooperativeEEENS5_IJNSA_ILi128EEENSA_ILi256EEESF_EEENS_12float_e4m3_tENS5_IJNS4_6LayoutINS5_IJiNS5_IJNSA_ILi2EEEiEEEiEEENS5_IJlNS5_IJSB_SK_EEElEEEEENSJ_INS5_IJNS5_IJNSA_ILi64EEEiEEENS5_IJSF_iEEEiEEENS5_IJNS5_IJSF_NSA_ILi8192EEEEEENS5_IJSB_lEEElEEEEEEEESI_NS5_IJlSB_lEEENS4_8TiledMMAINS4_8MMA_AtomIJNS4_4SM904GMMA6SPARSE32GMMA_64x256x64_F32E4M3E4M3_SS_TNILNS14_7ScaleInE1ELS17_1ELNS14_9SparseSelE0EEEEEENSJ_INS5_IJSK_SB_SB_EEENS5_IJSB_NSA_ILi0EEES1C_EEEEENS5_IJNS4_10UnderscoreES1F_S1F_EEEEENS4_13SM90_TMA_LOADENS4_14ComposedLayoutINS4_7SwizzleILi2ELi4ELi3EEENS4_25smem_sparse_ptr_flag_bitsILi2ELi8EEENSJ_INS5_IJNS5_IJSB_NSA_ILi8EEEEEENS5_IJSK_SQ_EEEEEENS5_IJNS5_IJS1C_SF_EEESN_EEEEEEEvNS4_8identityES1I_NS1J_INS1K_ILi3ELi4ELi3EEENS4_18smem_ptr_flag_bitsILi8EEENSJ_INS5_IJS1O_SF_EEENS5_IJSF_SB_EEEEEEEvS1W_EENS_8epilogue10collective6detail29Sm90TmaWarpSpecializedAdapterINS26_15DefaultEpilogueIfNS5_IJSB_llEEES2A_NS25_6thread17LinearCombinationIfLi1EffLNS2B_9ScaleType4KindE0ELNS_15FloatRoundStyleE2EfEENS1_15EpilogueDefaultEEEEEvvEEEEvNT_6ParamsE --------------------------
	.section	.nv.info._ZN7cutlass13device_kernelINS_4gemm6kernel13GemmUniversalIN4cute5tupleIJiiiiEEENS1_10collective13CollectiveMmaINS1_43MainloopSm90TmaGmmaWarpSpecializedSparseFP8ILi5ENS5_IJNS4_1CILi1EEESB_SB_EEENS1_35KernelTmaWarpSpecializedCooperativeEEENS5_IJNSA_ILi128EEENSA_ILi256EEESF_EEENS_12float_e4m3_tENS5_IJNS4_6LayoutINS5_IJiNS5_IJNSA_ILi2EEEiEEEiEEENS5_IJlNS5_IJSB_SK_EEElEEEEENSJ_INS5_IJNS5_IJNSA_ILi64EEEiEEENS5_IJSF_iEEEiEEENS5_IJNS5_IJSF_NSA_ILi8192EEEEEENS5_IJSB_lEEElEEEEEEEESI_NS5_IJlSB_lEEENS4_8TiledMMAINS4_8MMA_AtomIJNS4_4SM904GMMA6SPARSE32GMMA_64x256x64_F32E4M3E4M3_SS_TNILNS14_7ScaleInE1ELS17_1ELNS14_9SparseSelE0EEEEEENSJ_INS5_IJSK_SB_SB_EEENS5_IJSB_NSA_ILi0EEES1C_EEEEENS5_IJNS4_10UnderscoreES1F_S1F_EEEEENS4_13SM90_TMA_LOADENS4_14ComposedLayoutINS4_7SwizzleILi2ELi4ELi3EEENS4_25smem_sparse_ptr_flag_bitsILi2ELi8EEENSJ_INS5_IJNS5_IJSB_NSA_ILi8EEEEEENS5_IJSK_SQ_EEEEEENS5_IJNS5_IJS1C_SF_EEESN_EEEEEEEvNS4_8identityES1I_NS1J_INS1K_ILi3ELi4ELi3EEENS4_18smem_ptr_flag_bitsILi8EEENSJ_INS5_IJS1O_SF_EEENS5_IJSF_SB_EEEEEEEvS1W_EENS_8epilogue10collective6detail29Sm90TmaWarpSpecializedAdapterINS26_15DefaultEpilogueIfNS5_IJSB_llEEES2A_NS25_6thread17LinearCombinationIfLi1EffLNS2B_9ScaleType4KindE0ELNS_15FloatRoundStyleE2EfEENS1_15EpilogueDefaultEEEEEvvEEEEvNT_6ParamsE,"",@"SHT_CUDA_INFO"
	.sectionflags	@""
	.align	4


	//----- nvinfo : EIATTR_CUDA_API_VERSION
	.align		4
        /*0000*/ 	.byte	0x04, 0x37
        /*0002*/ 	.short	(.L_18 - .L_17)
.L_17:
        /*0004*/ 	.word	0x00000082


	//----- nvinfo : EIATTR_KPARAM_INFO
	.align		4
.L_18:
        /*0008*/ 	.byte	0x04, 0x17
        /*000a*/ 	.short	(.L_20 - .L_19)
.L_19:
        /*000c*/ 	.word	0x00000000
        /*0010*/ 	.short	0x0000
        /*0012*/ 	.short	0x0070
        /*0014*/ 	.byte	0x00, 0xf0, 0x01, 0x14


	//----- nvinfo : EIATTR_SPARSE_MMA_MASK
	.align		4
.L_20:
        /*0018*/ 	.byte	0x03, 0x50
        /*001a*/ 	.short	0x0001


	//----- nvinfo : EIATTR_MAXREG_COUNT
	.align		4
        /*001c*/ 	.byte	0x03, 0x1b
        /*001e*/ 	.short	0x00a8


	//----- nvinfo : EIATTR_NUM_BARRIERS
	.align		4
        /*0020*/ 	.byte	0x02, 0x4c
        /*0022*/ 	.byte	0x01
	.zero		1


	//----- nvinfo : EIATTR_ANNOTATIONS
	.align		4
        /*0024*/ 	.byte	0x04, 0x55
        /*0026*/ 	.short	(.L_22 - .L_21)


	//   ....[0]....
.L_21:
        /*0028*/ 	.word	0x00000001
        /*002c*/ 	.byte	0xe0, 0x05, 0x00, 0x00, 0x01, 0x00, 0x00, 0x00, 0x00, 0x06, 0x00, 0x00, 0x01, 0x00, 0x00, 0x00
        /* <DEDUP_REMOVED lines=188> */
        /*0bfc*/ 	.byte	0xf0, 0x0c, 0x01, 0x00


	//----- nvinfo : EIATTR_MERCURY_ISA_VERSION
	.align		4
.L_22:
        /*0c00*/ 	.byte	0x03, 0x5f
        /*0c02*/ 	.short	0x0101


	//----- nvinfo : EIATTR_INT_WARP_WIDE_INSTR_OFFSETS
	.align		4
        /*0c04*/ 	.byte	0x04, 0x31
        /*0c06*/ 	.short	(.L_24 - .L_23)


	//   ....[0]....
.L_23:
        /*0c08*/ 	.word	0x000004b0


	//   ....[1]....
        /*0c0c*/ 	.word	0x000004c0


	//   ....[2]....
        /*0c10*/ 	.word	0x000005f0


	//----- nvinfo : EIATTR_COOP_GROUP_MASK_REGIDS
	.align		4
.L_24:
        /*0c14*/ 	.byte	0x04, 0x29
        /*0c16*/ 	.short	(.L_26 - .L_25)


	//   ....[0]....
.L_25:
        /*0c18*/ 	.word	0xffffffff


	//   ....[1]....
        /*0c1c*/ 	.word	0xffffffff


	//   ....[2]....
        /*0c20*/ 	.word	0xffffffff


	//   ....[3]....
        /*0c24*/ 	.word	0xffffffff


	//   ....[4]....
        /*0c28*/ 	.word	0xffffffff


	//----- nvinfo : EIATTR_COOP_GROUP_INSTR_OFFSETS
	.align		4
.L_26:
        /*0c2c*/ 	.byte	0x04, 0x28
        /*0c2e*/ 	.short	(.L_28 - .L_27)


	//   ....[0]....
.L_27:
        /*0c30*/ 	.word	0x00000070


	//   ....[1]....
        /*0c34*/ 	.word	0x00000080


	//   ....[2]....
        /*0c38*/ 	.word	0x000001d0


	//   ....[3]....
        /*0c3c*/ 	.word	0x00000400


	//   ....[4]....
        /*0c40*/ 	.word	0x00001630


	//----- nvinfo : EIATTR_REG_RECONFIG
	.align		4
.L_28:
        /*0c44*/ 	.byte	0x01, 0x54
	.zero		2


	//----- nvinfo : EIATTR_MBARRIER_INSTR_OFFSETS
	.align		4
        /*0c48*/ 	.byte	0x04, 0x39
        /*0c4a*/ 	.short	(.L_30 - .L_29)


	//   ....[0]....
.L_29:
        /*0c4c*/ 	.word	0x00000350
        /*0c50*/ 	.word	0x000000ff
        /*0c54*/ 	.word	0x00000000
        /*0c58*/ 	.short	0x0100
        /*0c5a*/ 	.byte	0x09
	.zero		1


	//   ....[1]....
        /*0c5c*/ 	.word	0x00000360
        /*0c60*/ 	.word	0x000000ff
        /*0c64*/ 	.word	0x00000028
        /*0c68*/ 	.short	0x0100
        /*0c6a*/ 	.byte	0x09
	.zero		1


	//   ....[2]....
        /*0c6c*/ 	.word	0x00000370
        /*0c70*/ 	.word	0x000000ff
        /*0c74*/ 	.word	0x00000008
        /*0c78*/ 	.short	0x0100
        /*0c7a*/ 	.byte	0x09
	.zero		1


	//   ....[3]....
        /*0c7c*/ 	.word	0x00000380
        /*0c80*/ 	.word	0x000000ff
        /*0c84*/ 	.word	0x00000030
        /*0c88*/ 	.short	0x0100
        /*0c8a*/ 	.byte	0x09
	.zero		1


	//   ....[4]....
        /*0c8c*/ 	.word	0x00000390
        /*0c90*/ 	.word	0x000000ff
        /*0c94*/ 	.word	0x00000010
        /*0c98*/ 	.short	0x0100
        /*0c9a*/ 	.byte	0x09
	.zero		1


	//   ....[5]....
        /*0c9c*/ 	.word	0x000003a0
        /*0ca0*/ 	.word	0x000000ff
        /*0ca4*/ 	.word	0x00000038
        /*0ca8*/ 	.short	0x0100
        /*0caa*/ 	.byte	0x09
	.zero		1


	//   ....[6]....
        /*0cac*/ 	.word	0x000003b0
        /*0cb0*/ 	.word	0x000000ff
        /*0cb4*/ 	.word	0x00000018
        /*0cb8*/ 	.short	0x0100
        /*0cba*/ 	.byte	0x09
	.zero		1


	//   ....[7]....
        /*0cbc*/ 	.word	0x000003c0
        /*0cc0*/ 	.word	0x000000ff
        /*0cc4*/ 	.word	0x00000040
        /*0cc8*/ 	.short	0x0100
        /*0cca*/ 	.byte	0x09
	.zero		1


	//   ....[8]....
        /*0ccc*/ 	.word	0x000003d0
        /*0cd0*/ 	.word	0x000000ff
        /*0cd4*/ 	.word	0x00000020
        /*0cd8*/ 	.short	0x0100
        /*0cda*/ 	.byte	0x09
	.zero		1


	//   ....[9]....
        /*0cdc*/ 	.word	0x000003e0
        /*0ce0*/ 	.word	0x000000ff
        /*0ce4*/ 	.word	0x00000048
        /*0ce8*/ 	.short	0x0100
        /*0cea*/ 	.byte	0x09
	.zero		1


	//   ....[10]....
        /*0cec*/ 	.word	0x00000620
        /*0cf0*/ 	.word	0x000000ff
        /*0cf4*/ 	.word	0x00000060
        /*0cf8*/ 	.short	0x0100
        /*0cfa*/ 	.byte	0x06
	.zero		1


	//   ....[11]....
        /*0cfc*/ 	.word	0x00000630
        /*0d00*/ 	.word	0x000000ff
        /*0d04*/ 	.word	0x00000068
        /*0d08*/ 	.short	0x0100
        /*0d0a*/ 	.byte	0x06
	.zero		1


	//   ....[12]....
        /*0d0c*/ 	.word	0x00001bf0
        /*0d10*/ 	.word	0x000000ff
        /*0d14*/ 	.word	0x00000000
        /*0d18*/ 	.short	0x010a
        /*0d1a*/ 	.byte	0x08
	.zero		1


	//   ....[13]....
        /*0d1c*/ 	.word	0x00001c30
        /*0d20*/ 	.word	0x000000ff
        /*0d24*/ 	.word	0x00000000
        /*0d28*/ 	.short	0x010a
        /*0d2a*/ 	.byte	0x08
	.zero		1


	//   ....[14]....
        /*0d2c*/ 	.word	0x00002d50
        /*0d30*/ 	.word	0x000000ff
        /*0d34*/ 	.word	0x00000000
        /*0d38*/ 	.short	0x0101
        /*0d3a*/ 	.byte	0x07
	.zero		1


	//   ....[15]....
        /*0d3c*/ 	.word	0x000107b0
        /*0d40*/ 	.word	0x0000000d
        /*0d44*/ 	.word	0x00000028
        /*0d48*/ 	.short	0x010a
        /*0d4a*/ 	.byte	0x3f
	.zero		1


	//   ....[16]....
        /*0d4c*/ 	.word	0x00010c30
        /*0d50*/ 	.word	0x00000004
        /*0d54*/ 	.word	0x00000068
        /*0d58*/ 	.short	0x0101
        /*0d5a*/ 	.byte	0x3f
	.zero		1


	//   ....[17]....
        /*0d5c*/ 	.word	0x000113a0
        /*0d60*/ 	.word	0x00000007
        /*0d64*/ 	.word	0x00000000
        /*0d68*/ 	.short	0x010a
        /*0d6a*/ 	.byte	0x3f
	.zero		1


	//   ....[18]....
        /*0d6c*/ 	.word	0x00011420
        /*0d70*/ 	.word	0x00000009
        /*0d74*/ 	.word	0x00000000
        /*0d78*/ 	.short	0x010a
        /*0d7a*/ 	.byte	0x3f
	.zero		1


	//   ....[19]....
        /*0d7c*/ 	.word	0x000114b0
        /*0d80*/ 	.word	0x00000006
        /*0d84*/ 	.word	0x00000000
        /*0d88*/ 	.short	0x010a
        /*0d8a*/ 	.byte	0x3f
	.zero		1


	//   ....[20]....
        /*0d8c*/ 	.word	0x00011540
        /*0d90*/ 	.word	0x00000009
        /*0d94*/ 	.word	0x00000000
        /*0d98*/ 	.short	0x010a
        /*0d9a*/ 	.byte	0x3f
	.zero		1


	//   ....[21]....
        /*0d9c*/ 	.word	0x000115d0
        /*0da0*/ 	.word	0x00000003
        /*0da4*/ 	.word	0x00000000
        /*0da8*/ 	.short	0x010a
        /*0daa*/ 	.byte	0x3f
	.zero		1


	//   ....[22]....
        /*0dac*/ 	.word	0x00011640
        /*0db0*/ 	.word	0x00000099
        /*0db4*/ 	.word	0x00000000
        /*0db8*/ 	.short	0x010a
        /*0dba*/ 	.byte	0x3f
	.zero		1


	//   ....[23]....
        /*0dbc*/ 	.word	0x00011710
        /*0dc0*/ 	.word	0x0000000d
        /*0dc4*/ 	.word	0x00000028
        /*0dc8*/ 	.short	0x010a
        /*0dca*/ 	.byte	0x3f
	.zero		1


	//   ....[24]....
        /*0dcc*/ 	.word	0x000117f0
        /*0dd0*/ 	.word	0x00000007
        /*0dd4*/ 	.word	0x00000000
        /*0dd8*/ 	.short	0x010a
        /*0dda*/ 	.byte	0x3f
	.zero		1


	//   ....[25]....
        /*0ddc*/ 	.word	0x00011840
        /*0de0*/ 	.word	0x00000009
        /*0de4*/ 	.word	0x00000000
        /*0de8*/ 	.short	0x010a
        /*0dea*/ 	.byte	0x3f
	.zero		1


	//   ....[26]....
        /*0dec*/ 	.word	0x00011890
        /*0df0*/ 	.word	0x00000006
        /*0df4*/ 	.word	0x00000000
        /*0df8*/ 	.short	0x010a
        /*0dfa*/ 	.byte	0x3f
	.zero		1


	//   ....[27]....
        /*0dfc*/ 	.word	0x000118e0
        /*0e00*/ 	.word	0x00000009
        /*0e04*/ 	.word	0x00000000
        /*0e08*/ 	.short	0x010a
        /*0e0a*/ 	.byte	0x3f
	.zero		1


	//----- nvinfo : EIATTR_NUM_MBARRIERS
	.align		4
.L_30:
        /*0e0c*/ 	.byte	0x03, 0x38
        /*0e0e*/ 	.short	0x000c


	//----- nvinfo : EIATTR_EXIT_INSTR_OFFSETS
	.align		4
        /*0e10*/ 	.byte	0x04, 0x1c
        /*0e12*/ 	.short	(.L_32 - .L_31)


	//   ....[0]....
.L_31:
        /*0e14*/ 	.word	0x00000690


	//   ....[1]....
        /*0e18*/ 	.word	0x00000fe0


	//   ....[2]....
        /*0e1c*/ 	.word	0x0000fdc0


	//   ....[3]....
        /*0e20*/ 	.word	0x00010410


	//   ....[4]....
        /*0e24*/ 	.word	0x00011620


	//----- nvinfo : EIATTR_MAX_THREADS
	.align		4
.L_32:
        /*0e28*/ 	.byte	0x04, 0x05
        /*0e2a*/ 	.short	(.L_34 - .L_33)
.L_33:
        /*0e2c*/ 	.word	0x00000180
        /*0e30*/ 	.word	0x00000001
        /*0e34*/ 	.word	0x00000001


	//----- nvinfo : EIATTR_CRS_STACK_SIZE
	.align		4
.L_34:
        /*0e38*/ 	.byte	0x04, 0x1e
        /*0e3a*/ 	.short	(.L_36 - .L_35)
.L_35:
        /*0e3c*/ 	.word	0x00000000


	//----- nvinfo : EIATTR_CBANK_PARAM_SIZE
	.align		4
.L_36:
        /*0e40*/ 	.byte	0x03, 0x19
        /*0e42*/ 	.short	0x0570


	//----- nvinfo : EIATTR_PARAM_CBANK
	.align		4
        /*0e44*/ 	.byte	0x04, 0x0a
        /*0e46*/ 	.short	(.L_38 - .L_37)
	.align		4
.L_37:
        /*0e48*/ 	.word	index@(.nv.constant0._ZN7cutlass13device_kernelINS_4gemm6kernel13GemmUniversalIN4cute5tupleIJiiiiEEENS1_10collective13CollectiveMmaINS1_43MainloopSm90TmaGmmaWarpSpecializedSparseFP8ILi5ENS5_IJNS4_1CILi1EEESB_SB_EEENS1_35KernelTmaWarpSpecializedCooperativeEEENS5_IJNSA_ILi128EEENSA_ILi256EEESF_EEENS_12float_e4m3_tENS5_IJNS4_6LayoutINS5_IJiNS5_IJNSA_ILi2EEEiEEEiEEENS5_IJlNS5_IJSB_SK_EEElEEEEENSJ_INS5_IJNS5_IJNSA_ILi64EEEiEEENS5_IJSF_iEEEiEEENS5_IJNS5_IJSF_NSA_ILi8192EEEEEENS5_IJSB_lEEElEEEEEEEESI_NS5_IJlSB_lEEENS4_8TiledMMAINS4_8MMA_AtomIJNS4_4SM904GMMA6SPARSE32GMMA_64x256x64_F32E4M3E4M3_SS_TNILNS14_7ScaleInE1ELS17_1ELNS14_9SparseSelE0EEEEEENSJ_INS5_IJSK_SB_SB_EEENS5_IJSB_NSA_ILi0EEES1C_EEEEENS5_IJNS4_10UnderscoreES1F_S1F_EEEEENS4_13SM90_TMA_LOADENS4_14ComposedLayoutINS4_7SwizzleILi2ELi4ELi3EEENS4_25smem_sparse_ptr_flag_bitsILi2ELi8EEENSJ_INS5_IJNS5_IJSB_NSA_ILi8EEEEEENS5_IJSK_SQ_EEEEEENS5_IJNS5_IJS1C_SF_EEESN_EEEEEEEvNS4_8identityES1I_NS1J_INS1K_ILi3ELi4ELi3EEENS4_18smem_ptr_flag_bitsILi8EEENSJ_INS5_IJS1O_SF_EEENS5_IJSF_SB_EEEEEEEvS1W_EENS_8epilogue10collective6detail29Sm90TmaWarpSpecializedAdapterINS26_15DefaultEpilogueIfNS5_IJSB_llEEES2A_NS25_6thread17LinearCombinationIfLi1EffLNS2B_9ScaleType4KindE0ELNS_15FloatRoundStyleE2EfEENS1_15EpilogueDefaultEEEEEvvEEEEvNT_6ParamsE)
        /*0e4c*/ 	.short	0x0210
        /*0e4e*/ 	.short	0x0570


	//----- nvinfo : EIATTR_SW_WAR
	.align		4
.L_38:
        /*0e50*/ 	.byte	0x04, 0x36
        /*0e52*/ 	.short	(.L_40 - .L_39)
.L_39:
        /*0e54*/ 	.word	0x00000008
.L_40:


//--------------------- .nv.callgraph             --------------------------
	.section	.nv.callgraph,"",@"SHT_CUDA_CALLGRAPH"
	.align	4
	.sectionentsize	8
	.align		4
        /*0000*/ 	.word	0x00000000
	.align		4
        /*0004*/ 	.word	0xffffffff
	.align		4
        /*0008*/ 	.word	0x00000000
	.align		4
        /*000c*/ 	.word	0xfffffffe
	.align		4
        /*0010*/ 	.word	0x00000000
	.align		4
        /*0014*/ 	.word	0xfffffffd
	.align		4
        /*0018*/ 	.word	0x00000000
	.align		4
        /*001c*/ 	.word	0xfffffffc


//--------------------- .nv.constant4             --------------------------
	.section	.nv.constant4,"a",@progbits
	.align	8
	.align		8
.nv.constant4:
        /*0000*/ 	.dword	_ZN39_INTERNAL_17fe4e6f_4_k_cu_50ff3b2e_27824cuda3std3__45__cpo5beginE
	.align		8
        /*0008*/ 	.dword	_ZN39_INTERNAL_17fe4e6f_4_k_cu_50ff3b2e_27824cuda3std3__45__cpo3endE
	.align		8
        /*0010*/ 	.dword	_ZN39_INTERNAL_17fe4e6f_4_k_cu_50ff3b2e_27824cuda3std3__45__cpo6cbeginE
	.align		8
        /*0018*/ 	.dword	_ZN39_INTERNAL_17fe4e6f_4_k_cu_50ff3b2e_27824cuda3std3__45__cpo4cendE
	.align		8
        /*0020*/ 	.dword	_ZN39_INTERNAL_17fe4e6f_4_k_cu_50ff3b2e_27824cuda3std3__441_GLOBAL__N__17fe4e6f_4_k_cu_50ff3b2e_27826ignoreE
	.align		8
        /*0028*/ 	.dword	_ZN39_INTERNAL_17fe4e6f_4_k_cu_50ff3b2e_27824cuda3std3__419piecewise_constructE
	.align		8
        /*0030*/ 	.dword	_ZN39_INTERNAL_17fe4e6f_4_k_cu_50ff3b2e_27824cuda3std3__48in_placeE
	.align		8
        /*0038*/ 	.dword	_ZN39_INTERNAL_17fe4e6f_4_k_cu_50ff3b2e_27824cuda3std6ranges3__45__cpo4swapE
	.align		8
        /*0040*/ 	.dword	_ZN39_INTERNAL_17fe4e6f_4_k_cu_50ff3b2e_27824cuda3std6ranges3__45__cpo9iter_moveE
	.align		8
        /*0048*/ 	.dword	_ZN39_INTERNAL_17fe4e6f_4_k_cu_50ff3b2e_27824cute7productE
	.align		8
        /*0050*/ 	.dword	_ZN39_INTERNAL_17fe4e6f_4_k_cu_50ff3b2e_27824cute1_E


//--------------------- .text._ZN7cutlass13device_kernelINS_4gemm6kernel13GemmUniversalIN4cute5tupleIJiiiiEEENS1_10collective13CollectiveMmaINS1_43MainloopSm90TmaGmmaWarpSpecializedSparseFP8ILi5ENS5_IJNS4_1CILi1EEESB_SB_EEENS1_35KernelTmaWarpSpecializedCooperativeEEENS5_IJNSA_ILi128EEENSA_ILi256EEESF_EEENS_12float_e4m3_tENS5_IJNS4_6LayoutINS5_IJiNS5_IJNSA_ILi2EEEiEEEiEEENS5_IJlNS5_IJSB_SK_EEElEEEEENSJ_INS5_IJNS5_IJNSA_ILi64EEEiEEENS5_IJSF_iEEEiEEENS5_IJNS5_IJSF_NSA_ILi8192EEEEEENS5_IJSB_lEEElEEEEEEEESI_NS5_IJlSB_lEEENS4_8TiledMMAINS4_8MMA_AtomIJNS4_4SM904GMMA6SPARSE32GMMA_64x256x64_F32E4M3E4M3_SS_TNILNS14_7ScaleInE1ELS17_1ELNS14_9SparseSelE0EEEEEENSJ_INS5_IJSK_SB_SB_EEENS5_IJSB_NSA_ILi0EEES1C_EEEEENS5_IJNS4_10UnderscoreES1F_S1F_EEEEENS4_13SM90_TMA_LOADENS4_14ComposedLayoutINS4_7SwizzleILi2ELi4ELi3EEENS4_25smem_sparse_ptr_flag_bitsILi2ELi8EEENSJ_INS5_IJNS5_IJSB_NSA_ILi8EEEEEENS5_IJSK_SQ_EEEEEENS5_IJNS5_IJS1C_SF_EEESN_EEEEEEEvNS4_8identityES1I_NS1J_INS1K_ILi3ELi4ELi3EEENS4_18smem_ptr_flag_bitsILi8EEENSJ_INS5_IJS1O_SF_EEENS5_IJSF_SB_EEEEEEEvS1W_EENS_8epilogue10collective6detail29Sm90TmaWarpSpecializedAdapterINS26_15DefaultEpilogueIfNS5_IJSB_llEEES2A_NS25_6thread17LinearCombinationIfLi1EffLNS2B_9ScaleType4KindE0ELNS_15FloatRoundStyleE2EfEENS1_15EpilogueDefaultEEEEEvvEEEEvNT_6ParamsE --------------------------
	.section	.text._ZN7cutlass13device_kernelINS_4gemm6kernel13GemmUniversalIN4cute5tupleIJiiiiEEENS1_10collective13CollectiveMmaINS1_43MainloopSm90TmaGmmaWarpSpecializedSparseFP8ILi5ENS5_IJNS4_1CILi1EEESB_SB_EEENS1_35KernelTmaWarpSpecializedCooperativeEEENS5_IJNSA_ILi128EEENSA_ILi256EEESF_EEENS_12float_e4m3_tENS5_IJNS4_6LayoutINS5_IJiNS5_IJNSA_ILi2EEEiEEEiEEENS5_IJlNS5_IJSB_SK_EEElEEEEENSJ_INS5_IJNS5_IJNSA_ILi64EEEiEEENS5_IJSF_iEEEiEEENS5_IJNS5_IJSF_NSA_ILi8192EEEEEENS5_IJSB_lEEElEEEEEEEESI_NS5_IJlSB_lEEENS4_8TiledMMAINS4_8MMA_AtomIJNS4_4SM904GMMA6SPARSE32GMMA_64x256x64_F32E4M3E4M3_SS_TNILNS14_7ScaleInE1ELS17_1ELNS14_9SparseSelE0EEEEEENSJ_INS5_IJSK_SB_SB_EEENS5_IJSB_NSA_ILi0EEES1C_EEEEENS5_IJNS4_10UnderscoreES1F_S1F_EEEEENS4_13SM90_TMA_LOADENS4_14ComposedLayoutINS4_7SwizzleILi2ELi4ELi3EEENS4_25smem_sparse_ptr_flag_bitsILi2ELi8EEENSJ_INS5_IJNS5_IJSB_NSA_ILi8EEEEEENS5_IJSK_SQ_EEEEEENS5_IJNS5_IJS1C_SF_EEESN_EEEEEEEvNS4_8identityES1I_NS1J_INS1K_ILi3ELi4ELi3EEENS4_18smem_ptr_flag_bitsILi8EEENSJ_INS5_IJS1O_SF_EEENS5_IJSF_SB_EEEEEEEvS1W_EENS_8epilogue10collective6detail29Sm90TmaWarpSpecializedAdapterINS26_15DefaultEpilogueIfNS5_IJSB_llEEES2A_NS25_6thread17LinearCombinationIfLi1EffLNS2B_9ScaleType4KindE0ELNS_15FloatRoundStyleE2EfEENS1_15EpilogueDefaultEEEEEvvEEEEvNT_6ParamsE,"ax",@progbits
	.align	128
.text._ZN7cutlass13device_kernelINS_4gemm6kernel13GemmUniversalIN4cute5tupleIJiiiiEEENS1_10collective13CollectiveMmaINS1_43MainloopSm90TmaGmmaWarpSpecializedSparseFP8ILi5ENS5_IJNS4_1CILi1EEESB_SB_EEENS1_35KernelTmaWarpSpecializedCooperativeEEENS5_IJNSA_ILi128EEENSA_ILi256EEESF_EEENS_12float_e4m3_tENS5_IJNS4_6LayoutINS5_IJiNS5_IJNSA_ILi2EEEiEEEiEEENS5_IJlNS5_IJSB_SK_EEElEEEEENSJ_INS5_IJNS5_IJNSA_ILi64EEEiEEENS5_IJSF_iEEEiEEENS5_IJNS5_IJSF_NSA_ILi8192EEEEEENS5_IJSB_lEEElEEEEEEEESI_NS5_IJlSB_lEEENS4_8TiledMMAINS4_8MMA_AtomIJNS4_4SM904GMMA6SPARSE32GMMA_64x256x64_F32E4M3E4M3_SS_TNILNS14_7ScaleInE1ELS17_1ELNS14_9SparseSelE0EEEEEENSJ_INS5_IJSK_SB_SB_EEENS5_IJSB_NSA_ILi0EEES1C_EEEEENS5_IJNS4_10UnderscoreES1F_S1F_EEEEENS4_13SM90_TMA_LOADENS4_14ComposedLayoutINS4_7SwizzleILi2ELi4ELi3EEENS4_25smem_sparse_ptr_flag_bitsILi2ELi8EEENSJ_INS5_IJNS5_IJSB_NSA_ILi8EEEEEENS5_IJSK_SQ_EEEEEENS5_IJNS5_IJS1C_SF_EEESN_EEEEEEEvNS4_8identityES1I_NS1J_INS1K_ILi3ELi4ELi3EEENS4_18smem_ptr_flag_bitsILi8EEENSJ_INS5_IJS1O_SF_EEENS5_IJSF_SB_EEEEEEEvS1W_EENS_8epilogue10collective6detail29Sm90TmaWarpSpecializedAdapterINS26_15DefaultEpilogueIfNS5_IJSB_llEEES2A_NS25_6thread17LinearCombinationIfLi1EffLNS2B_9ScaleType4KindE0ELNS_15FloatRoundStyleE2EfEENS1_15EpilogueDefaultEEEEEvvEEEEvNT_6ParamsE:
        .type           _ZN7cutlass13device_kernelINS_4gemm6kernel13GemmUniversalIN4cute5tupleIJiiiiEEENS1_10collective13CollectiveMmaINS1_43MainloopSm90TmaGmmaWarpSpecializedSparseFP8ILi5ENS5_IJNS4_1CILi1EEESB_SB_EEENS1_35KernelTmaWarpSpecializedCooperativeEEENS5_IJNSA_ILi128EEENSA_ILi256EEESF_EEENS_12float_e4m3_tENS5_IJNS4_6LayoutINS5_IJiNS5_IJNSA_ILi2EEEiEEEiEEENS5_IJlNS5_IJSB_SK_EEElEEEEENSJ_INS5_IJNS5_IJNSA_ILi64EEEiEEENS5_IJSF_iEEEiEEENS5_IJNS5_IJSF_NSA_ILi8192EEEEEENS5_IJSB_lEEElEEEEEEEESI_NS5_IJlSB_lEEENS4_8TiledMMAINS4_8MMA_AtomIJNS4_4SM904GMMA6SPARSE32GMMA_64x256x64_F32E4M3E4M3_SS_TNILNS14_7ScaleInE1ELS17_1ELNS14_9SparseSelE0EEEEEENSJ_INS5_IJSK_SB_SB_EEENS5_IJSB_NSA_ILi0EEES1C_EEEEENS5_IJNS4_10UnderscoreES1F_S1F_EEEEENS4_13SM90_TMA_LOADENS4_14ComposedLayoutINS4_7SwizzleILi2ELi4ELi3EEENS4_25smem_sparse_ptr_flag_bitsILi2ELi8EEENSJ_INS5_IJNS5_IJSB_NSA_ILi8EEEEEENS5_IJSK_SQ_EEEEEENS5_IJNS5_IJS1C_SF_EEESN_EEEEEEEvNS4_8identityES1I_NS1J_INS1K_ILi3ELi4ELi3EEENS4_18smem_ptr_flag_bitsILi8EEENSJ_INS5_IJS1O_SF_EEENS5_IJSF_SB_EEEEEEEvS1W_EENS_8epilogue10collective6detail29Sm90TmaWarpSpecializedAdapterINS26_15DefaultEpilogueIfNS5_IJSB_llEEES2A_NS25_6thread17LinearCombinationIfLi1EffLNS2B_9ScaleType4KindE0ELNS_15FloatRoundStyleE2EfEENS1_15EpilogueDefaultEEEEEvvEEEEvNT_6ParamsE,@function
        .size           _ZN7cutlass13device_kernelINS_4gemm6kernel13GemmUniversalIN4cute5tupleIJiiiiEEENS1_10collective13CollectiveMmaINS1_43MainloopSm90TmaGmmaWarpSpecializedSparseFP8ILi5ENS5_IJNS4_1CILi1EEESB_SB_EEENS1_35KernelTmaWarpSpecializedCooperativeEEENS5_IJNSA_ILi128EEENSA_ILi256EEESF_EEENS_12float_e4m3_tENS5_IJNS4_6LayoutINS5_IJiNS5_IJNSA_ILi2EEEiEEEiEEENS5_IJlNS5_IJSB_SK_EEElEEEEENSJ_INS5_IJNS5_IJNSA_ILi64EEEiEEENS5_IJSF_iEEEiEEENS5_IJNS5_IJSF_NSA_ILi8192EEEEEENS5_IJSB_lEEElEEEEEEEESI_NS5_IJlSB_lEEENS4_8TiledMMAINS4_8MMA_AtomIJNS4_4SM904GMMA6SPARSE32GMMA_64x256x64_F32E4M3E4M3_SS_TNILNS14_7ScaleInE1ELS17_1ELNS14_9SparseSelE0EEEEEENSJ_INS5_IJSK_SB_SB_EEENS5_IJSB_NSA_ILi0EEES1C_EEEEENS5_IJNS4_10UnderscoreES1F_S1F_EEEEENS4_13SM90_TMA_LOADENS4_14ComposedLayoutINS4_7SwizzleILi2ELi4ELi3EEENS4_25smem_sparse_ptr_flag_bitsILi2ELi8EEENSJ_INS5_IJNS5_IJSB_NSA_ILi8EEEEEENS5_IJSK_SQ_EEEEEENS5_IJNS5_IJS1C_SF_EEESN_EEEEEEEvNS4_8identityES1I_NS1J_INS1K_ILi3ELi4ELi3EEENS4_18smem_ptr_flag_bitsILi8EEENSJ_INS5_IJS1O_SF_EEENS5_IJSF_SB_EEEEEEEvS1W_EENS_8epilogue10collective6detail29Sm90TmaWarpSpecializedAdapterINS26_15DefaultEpilogueIfNS5_IJSB_llEEES2A_NS25_6thread17LinearCombinationIfLi1EffLNS2B_9ScaleType4KindE0ELNS_15FloatRoundStyleE2EfEENS1_15EpilogueDefaultEEEEEvvEEEEvNT_6ParamsE,(.L_x_257 - _ZN7cutlass13device_kernelINS_4gemm6kernel13GemmUniversalIN4cute5tupleIJiiiiEEENS1_10collective13CollectiveMmaINS1_43MainloopSm90TmaGmmaWarpSpecializedSparseFP8ILi5ENS5_IJNS4_1CILi1EEESB_SB_EEENS1_35KernelTmaWarpSpecializedCooperativeEEENS5_IJNSA_ILi128EEENSA_ILi256EEESF_EEENS_12float_e4m3_tENS5_IJNS4_6LayoutINS5_IJiNS5_IJNSA_ILi2EEEiEEEiEEENS5_IJlNS5_IJSB_SK_EEElEEEEENSJ_INS5_IJNS5_IJNSA_ILi64EEEiEEENS5_IJSF_iEEEiEEENS5_IJNS5_IJSF_NSA_ILi8192EEEEEENS5_IJSB_lEEElEEEEEEEESI_NS5_IJlSB_lEEENS4_8TiledMMAINS4_8MMA_AtomIJNS4_4SM904GMMA6SPARSE32GMMA_64x256x64_F32E4M3E4M3_SS_TNILNS14_7ScaleInE1ELS17_1ELNS14_9SparseSelE0EEEEEENSJ_INS5_IJSK_SB_SB_EEENS5_IJSB_NSA_ILi0EEES1C_EEEEENS5_IJNS4_10UnderscoreES1F_S1F_EEEEENS4_13SM90_TMA_LOADENS4_14ComposedLayoutINS4_7SwizzleILi2ELi4ELi3EEENS4_25smem_sparse_ptr_flag_bitsILi2ELi8EEENSJ_INS5_IJNS5_IJSB_NSA_ILi8EEEEEENS5_IJSK_SQ_EEEEEENS5_IJNS5_IJS1C_SF_EEESN_EEEEEEEvNS4_8identityES1I_NS1J_INS1K_ILi3ELi4ELi3EEENS4_18smem_ptr_flag_bitsILi8EEENSJ_INS5_IJS1O_SF_EEENS5_IJSF_SB_EEEEEEEvS1W_EENS_8epilogue10collective6detail29Sm90TmaWarpSpecializedAdapterINS26_15DefaultEpilogueIfNS5_IJSB_llEEES2A_NS25_6thread17LinearCombinationIfLi1EffLNS2B_9ScaleType4KindE0ELNS_15FloatRoundStyleE2EfEENS1_15EpilogueDefaultEEEEEvvEEEEvNT_6ParamsE)
        .other          _ZN7cutlass13device_kernelINS_4gemm6kernel13GemmUniversalIN4cute5tupleIJiiiiEEENS1_10collective13CollectiveMmaINS1_43MainloopSm90TmaGmmaWarpSpecializedSparseFP8ILi5ENS5_IJNS4_1CILi1EEESB_SB_EEENS1_35KernelTmaWarpSpecializedCooperativeEEENS5_IJNSA_ILi128EEENSA_ILi256EEESF_EEENS_12float_e4m3_tENS5_IJNS4_6LayoutINS5_IJiNS5_IJNSA_ILi2EEEiEEEiEEENS5_IJlNS5_IJSB_SK_EEElEEEEENSJ_INS5_IJNS5_IJNSA_ILi64EEEiEEENS5_IJSF_iEEEiEEENS5_IJNS5_IJSF_NSA_ILi8192EEEEEENS5_IJSB_lEEElEEEEEEEESI_NS5_IJlSB_lEEENS4_8TiledMMAINS4_8MMA_AtomIJNS4_4SM904GMMA6SPARSE32GMMA_64x256x64_F32E4M3E4M3_SS_TNILNS14_7ScaleInE1ELS17_1ELNS14_9SparseSelE0EEEEEENSJ_INS5_IJSK_SB_SB_EEENS5_IJSB_NSA_ILi0EEES1C_EEEEENS5_IJNS4_10UnderscoreES1F_S1F_EEEEENS4_13SM90_TMA_LOADENS4_14ComposedLayoutINS4_7SwizzleILi2ELi4ELi3EEENS4_25smem_sparse_ptr_flag_bitsILi2ELi8EEENSJ_INS5_IJNS5_IJSB_NSA_ILi8EEEEEENS5_IJSK_SQ_EEEEEENS5_IJNS5_IJS1C_SF_EEESN_EEEEEEEvNS4_8identityES1I_NS1J_INS1K_ILi3ELi4ELi3EEENS4_18smem_ptr_flag_bitsILi8EEENSJ_INS5_IJS1O_SF_EEENS5_IJSF_SB_EEEEEEEvS1W_EENS_8epilogue10collective6detail29Sm90TmaWarpSpecializedAdapterINS26_15DefaultEpilogueIfNS5_IJSB_llEEES2A_NS25_6thread17LinearCombinationIfLi1EffLNS2B_9ScaleType4KindE0ELNS_15FloatRoundStyleE2EfEENS1_15EpilogueDefaultEEEEEvvEEEEvNT_6ParamsE,@"STO_CUDA_ENTRY STV_DEFAULT"
_ZN7cutlass13device_kernelINS_4gemm6kernel13GemmUniversalIN4cute5tupleIJiiiiEEENS1_10collective13CollectiveMmaINS1_43MainloopSm90TmaGmmaWarpSpecializedSparseFP8ILi5ENS5_IJNS4_1CILi1EEESB_SB_EEENS1_35KernelTmaWarpSpecializedCooperativeEEENS5_IJNSA_ILi128EEENSA_ILi256EEESF_EEENS_12float_e4m3_tENS5_IJNS4_6LayoutINS5_IJiNS5_IJNSA_ILi2EEEiEEEiEEENS5_IJlNS5_IJSB_SK_EEElEEEEENSJ_INS5_IJNS5_IJNSA_ILi64EEEiEEENS5_IJSF_iEEEiEEENS5_IJNS5_IJSF_NSA_ILi8192EEEEEENS5_IJSB_lEEElEEEEEEEESI_NS5_IJlSB_lEEENS4_8TiledMMAINS4_8MMA_AtomIJNS4_4SM904GMMA6SPARSE32GMMA_64x256x64_F32E4M3E4M3_SS_TNILNS14_7ScaleInE1ELS17_1ELNS14_9SparseSelE0EEEEEENSJ_INS5_IJSK_SB_SB_EEENS5_IJSB_NSA_ILi0EEES1C_EEEEENS5_IJNS4_10UnderscoreES1F_S1F_EEEEENS4_13SM90_TMA_LOADENS4_14ComposedLayoutINS4_7SwizzleILi2ELi4ELi3EEENS4_25smem_sparse_ptr_flag_bitsILi2ELi8EEENSJ_INS5_IJNS5_IJSB_NSA_ILi8EEEEEENS5_IJSK_SQ_EEEEEENS5_IJNS5_IJS1C_SF_EEESN_EEEEEEEvNS4_8identityES1I_NS1J_INS1K_ILi3ELi4ELi3EEENS4_18smem_ptr_flag_bitsILi8EEENSJ_INS5_IJS1O_SF_EEENS5_IJSF_SB_EEEEEEEvS1W_EENS_8epilogue10collective6detail29Sm90TmaWarpSpecializedAdapterINS26_15DefaultEpilogueIfNS5_IJSB_llEEES2A_NS25_6thread17LinearCombinationIfLi1EffLNS2B_9ScaleType4KindE0ELNS_15FloatRoundStyleE2EfEENS1_15EpilogueDefaultEEEEEvvEEEEvNT_6ParamsE:
[----:B------:R-:W0:Y:S02]  /*0000*/  LDC R1, c[0x0][0x28] ;  /* 0x00000a00ff017b82 */ /* 0x000e240000000800 */
[----:B0-----:R-:W-:Y:S01]  /*0010*/  VIADD R1, R1, 0xffffff08 ;  /* 0xffffff0801017836 */ /* 0x001fe20000000000 */
[----:B------:R-:W0:Y:S01]  /*0020*/  S2R R2, SR_TID.X ;  /* 0x0000000000027919 */ /* 0x000e220000002100 */
[----:B------:R-:W-:Y:S01]  /*0030*/  ELECT P0, URZ, PT ;  /* 0x00000000003f782f */ /* 0x000fe20003800000 */
[----:B------:R-:W-:Y:S01]  /*0040*/  BSSY B0, `(.L_x_0) ;  /* 0x0000018000007945 */ /* 0x000fe20003800000 */
[--C-:B0-----:R-:W-:Y:S02]  /*0050*/  SHF.R.U32.HI R0, RZ, 0x5, R2.reuse ;  /* 0x00000005ff007819 */ /* 0x101fe40000011602 */
[----:B------:R-:W-:-:S03]  /*0060*/  SHF.R.U32.HI R2, RZ, 0x7, R2 ;  /* 0x00000007ff027819 */ /* 0x000fc60000011602 */
[----:B------:R-:W0:Y:S04]  /*0070*/  SHFL.IDX PT, R3, R0, RZ, 0x1f ;  /* 0x00001fff00037589 */ /* 0x000e2800000e0000 */
[----:B------:R-:W1:Y:S01]  /*0080*/  SHFL.IDX PT, R2, R2, RZ, 0x1f ;  /* 0x00001fff02027589 */ /* 0x000e6200000e0000 */
[----:B0-----:R-:W-:Y:S02]  /*0090*/  R2UR UR4, R3 ;  /* 0x00000000030472ca */ /* 0x001fe400000e0000 */
[----:B-1----:R-:W-:-:S11]  /*00a0*/  R2UR UR6, R2 ;  /* 0x00000000020672ca */ /* 0x002fd600000e0000 */
[----:B------:R-:W-:Y:S02]  /*00b0*/  USHF.R.S32.HI UR5, URZ, 0x1f, UR4 ;  /* 0x0000001f3f057899 */ /* 0x000fe40008011404 */
[----:B------:R-:W-:Y:S02]  /*00c0*/  ISETP.NE.OR P0, PT, RZ, UR4, !P0 ;  /* 0x00000004ff007c0c */ /* 0x000fe4000c705670 */
[----:B------:R-:W-:-:S04]  /*00d0*/  ULEA.HI UR5, UR5, UR4, URZ, 0x2 ;  /* 0x0000000405057291 */ /* 0x000fc8000f8f103f */
[----:B------:R-:W-:-:S04]  /*00e0*/  ULOP3.LUT UR5, UR5, 0xfffffffc, URZ, 0xc0, !UPT ;  /* 0xfffffffc05057892 */ /* 0x000fc8000f8ec03f */
[----:B------:R-:W-:-:S03]  /*00f0*/  UIADD3 UR8, UR4, -UR5, URZ ;  /* 0x8000000504087290 */ /* 0x000fc6000fffe03f */
[----:B------:R-:W-:Y:S09]  /*0100*/  @P0 BRA `(.L_x_1) ;  /* 0x00000000002c0947 */ /* 0x000ff20003800000 */
[----:B------:R-:W-:Y:S02]  /*0110*/  ULDC.64 UR4, c[0x0][0x198] ;  /* 0x0000660000047ab9 */ /* 0x000fe40000000a00 */
[----:B------:R-:W-:Y:S02]  /*0120*/  UIADD3 UR10, UP0, UR4, 0xf0, URZ ;  /* 0x000000f0040a7890 */ /* 0x000fe4000ff1e03f */
[----:B------:R-:W-:Y:S02]  /*0130*/  UIADD3 UR12, UP1, UR4, 0x1f0, URZ ;  /* 0x000001f0040c7890 */ /* 0x000fe4000ff3e03f */
[----:B------:R-:W-:Y:S02]  /*0140*/  UIADD3 UR4, UP2, UR4, 0x2f0, URZ ;  /* 0x000002f004047890 */ /* 0x000fe4000ff5e03f */
[----:B------:R-:W-:Y:S02]  /*0150*/  UIADD3.X UR11, URZ, UR5, URZ, UP0, !UPT ;  /* 0x000000053f0b7290 */ /* 0x000fe400087fe43f */
[----:B------:R-:W-:-:S02]  /*0160*/  UIADD3.X UR13, URZ, UR5, URZ, UP1, !UPT ;  /* 0x000000053f0d7290 */ /* 0x000fc40008ffe43f */
[----:B------:R-:W-:-:S05]  /*0170*/  UIADD3.X UR5, URZ, UR5, URZ, UP2, !UPT ;  /* 0x000000053f057290 */ /* 0x000fca00097fe43f */
[----:B------:R0:W-:Y:S02]  /*0180*/  UTMACCTL.PF [UR10] ;  /* 0x000000000a0079b9 */ /* 0x0001e40008040000 */
[----:B------:R0:W-:Y:S02]  /*0190*/  UTMACCTL.PF [UR12] ;  /* 0x000000000c0079b9 */ /* 0x0001e40008040000 */
[----:B------:R0:W-:Y:S02]  /*01a0*/  UTMACCTL.PF [UR4] ;  /* 0x00000000040079b9 */ /* 0x0001e40008040000 */
[----:B0-----:R-:W-:Y:S01]  /*01b0*/  NOP ;  /* 0x0000000000007918 */ /* 0x001fe20000000000 */
.L_x_1:
[----:B------:R-:W-:Y:S05]  /*01c0*/  BSYNC B0 ;  /* 0x0000000000007941 */ /* 0x000fea0003800000 */
.L_x_0:
[----:B------:R-:W0:Y:S01]  /*01d0*/  SHFL.IDX PT, R2, R0, RZ, 0x1f ;  /* 0x00001fff00027589 */ /* 0x000e2200000e0000 */
[----:B------:R-:W-:Y:S01]  /*01e0*/  UISETP.NE.AND UP0, UPT, UR8, 0x3, UPT ;  /* 0x000000030800788c */ /* 0x000fe2000bf05270 */
[----:B------:R-:W-:Y:S01]  /*01f0*/  ISETP.NE.AND P1, PT, RZ, UR6, PT ;  /* 0x00000006ff007c0c */ /* 0x000fe2000bf25270 */
[----:B------:R-:W-:Y:S02]  /*0200*/  UIADD3 UR10, UR6, -0x1, URZ ;  /* 0xffffffff060a7890 */ /* 0x000fe4000fffe03f */
[----:B------:R-:W-:Y:S02]  /*0210*/  UISETP.EQ.OR UP0, UPT, UR8, URZ, !UP0 ;  /* 0x0000003f0800728c */ /* 0x000fe4000c702670 */
[----:B------:R-:W-:Y:S02]  /*0220*/  UISETP.GE.U32.AND UP1, UPT, UR10, 0x2, UPT ;  /* 0x000000020a00788c */ /* 0x000fe4000bf26070 */
[----:B------:R-:W-:-:S04]  /*0230*/  UISETP.EQ.AND UP0, UPT, UR6, URZ, UP0 ;  /* 0x0000003f0600728c */ /* 0x000fc80008702270 */
[----:B------:R-:W-:-:S04]  /*0240*/  USEL UR13, URZ, 0x1, !UP0 ;  /* 0x000000013f0d7887 */ /* 0x000fc8000c000000 */
[----:B------:R-:W-:Y:S01]  /*0250*/  USEL UR13, UR13, 0x2, UP1 ;  /* 0x000000020d0d7887 */ /* 0x000fe20008800000 */
[----:B0-----:R-:W-:-:S13]  /*0260*/  ISETP.NE.AND P0, PT, R2, RZ, PT ;  /* 0x000000ff0200720c */ /* 0x001fda0003f05270 */
[----:B------:R-:W-:Y:S05]  /*0270*/  @P0 BRA `(.L_x_2) ;  /* 0x0000000000600947 */ /* 0x000fea0003800000 */
[----:B------:R-:W0:Y:S01]  /*0280*/  S2UR UR9, SR_CgaCtaId ;  /* 0x00000000000979c3 */ /* 0x000e220000008800 */
[----:B------:R-:W-:Y:S01]  /*0290*/  UMOV UR4, 0x400 ;  /* 0x0000040000047882 */ /* 0x000fe20000000000 */
[----:B------:R-:W-:Y:S01]  /*02a0*/  UMOV UR5, 0x1 ;  /* 0x0000000100057882 */ /* 0x000fe20000000000 */
[----:B------:R-:W-:Y:S01]  /*02b0*/  UMOV UR6, 0x100 ;  /* 0x0000010000067882 */ /* 0x000fe20000000000 */
[----:B------:R-:W-:Y:S01]  /*02c0*/  ELECT P0, URZ, PT ;  /* 0x00000000003f782f */ /* 0x000fe20003800000 */
[----:B------:R-:W-:-:S04]  /*02d0*/  UIADD3 UR6, -UR6, 0x100000, URZ ;  /* 0x0010000006067890 */ /* 0x000fc8000fffe13f */
[----:B------:R-:W-:Y:S02]  /*02e0*/  USHF.L.U32 UR7, UR6, 0xb, URZ ;  /* 0x0000000b06077899 */ /* 0x000fe4000800063f */
[----:B------:R-:W-:Y:S02]  /*02f0*/  USHF.L.U32 UR6, UR6, 0x1, URZ ;  /* 0x0000000106067899 */ /* 0x000fe4000800063f */
[----:B0-----:R-:W-:Y:S02]  /*0300*/  ULEA UR9, UR9, UR4, 0x18 ;  /* 0x0000000409097291 */ /* 0x001fe4000f8ec03f */
[----:B------:R-:W-:-:S04]  /*0310*/  UIADD3 UR4, -UR5, 0x100000, URZ ;  /* 0x0010000005047890 */ /* 0x000fc8000fffe13f */
[----:B------:R-:W-:Y:S02]  /*0320*/  USHF.L.U32 UR5, UR4, 0xb, URZ ;  /* 0x0000000b04057899 */ /* 0x000fe4000800063f */
[----:B------:R-:W-:Y:S01]  /*0330*/  USHF.L.U32 UR4, UR4, 0x1, URZ ;  /* 0x0000000104047899 */ /* 0x000fe2000800063f */
[----:B------:R-:W0:Y:S11]  /*0340*/  FENCE.VIEW.ASYNC.S ;  /* 0x00000000000073c6 */ /* 0x000e360000000000 */
[----:B0-----:R0:W1:Y:S01]  /*0350*/  SYNCS.EXCH.64 URZ, [UR9], UR4 ;  /* 0x00000004093f75b2 */ /* 0x0010620008000100 */
[----:B------:R0:W2:Y:S01]  /*0360*/  SYNCS.EXCH.64 URZ, [UR9+0x28], UR6 ;  /* 0x00002806093f75b2 */ /* 0x0000a20008000100 */
[----:B------:R0:W3:Y:S01]  /*0370*/  SYNCS.EXCH.64 URZ, [UR9+0x8], UR4 ;  /* 0x00000804093f75b2 */ /* 0x0000e20008000100 */
[----:B------:R0:W4:Y:S01]  /*0380*/  SYNCS.EXCH.64 URZ, [UR9+0x30], UR6 ;  /* 0x00003006093f75b2 */ /* 0x0001220008000100 */
[----:B------:R0:W0:Y:S01]  /*0390*/  SYNCS.EXCH.64 URZ, [UR9+0x10], UR4 ;  /* 0x00001004093f75b2 */ /* 0x0000220008000100 */
[----:B------:R0:W0:Y:S01]  /*03a0*/  SYNCS.EXCH.64 URZ, [UR9+0x38], UR6 ;  /* 0x00003806093f75b2 */ /* 0x0000220008000100 */
[----:B------:R0:W0:Y:S01]  /*03b0*/  SYNCS.EXCH.64 URZ, [UR9+0x18], UR4 ;  /* 0x00001804093f75b2 */ /* 0x0000220008000100 */
[----:B------:R0:W0:Y:S01]  /*03c0*/  SYNCS.EXCH.64 URZ, [UR9+0x40], UR6 ;  /* 0x00004006093f75b2 */ /* 0x0000220008000100 */
[----:B------:R0:W0:Y:S01]  /*03d0*/  SYNCS.EXCH.64 URZ, [UR9+0x20], UR4 ;  /* 0x00002004093f75b2 */ /* 0x0000220008000100 */
[----:B------:R0:W0:Y:S01]  /*03e0*/  SYNCS.EXCH.64 URZ, [UR9+0x48], UR6 ;  /* 0x00004806093f75b2 */ /* 0x0000220008000100 */
[----:B------:R-:W-:Y:S01]  /*03f0*/  NOP ;  /* 0x0000000000007918 */ /* 0x000fe20000000000 */
.L_x_2:
[----:B------:R-:W5:Y:S01]  /*0400*/  SHFL.IDX PT, R0, R0, RZ, 0x1f ;  /* 0x00001fff00007589 */ /* 0x000f6200000e0000 */
[----:B------:R-:W1:Y:S01]  /*0410*/  LDC R2, c[0x0][0x75c] ;  /* 0x0001d700ff027b82 */ /* 0x000e620000000800 */
[----:B------:R-:W-:Y:S01]  /*0420*/  ELECT P0, URZ, PT ;  /* 0x00000000003f782f */ /* 0x000fe20003800000 */
[----:B------:R-:W-:Y:S01]  /*0430*/  IMAD.MOV.U32 R3, RZ, RZ, RZ ;  /* 0x000000ffff037224 */ /* 0x000fe200078e00ff */
[----:B0-----:R-:W-:Y:S01]  /*0440*/  UMOV UR4, 0x20 ;  /* 0x0000002000047882 */ /* 0x001fe20000000000 */
[----:B------:R-:W-:Y:S01]  /*0450*/  NOP ;  /* 0x0000000000007918 */ /* 0x000fe20000000000 */
[----:B------:R-:W-:Y:S01]  /*0460*/  NOP ;  /* 0x0000000000007918 */ /* 0x000fe20000000000 */
[----:B-----5:R-:W-:Y:S02]  /*0470*/  ISETP.NE.OR P0, PT, R0, RZ, !P0 ;  /* 0x000000ff0000720c */ /* 0x020fe40004705670 */
[----:B-1----:R-:W-:Y:S01]  /*0480*/  ISETP.NE.AND P3, PT, R2, 0x1, PT ;  /* 0x000000010200780c */ /* 0x002fe20003f65270 */
[----:B------:R-:W0:Y:S01]  /*0490*/  S2R R0, SR_CTAID.Y ;  /* 0x0000000000007919 */ /* 0x000e220000002600 */
[----:B------:R-:W1:Y:S09]  /*04a0*/  S2R R2, SR_CTAID.X ;  /* 0x0000000000027919 */ /* 0x000e720000002500 */
[----:B------:R-:W-:Y:S01]  /*04b0*/  VOTEU.ALL UP0, P0 ;  /* 0x00000000003f7886 */ /* 0x000fe20000000000 */
[----:B------:R-:W-:Y:S01]  /*04c0*/  VOTEU.ALL UP1, P0 ;  /* 0x00000000003f7886 */ /* 0x000fe20000020000 */
[----:B------:R-:W1:Y:S01]  /*04d0*/  @P3 LDC R7, c[0x0][0x10] ;  /* 0x00000400ff073b82 */ /* 0x000e620000000800 */
[----:B------:R-:W-:-:S02]  /*04e0*/  @P3 IMAD.MOV.U32 R5, RZ, RZ, RZ ;  /* 0x000000ffff053224 */ /* 0x000fc400078e00ff */
[----:B------:R-:W-:Y:S01]  /*04f0*/  @P3 IMAD.MOV.U32 R11, RZ, RZ, RZ ;  /* 0x000000ffff0b3224 */ /* 0x000fe200078e00ff */
[----:B------:R-:W-:Y:S01]  /*0500*/  @!UP0 UMOV UR6, 0x400 ;  /* 0x0000040000068882 */ /* 0x000fe20000000000 */
[----:B------:R-:W-:-:S04]  /*0510*/  @!UP0 UIADD3 UR4, -UR4, 0x100000, URZ ;  /* 0x0010000004048890 */ /* 0x000fc8000fffe13f */
[----:B------:R-:W-:Y:S02]  /*0520*/  @!UP0 USHF.L.U32 UR5, UR4, 0xb, URZ ;  /* 0x0000000b04058899 */ /* 0x000fe4000800063f */
[----:B------:R-:W-:Y:S01]  /*0530*/  @!UP0 USHF.L.U32 UR4, UR4, 0x1, URZ ;  /* 0x0000000104048899 */ /* 0x000fe2000800063f */
[----:B------:R-:W5:Y:S08]  /*0540*/  @!P3 LDC R9, c[0x0][0xc] ;  /* 0x00000300ff09bb82 */ /* 0x000f700000000800 */
[----:B------:R-:W2:Y:S01]  /*0550*/  @!UP0 S2UR UR7, SR_CgaCtaId ;  /* 0x00000000000789c3 */ /* 0x000ea20000008800 */
[----:B0-----:R-:W-:-:S04]  /*0560*/  @P3 IMAD.MOV.U32 R4, RZ, RZ, R0 ;  /* 0x000000ffff043224 */ /* 0x001fc800078e0000 */
[----:B-1----:R-:W-:-:S04]  /*0570*/  @P3 IMAD.WIDE.U32 R6, R2, R7, R4 ;  /* 0x0000000702063225 */ /* 0x002fc800078e0004 */
[----:B------:R-:W-:Y:S02]  /*0580*/  @P3 IMAD.MOV.U32 R16, RZ, RZ, R6 ;  /* 0x000000ffff103224 */ /* 0x000fe400078e0006 */
[----:B------:R-:W-:Y:S02]  /*0590*/  @P3 IMAD.IADD R17, R7, 0x1, R11 ;  /* 0x0000000107113824 */ /* 0x000fe400078e020b */
[----:B-----5:R-:W-:-:S04]  /*05a0*/  @!P3 IMAD.WIDE.U32 R4, R9, R0, R2 ;  /* 0x000000000904b225 */ /* 0x020fc800078e0002 */
[----:B------:R-:W-:Y:S01]  /*05b0*/  @!P3 IMAD.MOV.U32 R17, RZ, RZ, R5 ;  /* 0x000000ffff11b224 */ /* 0x000fe200078e0005 */
[----:B------:R-:W-:Y:S01]  /*05c0*/  @!P3 MOV R16, R4 ;  /* 0x000000040010b202 */ /* 0x000fe20000000f00 */
[----:B--2---:R-:W-:-:S04]  /*05d0*/  @!UP0 ULEA UR6, UR7, UR6, 0x18 ;  /* 0x0000000607068291 */ /* 0x004fc8000f8ec03f */
[----:B------:R0:W-:Y:S01]  /*05e0*/  STL [R1+0x7c], R16 ;  /* 0x00007c1001007387 */ /* 0x0001e20000100800 */
[----:B------:R-:W-:-:S03]  /*05f0*/  VOTEU.ALL UP0, P0 ;  /* 0x00000000003f7886 */ /* 0x000fc60000000000 */
[----:B------:R0:W-:Y:S04]  /*0600*/  STL [R1+0x78], R17 ;  /* 0x0000781101007387 */ /* 0x0001e80000100800 */
[----:B------:R-:W1:Y:S02]  /*0610*/  FENCE.VIEW.ASYNC.S ;  /* 0x00000000000073c6 */ /* 0x000e640000000000 */
[----:B-1----:R0:W3:Y:S01]  /*0620*/  @!UP0 SYNCS.EXCH.64 URZ, [UR6+0x60], UR4 ;  /* 0x00006004063f85b2 */ /* 0x0020e20008000100 */
[----:B------:R0:W3:Y:S01]  /*0630*/  @!UP1 SYNCS.EXCH.64 URZ, [UR6+0x68], UR4 ;  /* 0x00006804063f95b2 */ /* 0x0000e20008000100 */
[----:B------:R-:W-:Y:S01]  /*0640*/  NOP ;  /* 0x0000000000007918 */ /* 0x000fe20000000000 */
[----:B---34-:R-:W-:Y:S06]  /*0650*/  BAR.SYNC.DEFER_BLOCKING 0x0 ;  /* 0x0000000000007b1d */ /* 0x018fec0000010000 */
[----:B0-----:R-:W-:Y:S05]  /*0660*/  @!P1 BRA `(.L_x_3) ;  /* 0x000000f400d89947 */ /* 0x001fea0003800000 */
[----:B------:R-:W-:-:S06]  /*0670*/  UISETP.GT.U32.AND UP0, UPT, UR10, 0x1, UPT ;  /* 0x000000010a00788c */ /* 0x000fcc000bf04070 */
[----:B------:R-:W-:-:S13]  /*0680*/  PLOP3.LUT P0, PT, PT, PT, UP0, 0x80, 0x0 ;  /* 0x000000000000781c */ /* 0x000fda0003f0f008 */
[----:B------:R-:W-:Y:S05]  /*0690*/  @P0 EXIT ;  /* 0x000000000000094d */ /* 0x000fea0003800000 */
[----:B------:R-:W-:Y:S01]  /*06a0*/  IMAD.MOV.U32 R6, RZ, RZ, -0x1 ;  /* 0xffffffffff067424 */ /* 0x000fe200078e00ff */
[----:B------:R-:W-:Y:S01]  /*06b0*/  ULDC.64 UR4, c[0x0][0x750] ;  /* 0x0001d40000047ab9 */ /* 0x000fe20000000a00 */
[----:B------:R-:W-:Y:S01]  /*06c0*/  IMAD.MOV.U32 R5, RZ, RZ, -0x1 ;  /* 0xffffffffff057424 */ /* 0x000fe200078e00ff */
[----:B------:R-:W-:Y:S01]  /*06d0*/  ISETP.GE.U32.AND P0, PT, R16, UR4, PT ;  /* 0x0000000410007c0c */ /* 0x000fe2000bf06070 */
[----:B------:R-:W-:Y:S01]  /*06e0*/  UMOV UR23, 0xffffffff ;  /* 0xffffffff00177882 */ /* 0x000fe20000000000 */
[----:B------:R0:W-:Y:S01]  /*06f0*/  STL [R1+0x88], R6 ;  /* 0x0000880601007387 */ /* 0x0001e20000100800 */
[----:B------:R-:W-:Y:S02]  /*0700*/  PRMT R4, RZ, 0x7610, R4 ;  /* 0x00007610ff047816 */ /* 0x000fe40000000004 */
[----:B------:R-:W-:Y:S01]  /*0710*/  ISETP.GE.U32.AND.EX P0, PT, R17, UR5, PT, P0 ;  /* 0x0000000511007c0c */ /* 0x000fe2000bf06100 */
[----:B------:R0:W-:-:S12]  /*0720*/  STL [R1+0x80], R5 ;  /* 0x0000800501007387 */ /* 0x0001d80000100800 */
[----:B0-----:R-:W-:Y:S05]  /*0730*/  @P0 BRA `(.L_x_4) ;  /* 0x0000000400680947 */ /* 0x001fea0003800000 */
[----:B------:R-:W0:Y:S01]  /*0740*/  LDC.64 R12, c[0x0][0x728] ;  /* 0x0001ca00ff0c7b82 */ /* 0x000e220000000a00 */
[----:B------:R-:W-:Y:S02]  /*0750*/  IMAD.MOV.U32 R4, RZ, RZ, R16 ;  /* 0x000000ffff047224 */ /* 0x000fe400078e0010 */
[----:B------:R-:W-:-:S05]  /*0760*/  IMAD.MOV.U32 R5, RZ, RZ, R17 ;  /* 0x000000ffff057224 */ /* 0x000fca00078e0011 */
[----:B------:R-:W1:Y:S08]  /*0770*/  LDC R10, c[0x0][0x730] ;  /* 0x0001cc00ff0a7b82 */ /* 0x000e700000000800 */
[----:B------:R-:W2:Y:S01]  /*0780*/  LDC.64 R14, c[0x0][0x720] ;  /* 0x0001c800ff0e7b82 */ /* 0x000ea20000000a00 */
[----:B0-----:R-:W-:-:S04]  /*0790*/  ISETP.NE.U32.AND P0, PT, R12, RZ, PT ;  /* 0x000000ff0c00720c */ /* 0x001fc80003f05070 */
[----:B------:R-:W-:-:S13]  /*07a0*/  ISETP.NE.AND.EX P0, PT, R13, RZ, PT, P0 ;  /* 0x000000ff0d00720c */ /* 0x000fda0003f05300 */
[----:B-12---:R-:W-:Y:S05]  /*07b0*/  @!P0 BRA `(.L_x_5) ;  /* 0x0000000000288947 */ /* 0x006fea0003800000 */
[----:B------:R-:W0:Y:S02]  /*07c0*/  LDC R9, c[0x0][0x734] ;  /* 0x0001cd00ff097b82 */ /* 0x000e240000000800 */
[----:B0-----:R-:W-:-:S05]  /*07d0*/  IADD3 R9, P0, R16, R9, RZ ;  /* 0x0000000910097210 */ /* 0x001fca0007f1e0ff */
[----:B------:R-:W-:-:S04]  /*07e0*/  IMAD.X R11, RZ, RZ, R17, P0 ;  /* 0x000000ffff0b7224 */ /* 0x000fc800000e0611 */
[----:B------:R-:W-:-:S04]  /*07f0*/  IMAD.WIDE.U32 R4, R11, R12, RZ ;  /* 0x0000000c0b047225 */ /* 0x000fc800078e00ff */
[----:B------:R-:W-:-:S04]  /*0800*/  IMAD.WIDE.U32 R6, P0, R9, R13, R4 ;  /* 0x0000000d09067225 */ /* 0x000fc80007800004 */
[----:B------:R-:W-:Y:S01]  /*0810*/  IMAD.WIDE.U32 R4, R9, R12, RZ ;  /* 0x0000000c09047225 */ /* 0x000fe200078e00ff */
[----:B------:R-:W-:-:S03]  /*0820*/  MOV R8, R7 ;  /* 0x0000000700087202 */ /* 0x000fc60000000f00 */
[----:B------:R-:W-:Y:S01]  /*0830*/  IMAD.X R9, RZ, RZ, RZ, P0 ;  /* 0x000000ffff097224 */ /* 0x000fe200000e06ff */
[----:B------:R-:W-:-:S05]  /*0840*/  IADD3 RZ, P0, R5, R6, RZ ;  /* 0x0000000605ff7210 */ /* 0x000fca0007f1e0ff */
[----:B------:R-:W-:-:S08]  /*0850*/  IMAD.WIDE.U32.X R4, R11, R13, R8, P0 ;  /* 0x0000000d0b047225 */ /* 0x000fd000000e0408 */
.L_x_5:
[-CC-:B------:R-:W-:Y:S01]  /*0860*/  SHF.R.U64 R24, R4, R10.reuse, R5.reuse ;  /* 0x0000000a04187219 */ /* 0x180fe20000001205 */
[----:B------:R-:W0:Y:S01]  /*0870*/  LDC R8, c[0x0][0x718] ;  /* 0x0001c600ff087b82 */ /* 0x000e220000000800 */
[----:B------:R-:W-:Y:S01]  /*0880*/  SHF.R.U32.HI R4, RZ, R10, R5 ;  /* 0x0000000aff047219 */ /* 0x000fe20000011605 */
[----:B------:R-:W-:Y:S01]  /*0890*/  ULDC UR4, c[0x0][0x150] ;  /* 0x0000540000047ab9 */ /* 0x000fe20000000800 */
[----:B------:R-:W-:Y:S01]  /*08a0*/  IADD3 R9, P0, RZ, -R24, RZ ;  /* 0x80000018ff097210 */ /* 0x000fe20007f1e0ff */
[----:B------:R-:W-:Y:S01]  /*08b0*/  IMAD.MOV.U32 R5, RZ, RZ, R17 ;  /* 0x000000ffff057224 */ /* 0x000fe200078e0011 */
[----:B------:R-:W-:-:S03]  /*08c0*/  I2FP.F32.U32 R3, R2 ;  /* 0x0000000200037245 */ /* 0x000fc60000201000 */
[----:B------:R-:W1:Y:S01]  /*08d0*/  LDC.64 R18, c[0x0][0x740] ;  /* 0x0001d000ff127b82 */ /* 0x000e620000000a00 */
[----:B------:R-:W-:Y:S02]  /*08e0*/  IMAD.X R11, RZ, RZ, ~R4, P0 ;  /* 0x000000ffff0b7224 */ /* 0x000fe400000e0e04 */
[----:B------:R-:W-:Y:S01]  /*08f0*/  FMUL R3, R3, UR4 ;  /* 0x0000000403037c20 */ /* 0x000fe20008400000 */
[----:B------:R-:W-:Y:S01]  /*0900*/  IMAD.MOV.U32 R4, RZ, RZ, R16 ;  /* 0x000000ffff047224 */ /* 0x000fe200078e0010 */
[----:B------:R-:W-:Y:S01]  /*0910*/  ULDC UR4, c[0x0][0x154] ;  /* 0x0000550000047ab9 */ /* 0x000fe20000000800 */
[-C--:B------:R-:W-:Y:S02]  /*0920*/  IMAD R6, R11, R14.reuse, RZ ;  /* 0x0000000e0b067224 */ /* 0x080fe400078e02ff */
[C---:B------:R-:W-:Y:S01]  /*0930*/  IMAD.WIDE.U32 R4, R9.reuse, R14, R4 ;  /* 0x0000000e09047225 */ /* 0x040fe200078e0004 */
[----:B------:R-:W2:Y:S01]  /*0940*/  LDC R10, c[0x0][0x708] ;  /* 0x0001c200ff0a7b82 */ /* 0x000ea20000000800 */
[----:B------:R-:W3:Y:S02]  /*0950*/  F2I.U32.TRUNC.NTZ R3, R3 ;  /* 0x0000000300037305 */ /* 0x000ee4000020f000 */
[----:B------:R-:W-:-:S04]  /*0960*/  IMAD R9, R9, R15, R6 ;  /* 0x0000000f09097224 */ /* 0x000fc800078e0206 */
[----:B------:R-:W-:Y:S01]  /*0970*/  IMAD.IADD R5, R5, 0x1, R9 ;  /* 0x0000000105057824 */ /* 0x000fe200078e0209 */
[----:B------:R-:W4:Y:S01]  /*0980*/  LDC R7, c[0x0][0x144] ;  /* 0x00005100ff077b82 */ /* 0x000f220000000800 */
[----:B------:R-:W-:-:S03]  /*0990*/  IMAD.MOV.U32 R9, RZ, RZ, 0x1 ;  /* 0x00000001ff097424 */ /* 0x000fc600078e00ff */
[----:B0-----:R-:W-:Y:S02]  /*09a0*/  SHF.R.U64 R12, R4, R8, R5 ;  /* 0x00000008040c7219 */ /* 0x001fe40000001205 */
[----:B------:R-:W-:Y:S02]  /*09b0*/  I2FP.F32.U32 R4, R0 ;  /* 0x0000000000047245 */ /* 0x000fe40000201000 */
[----:B------:R-:W0:Y:S01]  /*09c0*/  LDC R14, c[0x0][0x758] ;  /* 0x0001d600ff0e7b82 */ /* 0x000e220000000800 */
[----:B-1----:R-:W-:Y:S01]  /*09d0*/  ISETP.NE.U32.AND P0, PT, R18, RZ, PT ;  /* 0x000000ff1200720c */ /* 0x002fe20003f05070 */
[----:B---3--:R-:W-:Y:S02]  /*09e0*/  IMAD.MOV R6, RZ, RZ, -R3 ;  /* 0x000000ffff067224 */ /* 0x008fe400078e0a03 */
[----:B------:R-:W-:Y:S01]  /*09f0*/  FMUL R4, R4, UR4 ;  /* 0x0000000404047c20 */ /* 0x000fe20008400000 */
[----:B------:R-:W-:Y:S01]  /*0a00*/  SHF.R.U32.HI R3, RZ, R8, R5 ;  /* 0x00000008ff037219 */ /* 0x000fe20000011605 */
[----:B------:R-:W-:Y:S01]  /*0a10*/  IMAD.MOV.U32 R5, RZ, RZ, -0x1 ;  /* 0xffffffffff057424 */ /* 0x000fe200078e00ff */
[----:B------:R-:W-:Y:S01]  /*0a20*/  ISETP.NE.AND.EX P0, PT, R19, RZ, PT, P0 ;  /* 0x000000ff1300720c */ /* 0x000fe20003f05300 */
[----:B------:R1:W3:Y:S01]  /*0a30*/  F2I.U32.TRUNC.NTZ R11, R4 ;  /* 0x00000004000b7305 */ /* 0x0002e2000020f000 */
[----:B------:R-:W1:Y:S01]  /*0a40*/  LDC R13, c[0x0][0x148] ;  /* 0x00005200ff0d7b82 */ /* 0x000e620000000800 */
[----:B--2---:R-:W-:-:S02]  /*0a50*/  SHF.R.U64 R23, R12, R10, R3 ;  /* 0x0000000a0c177219 */ /* 0x004fc40000001203 */
[----:B------:R-:W-:-:S05]  /*0a60*/  SHF.R.U32.HI R3, RZ, R10, R3 ;  /* 0x0000000aff037219 */ /* 0x000fca0000011603 */
[----:B------:R-:W2:Y:S01]  /*0a70*/  LDC R17, c[0x0][0x700] ;  /* 0x0001c000ff117b82 */ /* 0x000ea20000000800 */
[----:B----4-:R-:W-:-:S07]  /*0a80*/  IMAD R8, R7, R6, R2 ;  /* 0x0000000607087224 */ /* 0x010fce00078e0202 */
[----:B------:R-:W4:Y:S01]  /*0a90*/  LDC R16, c[0x0][0x748] ;  /* 0x0001d200ff107b82 */ /* 0x000f220000000800 */
[-C--:B0-----:R-:W-:Y:S02]  /*0aa0*/  SHF.L.U32 R2, R5, R14.reuse, RZ ;  /* 0x0000000e05027219 */ /* 0x081fe400000006ff */
[--C-:B------:R-:W-:Y:S02]  /*0ab0*/  SHF.R.U64 R22, R23, R14, R3.reuse ;  /* 0x0000000e17167219 */ /* 0x100fe40000001203 */
[----:B------:R-:W-:Y:S02]  /*0ac0*/  LOP3.LUT R10, RZ, R2, RZ, 0x33, !PT ;  /* 0x00000002ff0a7212 */ /* 0x000fe400078e33ff */
[-C--:B------:R-:W-:Y:S01]  /*0ad0*/  SHF.R.U32.HI R3, RZ, R14.reuse, R3 ;  /* 0x0000000eff037219 */ /* 0x080fe20000011603 */
[----:B------:R-:W0:Y:S01]  /*0ae0*/  LDC R21, c[0x0][0x738] ;  /* 0x0001ce00ff157b82 */ /* 0x000e220000000800 */
[----:B------:R-:W-:Y:S02]  /*0af0*/  SHF.L.U32 R9, R9, R14, RZ ;  /* 0x0000000e09097219 */ /* 0x000fe400000006ff */
[----:B------:R-:W-:-:S05]  /*0b00*/  MOV R2, R22 ;  /* 0x0000001600027202 */ /* 0x000fca0000000f00 */
[----:B------:R-:W0:Y:S01]  /*0b10*/  LDC R20, c[0x0][0x710] ;  /* 0x0001c400ff147b82 */ /* 0x000e220000000800 */
[----:B-1-3--:R-:W-:Y:S05]  /*0b20*/  @!P0 BRA `(.L_x_6) ;  /* 0x0000000000288947 */ /* 0x00afea0003800000 */
[----:B------:R-:W1:Y:S02]  /*0b30*/  LDC R7, c[0x0][0x74c] ;  /* 0x0001d300ff077b82 */ /* 0x000e640000000800 */
[----:B-1----:R-:W-:-:S05]  /*0b40*/  IADD3 R7, P0, R22, R7, RZ ;  /* 0x0000000716077210 */ /* 0x002fca0007f1e0ff */
[----:B------:R-:W-:-:S04]  /*0b50*/  IMAD.X R15, RZ, RZ, R3, P0 ;  /* 0x000000ffff0f7224 */ /* 0x000fc800000e0603 */
[----:B------:R-:W-:-:S04]  /*0b60*/  IMAD.WIDE.U32 R2, R15, R18, RZ ;  /* 0x000000120f027225 */ /* 0x000fc800078e00ff */
[----:B------:R-:W-:-:S04]  /*0b70*/  IMAD.WIDE.U32 R4, P0, R7, R19, R2 ;  /* 0x0000001307047225 */ /* 0x000fc80007800002 */
[----:B------:R-:W-:-:S04]  /*0b80*/  IMAD.WIDE.U32 R2, R7, R18, RZ ;  /* 0x0000001207027225 */ /* 0x000fc800078e00ff */
[----:B------:R-:W-:Y:S01]  /*0b90*/  IMAD.X R7, RZ, RZ, RZ, P0 ;  /* 0x000000ffff077224 */ /* 0x000fe200000e06ff */
[----:B------:R-:W-:Y:S01]  /*0ba0*/  IADD3 RZ, P0, R3, R4, RZ ;  /* 0x0000000403ff7210 */ /* 0x000fe20007f1e0ff */
[----:B------:R-:W-:-:S04]  /*0bb0*/  IMAD.MOV.U32 R6, RZ, RZ, R5 ;  /* 0x000000ffff067224 */ /* 0x000fc800078e0005 */
[----:B------:R-:W-:-:S08]  /*0bc0*/  IMAD.WIDE.U32.X R2, R15, R19, R6, P0 ;  /* 0x000000130f027225 */ /* 0x000fd000000e0406 */
.L_x_6:
[----:B----4-:R-:W-:Y:S01]  /*0bd0*/  SHF.R.U64 R2, R2, R16, R3 ;  /* 0x0000001002027219 */ /* 0x010fe20000001203 */
[----:B--2---:R-:W-:Y:S01]  /*0be0*/  VIADD R3, R17, 0xffffffff ;  /* 0xffffffff11037836 */ /* 0x004fe20000000000 */
[----:B------:R-:W-:Y:S01]  /*0bf0*/  LOP3.LUT R10, R23, R10, RZ, 0xc0, !PT ;  /* 0x0000000a170a7212 */ /* 0x000fe200078ec0ff */
[----:B------:R-:W-:Y:S01]  /*0c00*/  IMAD.MOV R11, RZ, RZ, -R11 ;  /* 0x000000ffff0b7224 */ /* 0x000fe200078e0a0b */
[----:B------:R-:W-:Y:S01]  /*0c10*/  R2UR UR23, R24 ;  /* 0x00000000181772ca */ /* 0x000fe200000e0000 */
[----:B------:R-:W-:Y:S01]  /*0c20*/  IMAD.MOV R4, RZ, RZ, -R2 ;  /* 0x000000ffff047224 */ /* 0x000fe200078e0a02 */
[----:B------:R-:W-:Y:S01]  /*0c30*/  LOP3.LUT R3, R12, R3, RZ, 0xc0, !PT ;  /* 0x000000030c037212 */ /* 0x000fe200078ec0ff */
[----:B------:R-:W-:Y:S02]  /*0c40*/  @P3 IMAD R8, R13, R11, R0 ;  /* 0x0000000b0d083224 */ /* 0x000fe400078e0200 */
[----:B------:R-:W-:Y:S02]  /*0c50*/  IMAD R9, R9, R2, R10 ;  /* 0x0000000209097224 */ /* 0x000fe400078e020a */
[----:B0-----:R-:W-:-:S02]  /*0c60*/  IMAD R0, R4, R21, R22 ;  /* 0x0000001504007224 */ /* 0x001fc400078e0216 */
[----:B------:R-:W-:Y:S02]  /*0c70*/  IMAD R8, R9, R20, R8 ;  /* 0x0000001409087224 */ /* 0x000fe400078e0208 */
[----:B------:R-:W-:Y:S02]  /*0c80*/  IMAD R3, R0, R17, R3 ;  /* 0x0000001100037224 */ /* 0x000fe400078e0203 */
[----:B------:R-:W-:-:S03]  /*0c90*/  IMAD.MOV.U32 R4, RZ, RZ, 0x1 ;  /* 0x00000001ff047424 */ /* 0x000fc600078e00ff */
[----:B------:R-:W-:Y:S02]  /*0ca0*/  SEL R2, R3, R8, !P3 ;  /* 0x0000000803027207 */ /* 0x000fe40005800000 */
[----:B------:R-:W-:-:S03]  /*0cb0*/  SEL R0, R8, R3, !P3 ;  /* 0x0000000308007207 */ /* 0x000fc60005800000 */
[----:B------:R0:W-:Y:S04]  /*0cc0*/  STL [R1+0x80], R2 ;  /* 0x0000800201007387 */ /* 0x0001e80000100800 */
[----:B------:R0:W-:Y:S02]  /*0cd0*/  STL [R1+0x88], R0 ;  /* 0x0000880001007387 */ /* 0x0001e40000100800 */
.L_x_4:
[----:B------:R-:W-:-:S08]  /*0ce0*/  NOP ;  /* 0x0000000000007918 */ /* 0x000fd00000000000 */
[----:B------:R-:W1:Y:S02]  /*0cf0*/  USETMAXREG.TRY_ALLOC.CTAPOOL UP0, 0xe8 ;  /* 0x000000e8000079c8 */ /* 0x000e640008000600 */
[----:B-1----:R-:W-:-:S13]  /*0d00*/  PLOP3.LUT P0, PT, PT, PT, UP0, 0x80, 0x0 ;  /* 0x000000000000781c */ /* 0x002fda0003f0f008 */
[----:B------:R-:W-:Y:S05]  /*0d10*/  @!P0 BRA `(.L_x_4) ;  /* 0xfffffffc00f08947 */ /* 0x000fea000383ffff */
[----:B------:R-:W-:Y:S01]  /*0d20*/  ULDC.64 UR4, c[0x0][0x698] ;  /* 0x0001a60000047ab9 */ /* 0x000fe20000000a00 */
[----:B------:R-:W-:Y:S01]  /*0d30*/  ULDC.64 UR18, c[0x0][0x208] ;  /* 0x0000820000127ab9 */ /* 0x000fe20000000a00 */
[----:B------:R-:W-:-:S04]  /*0d40*/  ISETP.NE.U32.AND P0, PT, RZ, UR4, PT ;  /* 0x00000004ff007c0c */ /* 0x000fc8000bf05070 */
[----:B------:R-:W-:-:S13]  /*0d50*/  ISETP.NE.AND.EX P0, PT, RZ, UR5, PT, P0 ;  /* 0x00000005ff007c0c */ /* 0x000fda000bf05300 */
[----:B------:R-:W-:Y:S05]  /*0d60*/  @!P0 BRA `(.L_x_7) ;  /* 0x0000000000208947 */ /* 0x000fea0003800000 */
[----:B0-----:R-:W0:Y:S02]  /*0d70*/  LDC.64 R2, c[0x0][0x698] ;  /* 0x0001a600ff027b82 */ /* 0x001e240000000a00 */
[----:B0-----:R-:W2:Y:S02]  /*0d80*/  LDG.E.64 R2, desc[UR18][R2.64] ;  /* 0x0000001202027981 */ /* 0x001ea4000c1e1b00 */
[----:B--2---:R-:W-:-:S04]  /*0d90*/  ISETP.NE.U32.AND P0, PT, R2, RZ, PT ;  /* 0x000000ff0200720c */ /* 0x004fc80003f05070 */
[----:B------:R-:W-:-:S13]  /*0da0*/  ISETP.NE.AND.EX P0, PT, R3, RZ, PT, P0 ;  /* 0x000000ff0300720c */ /* 0x000fda0003f05300 */
[----:B------:R-:W-:Y:S05]  /*0db0*/  @!P0 BRA `(.L_x_7) ;  /* 0x00000000000c8947 */ /* 0x000fea0003800000 */
[----:B------:R-:W2:Y:S02]  /*0dc0*/  LD.E R2, desc[UR18][R2.64] ;  /* 0x0000001202027980 */ /* 0x000ea4000c101900 */
[----:B--2---:R-:W-:Y:S01]  /*0dd0*/  R2UR UR20, R2 ;  /* 0x00000000021472ca */ /* 0x004fe200000e0000 */
[----:B------:R-:W-:-:S14]  /*0de0*/  BRA `(.L_x_8) ;  /* 0x0000000000247947 */ /* 0x000fdc0003800000 */
.L_x_7:
[----:B------:R-:W-:Y:S02]  /*0df0*/  ULDC.64 UR4, c[0x0][0x688] ;  /* 0x0001a20000047ab9 */ /* 0x000fe40000000a00 */
[----:B------:R-:W-:-:S04]  /*0e00*/  ISETP.NE.U32.AND P0, PT, RZ, UR4, PT ;  /* 0x00000004ff007c0c */ /* 0x000fc8000bf05070 */
[----:B------:R-:W-:-:S13]  /*0e10*/  ISETP.NE.AND.EX P0, PT, RZ, UR5, PT, P0 ;  /* 0x00000005ff007c0c */ /* 0x000fda000bf05300 */
[----:B------:R-:W-:Y:S05]  /*0e20*/  @!P0 BRA `(.L_x_9) ;  /* 0x0000000000108947 */ /* 0x000fea0003800000 */
[----:B0-----:R-:W0:Y:S02]  /*0e30*/  LDC.64 R2, c[0x0][0x688] ;  /* 0x0001a200ff027b82 */ /* 0x001e240000000a00 */
[----:B0-----:R-:W2:Y:S02]  /*0e40*/  LDG.E R2, desc[UR18][R2.64] ;  /* 0x0000001202027981 */ /* 0x001ea4000c1e1900 */
[----:B--2---:R-:W-:Y:S01]  /*0e50*/  R2UR UR20, R2 ;  /* 0x00000000021472ca */ /* 0x004fe200000e0000 */
[----:B------:R-:W-:-:S14]  /*0e60*/  BRA `(.L_x_8) ;  /* 0x0000000000047947 */ /* 0x000fdc0003800000 */
.L_x_9:
[----:B------:R-:W-:-:S05]  /*0e70*/  ULDC UR20, c[0x0][0x680] ;  /* 0x0001a00000147ab9 */ /* 0x000fca0000000800 */
.L_x_8:
[----:B------:R-:W-:Y:S02]  /*0e80*/  ULDC.64 UR4, c[0x0][0x6a0] ;  /* 0x0001a80000047ab9 */ /* 0x000fe40000000a00 */
        /* <DEDUP_REMOVED lines=11> */
.L_x_10:
        /* <DEDUP_REMOVED lines=8> */
.L_x_12:
[----:B------:R-:W-:-:S05]  /*0fc0*/  ULDC UR21, c[0x0][0x684] ;  /* 0x0001a10000157ab9 */ /* 0x000fca0000000800 */
.L_x_11:
[----:B------:R-:W-:-:S13]  /*0fd0*/  LOP3.LUT P0, RZ, R4, 0xff, RZ, 0xc0, !PT ;  /* 0x000000ff04ff7812 */ /* 0x000fda000780c0ff */
[----:B------:R-:W-:Y:S05]  /*0fe0*/  @!P0 EXIT ;  /* 0x000000000000894d */ /* 0x000fea0003800000 */
[----:B------:R-:W-:Y:S01]  /*0ff0*/  ULDC UR4, c[0x0][0x28c] ;  /* 0x0000a30000047ab9 */ /* 0x000fe20000000800 */
[----:B------:R-:W-:Y:S02]  /*1000*/  ULOP3.LUT UR22, UR13, 0x1, URZ, 0xfc, !UPT ;  /* 0x000000010d167892 */ /* 0x000fe4000f8efc3f */
[----:B------:R-:W-:-:S04]  /*1010*/  UIADD3 UR4, UR4, 0x7f, URZ ;  /* 0x0000007f04047890 */ /* 0x000fc8000fffe03f */
[----:B------:R-:W-:-:S04]  /*1020*/  USHF.R.S32.HI UR5, URZ, 0x1f, UR4 ;  /* 0x0000001f3f057899 */ /* 0x000fc80008011404 */
[----:B------:R-:W-:-:S03]  /*1030*/  ULEA.HI UR5, UR5, UR4, URZ, 0x7 ;  /* 0x0000000405057291 */ /* 0x000fc6000f8f383f */
[----:B------:R-:W-:Y:S01]  /*1040*/  UMOV UR4, URZ ;  /* 0x0000003f00047c82 */ /* 0x000fe20008000000 */
[----:B------:R-:W-:-:S03]  /*1050*/  USHF.R.S32.HI UR12, URZ, 0x7, UR5 ;  /* 0x000000073f0c7899 */ /* 0x000fc60008011405 */
[----:B------:R-:W-:-:S09]  /*1060*/  UMOV UR5, URZ ;  /* 0x0000003f00057c82 */ /* 0x000fd20008000000 */
.L_x_219:
[----:B0-----:R-:W0:Y:S01]  /*1070*/  S2R R0, SR_TID.X ;  /* 0x0000000000007919 */ /* 0x001e220000002100 */
[----:B------:R-:W-:Y:S01]  /*1080*/  UISETP.LT.AND UP0, UPT, URZ, UR12, UPT ;  /* 0x0000000c3f00728c */ /* 0x000fe2000bf01270 */
[----:B------:R-:W-:Y:S02]  /*1090*/  CS2R R4, SRZ ;  /* 0x0000000000047805 */ /* 0x000fe4000001ff00 */
[----:B------:R-:W-:Y:S01]  /*10a0*/  CS2R R6, SRZ ;  /* 0x0000000000067805 */ /* 0x000fe2000001ff00 */
[----:B------:R-:W-:Y:S01]  /*10b0*/  STL [R1+0x74], RZ ;  /* 0x000074ff01007387 */ /* 0x000fe20000100800 */
[----:B------:R-:W-:Y:S01]  /*10c0*/  USEL UR6, URZ, UR12, UP0 ;  /* 0x0000000c3f067287 */ /* 0x000fe20008000000 */
[----:B------:R-:W-:Y:S02]  /*10d0*/  CS2R R8, SRZ ;  /* 0x0000000000087805 */ /* 0x000fe4000001ff00 */
[----:B------:R-:W-:Y:S01]  /*10e0*/  CS2R R10, SRZ ;  /* 0x00000000000a7805 */ /* 0x000fe2000001ff00 */
[----:B------:R-:W-:Y:S01]  /*10f0*/  STL [R1+0x70], RZ ;  /* 0x000070ff01007387 */ /* 0x000fe20000100800 */
[----:B------:R-:W-:Y:S01]  /*1100*/  UIADD3 UR7, UR12, -UR6, URZ ;  /* 0x800000060c077290 */ /* 0x000fe2000fffe03f */
[----:B------:R-:W-:-:S02]  /*1110*/  CS2R R12, SRZ ;  /* 0x00000000000c7805 */ /* 0x000fc4000001ff00 */
[----:B--2---:R-:W-:Y:S01]  /*1120*/  CS2R R14, SRZ ;  /* 0x00000000000e7805 */ /* 0x004fe2000001ff00 */
[----:B------:R-:W-:Y:S01]  /*1130*/  STL [R1+0x6c], RZ ;  /* 0x00006cff01007387 */ /* 0x000fe20000100800 */
[----:B------:R-:W-:Y:S01]  /*1140*/  UISETP.GE.AND UP0, UPT, UR7, 0x1, UPT ;  /* 0x000000010700788c */ /* 0x000fe2000bf06270 */
[----:B------:R-:W-:Y:S01]  /*1150*/  CS2R R16, SRZ ;  /* 0x0000000000107805 */ /* 0x000fe2000001ff00 */
[----:B------:R-:W-:Y:S01]  /*1160*/  UMOV UR6, URZ ;  /* 0x0000003f00067c82 */ /* 0x000fe20008000000 */
[----:B------:R-:W-:Y:S01]  /*1170*/  STL [R1+0x68], RZ ;  /* 0x000068ff01007387 */ /* 0x000fe20000100800 */
[----:B------:R-:W-:Y:S02]  /*1180*/  CS2R R18, SRZ ;  /* 0x0000000000127805 */ /* 0x000fe4000001ff00 */
[----:B------:R-:W-:Y:S02]  /*1190*/  CS2R R20, SRZ ;  /* 0x0000000000147805 */ /* 0x000fe4000001ff00 */
[----:B------:R-:W-:Y:S01]  /*11a0*/  PLOP3.LUT P0, PT, PT, PT, UP0, 0x80, 0x0 ;  /* 0x000000000000781c */ /* 0x000fe20003f0f008 */
[----:B------:R-:W-:Y:S01]  /*11b0*/  STL [R1+0x64], RZ ;  /* 0x000064ff01007387 */ /* 0x000fe20000100800 */
[----:B------:R-:W-:-:S02]  /*11c0*/  CS2R R22, SRZ ;  /* 0x0000000000167805 */ /* 0x000fc4000001ff00 */
[----:B------:R-:W-:Y:S02]  /*11d0*/  CS2R R154, SRZ ;  /* 0x00000000009a7805 */ /* 0x000fe4000001ff00 */
[----:B------:R-:W-:Y:S01]  /*11e0*/  CS2R R156, SRZ ;  /* 0x00000000009c7805 */ /* 0x000fe2000001ff00 */
[----:B------:R-:W-:Y:S01]  /*11f0*/  STL [R1+0x60], RZ ;  /* 0x000060ff01007387 */ /* 0x000fe20000100800 */
[----:B------:R-:W-:Y:S02]  /*1200*/  CS2R R158, SRZ ;  /* 0x00000000009e7805 */ /* 0x000fe4000001ff00 */
[----:B------:R-:W-:Y:S02]  /*1210*/  CS2R R160, SRZ ;  /* 0x0000000000a07805 */ /* 0x000fe4000001ff00 */
[----:B------:R-:W-:Y:S01]  /*1220*/  CS2R R162, SRZ ;  /* 0x0000000000a27805 */ /* 0x000fe2000001ff00 */
[----:B------:R-:W-:Y:S01]  /*1230*/  STL [R1+0x5c], RZ ;  /* 0x00005cff01007387 */ /* 0x000fe20000100800 */
[----:B------:R-:W-:-:S02]  /*1240*/  CS2R R164, SRZ ;  /* 0x0000000000a47805 */ /* 0x000fc4000001ff00 */
[----:B------:R-:W-:Y:S02]  /*1250*/  CS2R R166, SRZ ;  /* 0x0000000000a67805 */ /* 0x000fe4000001ff00 */
[----:B------:R-:W-:Y:S01]  /*1260*/  CS2R R168, SRZ ;  /* 0x0000000000a87805 */ /* 0x000fe2000001ff00 */
[----:B------:R-:W-:Y:S01]  /*1270*/  STL [R1+0x58], RZ ;  /* 0x000058ff01007387 */ /* 0x000fe20000100800 */
[----:B0-----:R-:W-:Y:S02]  /*1280*/  LOP3.LUT R0, R0, 0x80, RZ, 0xc0, !PT ;  /* 0x0000008000007812 */ /* 0x001fe400078ec0ff */
[----:B------:R-:W-:Y:S02]  /*1290*/  CS2R R170, SRZ ;  /* 0x0000000000aa7805 */ /* 0x000fe4000001ff00 */
[----:B------:R-:W-:Y:S01]  /*12a0*/  CS2R R172, SRZ ;  /* 0x0000000000ac7805 */ /* 0x000fe2000001ff00 */
[----:B------:R-:W-:Y:S01]  /*12b0*/  STL [R1+0x54], RZ ;  /* 0x000054ff01007387 */ /* 0x000fe20000100800 */
[----:B------:R-:W-:-:S02]  /*12c0*/  SHF.R.U32.HI R2, RZ, 0x7, R0 ;  /* 0x00000007ff027819 */ /* 0x000fc40000011600 */
[----:B------:R-:W-:Y:S02]  /*12d0*/  CS2R R174, SRZ ;  /* 0x0000000000ae7805 */ /* 0x000fe4000001ff00 */
[----:B------:R-:W-:Y:S01]  /*12e0*/  MOV R0, RZ ;  /* 0x000000ff00007202 */ /* 0x000fe20000000f00 */
        /* <DEDUP_REMOVED lines=34> */
[----:B------:R-:W-:Y:S01]  /*1510*/  CS2R R226, SRZ ;  /* 0x0000000000e27805 */ /* 0x000fe2000001ff00 */
[----:B------:R-:W-:Y:S01]  /*1520*/  IMAD.MOV.U32 R228, RZ, RZ, RZ ;  /* 0x000000ffffe47224 */ /* 0x000fe200078e00ff */
[----:B------:R-:W-:Y:S01]  /*1530*/  STL [R1+0x2c], RZ ;  /* 0x00002cff01007387 */ /* 0x000fe20000100800 */
[----:B------:R-:W-:Y:S02]  /*1540*/  CS2R R24, SRZ ;  /* 0x0000000000187805 */ /* 0x000fe4000001ff00 */
[----:B------:R-:W-:-:S02]  /*1550*/  CS2R R26, SRZ ;  /* 0x00000000001a7805 */ /* 0x000fc4000001ff00 */
[----:B------:R-:W-:Y:S01]  /*1560*/  CS2R R28, SRZ ;  /* 0x00000000001c7805 */ /* 0x000fe2000001ff00 */
[----:B------:R-:W-:Y:S01]  /*1570*/  STL [R1+0x28], RZ ;  /* 0x000028ff01007387 */ /* 0x000fe20000100800 */
[----:B------:R-:W-:Y:S02]  /*1580*/  CS2R R30, SRZ ;  /* 0x00000000001e7805 */ /* 0x000fe4000001ff00 */
[----:B------:R-:W-:Y:S02]  /*1590*/  CS2R R32, SRZ ;  /* 0x0000000000207805 */ /* 0x000fe4000001ff00 */
[----:B------:R-:W-:Y:S01]  /*15a0*/  CS2R R34, SRZ ;  /* 0x0000000000227805 */ /* 0x000fe2000001ff00 */
        /* <DEDUP_REMOVED lines=8> */
[----:B------:R-:W0:Y:S01]  /*1630*/  SHFL.IDX PT, R2, R2, RZ, 0x1f ;  /* 0x00001fff02027589 */ /* 0x000e2200000e0000 */
[----:B------:R-:W-:Y:S02]  /*1640*/  CS2R R48, SRZ ;  /* 0x0000000000307805 */ /* 0x000fe4000001ff00 */
[----:B------:R-:W-:-:S02]  /*1650*/  CS2R R50, SRZ ;  /* 0x0000000000327805 */ /* 0x000fc4000001ff00 */
[----:B------:R-:W-:Y:S01]  /*1660*/  CS2R R52, SRZ ;  /* 0x0000000000347805 */ /* 0x000fe2000001ff00 */
[----:B-1----:R1:W-:Y:S01]  /*1670*/  STL [R1+0x1c], RZ ;  /* 0x00001cff01007387 */ /* 0x0023e20000100800 */
[----:B------:R-:W-:Y:S02]  /*1680*/  CS2R R54, SRZ ;  /* 0x0000000000367805 */ /* 0x000fe4000001ff00 */
[----:B------:R-:W-:Y:S02]  /*1690*/  CS2R R56, SRZ ;  /* 0x0000000000387805 */ /* 0x000fe4000001ff00 */
[----:B------:R-:W-:Y:S01]  /*16a0*/  CS2R R58, SRZ ;  /* 0x00000000003a7805 */ /* 0x000fe2000001ff00 */
[----:B------:R1:W-:Y:S01]  /*16b0*/  STL [R1+0x18], RZ ;  /* 0x000018ff01007387 */ /* 0x0003e20000100800 */
[----:B------:R-:W-:Y:S02]  /*16c0*/  CS2R R60, SRZ ;  /* 0x00000000003c7805 */ /* 0x000fe4000001ff00 */
[----:B------:R-:W-:-:S02]  /*16d0*/  CS2R R62, SRZ ;  /* 0x00000000003e7805 */ /* 0x000fc4000001ff00 */
[----:B------:R-:W-:Y:S01]  /*16e0*/  CS2R R64, SRZ ;  /* 0x0000000000407805 */ /* 0x000fe2000001ff00 */
[----:B------:R1:W-:Y:S01]  /*16f0*/  STL [R1+0x14], RZ ;  /* 0x000014ff01007387 */ /* 0x0003e20000100800 */
        /* <DEDUP_REMOVED lines=12> */
[----:B0-----:R-:W-:Y:S02]  /*17c0*/  R2UR UR8, R2 ;  /* 0x00000000020872ca */ /* 0x001fe400000e0000 */
[----:B------:R-:W-:-:S02]  /*17d0*/  CS2R R2, SRZ ;  /* 0x0000000000027805 */ /* 0x000fc4000001ff00 */
[----:B------:R-:W-:Y:S01]  /*17e0*/  CS2R R84, SRZ ;  /* 0x0000000000547805 */ /* 0x000fe2000001ff00 */
[----:B------:R1:W-:Y:S01]  /*17f0*/  STL [R1+0x4], RZ ;  /* 0x000004ff01007387 */ /* 0x0003e20000100800 */
[----:B------:R-:W-:Y:S02]  /*1800*/  CS2R R86, SRZ ;  /* 0x0000000000567805 */ /* 0x000fe4000001ff00 */
[----:B------:R-:W-:Y:S02]  /*1810*/  CS2R R88, SRZ ;  /* 0x0000000000587805 */ /* 0x000fe4000001ff00 */
[----:B------:R-:W-:Y:S01]  /*1820*/  CS2R R90, SRZ ;  /* 0x00000000005a7805 */ /* 0x000fe2000001ff00 */
[----:B------:R1:W-:Y:S01]  /*1830*/  STL [R1], RZ ;  /* 0x000000ff01007387 */ /* 0x0003e20000100800 */
[----:B------:R-:W-:Y:S02]  /*1840*/  CS2R R92, SRZ ;  /* 0x00000000005c7805 */ /* 0x000fe4000001ff00 */
[----:B------:R-:W-:-:S02]  /*1850*/  CS2R R94, SRZ ;  /* 0x00000000005e7805 */ /* 0x000fc4000001ff00 */
[----:B------:R-:W-:Y:S02]  /*1860*/  CS2R R96, SRZ ;  /* 0x0000000000607805 */ /* 0x000fe4000001ff00 */
[----:B------:R-:W-:Y:S02]  /*1870*/  CS2R R98, SRZ ;  /* 0x0000000000627805 */ /* 0x000fe4000001ff00 */
[----:B------:R-:W-:Y:S02]  /*1880*/  CS2R R100, SRZ ;  /* 0x0000000000647805 */ /* 0x000fe4000001ff00 */
[----:B------:R-:W-:Y:S02]  /*1890*/  CS2R R102, SRZ ;  /* 0x0000000000667805 */ /* 0x000fe4000001ff00 */
        /* <DEDUP_REMOVED lines=23> */
[----:B------:R-:W-:Y:S01]  /*1a10*/  CS2R R150, SRZ ;  /* 0x0000000000967805 */ /* 0x000fe2000001ff00 */
[----:B-1----:R-:W-:Y:S06]  /*1a20*/  @!P0 BRA `(.L_x_13) ;  /* 0x0000001400088947 */ /* 0x002fec0003800000 */
[----:B------:R-:W0:Y:S01]  /*1a30*/  S2UR UR10, SR_CgaCtaId ;  /* 0x00000000000a79c3 */ /* 0x000e220000008800 */
[----:B------:R-:W-:Y:S01]  /*1a40*/  ULEA.HI UR6, UR8, UR8, URZ, 0x1 ;  /* 0x0000000808067291 */ /* 0x000fe2000f8f083f */
[----:B------:R-:W-:Y:S01]  /*1a50*/  IMAD.MOV.U32 R0, RZ, RZ, RZ ;  /* 0x000000ffff007224 */ /* 0x000fe200078e00ff */
[----:B------:R-:W-:Y:S01]  /*1a60*/  UMOV UR9, 0x400 ;  /* 0x0000040000097882 */ /* 0x000fe20000000000 */
[----:B------:R-:W-:Y:S01]  /*1a70*/  IMAD.U32 R229, RZ, RZ, UR4 ;  /* 0x00000004ffe57e24 */ /* 0x000fe2000f8e00ff */
[----:B------:R-:W-:Y:S01]  /*1a80*/  ULOP3.LUT UR6, UR6, 0xffffe, URZ, 0xc0, !UPT ;  /* 0x000ffffe06067892 */ /* 0x000fe2000f8ec03f */
[----:B------:R-:W-:Y:S01]  /*1a90*/  UMOV UR14, UR7 ;  /* 0x00000007000e7c82 */ /* 0x000fe20008000000 */
[----:B------:R-:W-:Y:S02]  /*1aa0*/  UPLOP3.LUT UP0, UPT, UPT, UPT, UPT, 0x40, 0x0 ;  /* 0x000000000000789c */ /* 0x000fe40003f0e870 */
[----:B------:R-:W-:Y:S01]  /*1ab0*/  UIADD3 UR6, UR8, -UR6, URZ ;  /* 0x8000000608067290 */ /* 0x000fe2000fffe03f */
[----:B------:R-:W-:Y:S01]  /*1ac0*/  UMOV UR16, UR5 ;  /* 0x0000000500107c82 */ /* 0x000fe20008000000 */
[----:B------:R-:W-:Y:S01]  /*1ad0*/  UMOV UR17, UR5 ;  /* 0x0000000500117c82 */ /* 0x000fe20008000000 */
[----:B------:R-:W-:Y:S01]  /*1ae0*/  UMOV UR7, URZ ;  /* 0x0000003f00077c82 */ /* 0x000fe20008000000 */
[----:B------:R-:W-:Y:S01]  /*1af0*/  ULDC UR25, c[0x0][0x644] ;  /* 0x0001910000197ab9 */ /* 0x000fe20000000800 */
[----:B0-----:R-:W-:-:S04]  /*1b00*/  ULEA UR9, UR10, UR9, 0x18 ;  /* 0x000000090a097291 */ /* 0x001fc8000f8ec03f */
[----:B------:R-:W-:-:S04]  /*1b10*/  ULEA UR6, UR6, UR9, 0xc ;  /* 0x0000000906067291 */ /* 0x000fc8000f8e603f */
[----:B------:R-:W-:-:S04]  /*1b20*/  UIADD3 UR6, UR6, 0x100, URZ ;  /* 0x0000010006067890 */ /* 0x000fc8000fffe03f */
[----:B------:R-:W-:-:S03]  /*1b30*/  USHF.R.U32.HI UR8, URZ, 0x4, UR6 ;  /* 0x000000043f087899 */ /* 0x000fc60008011606 */
[----:B------:R-:W-:Y:S01]  /*1b40*/  UMOV UR6, URZ ;  /* 0x0000003f00067c82 */ /* 0x000fe20008000000 */
[----:B------:R-:W-:-:S12]  /*1b50*/  ULOP3.LUT UR15, UR8, 0x3fff, URZ, 0xc0, !UPT ;  /* 0x00003fff080f7892 */ /* 0x000fd8000f8ec03f */
.L_x_21:
[----:B------:R-:W-:-:S06]  /*1b60*/  UISETP.NE.AND UP1, UPT, UR22, 0x3, UPT ;  /* 0x000000031600788c */ /* 0x000fcc000bf25270 */
[----:B------:R-:W-:-:S13]  /*1b70*/  PLOP3.LUT P1, PT, PT, PT, UP1, 0x80, 0x0 ;  /* 0x000000000000781c */ /* 0x000fda0003f2f018 */
[----:B-----5:R-:W-:Y:S05]  /*1b80*/  @!P1 BRA `(.L_x_14) ;  /* 0x0000000000049947 */ /* 0x020fea0003800000 */
[----:B------:R-:W-:Y:S01]  /*1b90*/  BPT.TRAP 0x1 ;  /* 0x000000040000795c */ /* 0x000fe20000300000 */
.L_x_14:
[----:B------:R-:W0:Y:S01]  /*1ba0*/  S2UR UR9, SR_CgaCtaId ;  /* 0x00000000000979c3 */ /* 0x000e220000008800 */
[----:B------:R-:W-:Y:S01]  /*1bb0*/  UMOV UR8, 0x400 ;  /* 0x0000040000087882 */ /* 0x000fe20000000000 */
[----:B------:R-:W-:Y:S01]  /*1bc0*/  SHF.L.U32 R152, R229, 0x1f, RZ ;  /* 0x0000001fe5987819 */ /* 0x000fe200000006ff */
[----:B0-----:R-:W-:-:S04]  /*1bd0*/  ULEA UR24, UR9, UR8, 0x18 ;  /* 0x0000000809187291 */ /* 0x001fc8000f8ec03f */
[----:B------:R-:W-:-:S09]  /*1be0*/  ULEA UR8, UR16, UR24, 0x3 ;  /* 0x0000001810087291 */ /* 0x000fd2000f8e183f */
[----:B------:R0:W1:Y:S01]  /*1bf0*/  SYNCS.PHASECHK.TRANS64.TRYWAIT P0, [UR8], R152 ;  /* 0x00000098ff0075a7 */ /* 0x0000620008000148 */
[----:B------:R-:W-:Y:S05]  /*1c00*/  @!P1 BRA `(.L_x_15) ;  /* 0x0000000000049947 */ /* 0x000fea0003800000 */
[----:B------:R-:W-:Y:S01]  /*1c10*/  BPT.TRAP 0x1 ;  /* 0x000000040000795c */ /* 0x000fe20000300000 */
.L_x_15:
[----:B-1----:R-:W-:Y:S05]  /*1c20*/  @P0 BRA `(.L_x_16) ;  /* 0x0000000000080947 */ /* 0x002fea0003800000 */
[----:B------:R-:W1:Y:S02]  /*1c30*/  SYNCS.PHASECHK.TRANS64.TRYWAIT P0, [UR8], R152 ;  /* 0x00000098ff0075a7 */ /* 0x000e640008000148 */
[----:B-1----:R-:W-:Y:S05]  /*1c40*/  @!P0 BRA `(.L_x_17) ;  /* 0x000000f800788947 */ /* 0x002fea0003800000 */
.L_x_16:
[----:B------:R2:W-:Y:S02]  /*1c50*/  STL [R1+0x8c], R0 ;  /* 0x00008c0001007387 */ /* 0x0005e40000100800 */
[----:B--2---:R-:W1:Y:S01]  /*1c60*/  S2R R0, SR_TID.X ;  /* 0x0000000000007919 */ /* 0x004e620000002100 */
[----:B------:R-:W-:Y:S01]  /*1c70*/  USHF.L.U32 UR8, UR16, 0xb, URZ ;  /* 0x0000000b10087899 */ /* 0x000fe2000800063f */
[C---:B-1----:R-:W-:Y:S02]  /*1c80*/  IMAD.SHL.U32 R153, R0.reuse, 0x40, RZ ;  /* 0x0000004000997824 */ /* 0x042fe400078e00ff */
[----:B0-----:R-:W-:-:S03]  /*1c90*/  IMAD.SHL.U32 R152, R0, 0x400, RZ ;  /* 0x0000040000987824 */ /* 0x001fc600078e00ff */
[----:B------:R-:W-:-:S04]  /*1ca0*/  LOP3.LUT R153, R153, 0x3800, RZ, 0xc0, !PT ;  /* 0x0000380099997812 */ /* 0x000fc800078ec0ff */
[----:B------:R-:W-:Y:S01]  /*1cb0*/  LOP3.LUT R153, R153, 0x400, R152, 0xf8, !PT ;  /* 0x0000040099997812 */ /* 0x000fe200078ef898 */
[----:B------:R-:W-:-:S05]  /*1cc0*/  IMAD.SHL.U32 R152, R0, 0x20, RZ ;  /* 0x0000002000987824 */ /* 0x000fca00078e00ff */
[----:B------:R-:W-:Y:S01]  /*1cd0*/  LOP3.LUT R153, R153, 0x380, R152, 0xf8, !PT ;  /* 0x0000038099997812 */ /* 0x000fe200078ef898 */
[----:B------:R-:W-:Y:S01]  /*1ce0*/  IMAD.SHL.U32 R152, R0, 0x10, RZ ;  /* 0x0000001000987824 */ /* 0x000fe200078e00ff */
[----:B------:R-:W-:Y:S01]  /*1cf0*/  UIADD3 UR9, UR24, 0xa100, URZ ;  /* 0x0000a10018097890 */ /* 0x000fe2000fffe03f */
[----:B------:R0:W5:Y:S01]  /*1d00*/  LDL.LU R0, [R1+0x8c] ;  /* 0x00008c0001007983 */ /* 0x0001620000300800 */
[----:B------:R-:W-:Y:S02]  /*1d10*/  USEL UR7, UR7, URZ, !UP0 ;  /* 0x0000003f07077287 */ /* 0x000fe4000c000000 */
[----:B------:R-:W-:Y:S01]  /*1d20*/  LOP3.LUT R153, R153, 0x20, R152, 0xf8, !PT ;  /* 0x0000002099997812 */ /* 0x000fe200078ef898 */
[----:B------:R-:W-:Y:S02]  /*1d30*/  USHF.R.U32.HI UR9, URZ, 0x4, UR9 ;  /* 0x000000043f097899 */ /* 0x000fe40008011609 */
[----:B------:R-:W-:Y:S01]  /*1d40*/  ULOP3.LUT UR10, UR15, 0x10000, URZ, 0xfc, !UPT ;  /* 0x000100000f0a7892 */ /* 0x000fe2000f8efc3f */
[----:B------:R-:W-:Y:S01]  /*1d50*/  LEA.HI R153, R153, UR8, RZ, 0x1d ;  /* 0x0000000899997c11 */ /* 0x000fe2000f8fe8ff */
[----:B------:R-:W-:-:S02]  /*1d60*/  ULOP3.LUT UR9, UR9, 0x3fff, URZ, 0xc0, !UPT ;  /* 0x00003fff09097892 */ /* 0x000fc4000f8ec03f */
[----:B------:R-:W-:Y:S02]  /*1d70*/  UISETP.NE.U32.AND UP0, UPT, UR7, URZ, UPT ;  /* 0x0000003f0700728c */ /* 0x000fe4000bf05070 */
[----:B------:R-:W-:Y:S01]  /*1d80*/  LDS R152, [R153+UR24+0x32100] ;  /* 0x0321001899987984 */ /* 0x000fe20008000800 */
[----:B------:R-:W-:Y:S02]  /*1d90*/  ULOP3.LUT UR9, UR9, 0x10000, URZ, 0xfc, !UPT ;  /* 0x0001000009097892 */ /* 0x000fe4000f8efc3f */
[----:B------:R-:W-:Y:S01]  /*1da0*/  ULEA UR7, UR16, UR10, 0x9 ;  /* 0x0000000a10077291 */ /* 0x000fe2000f8e483f */
[----:B------:R-:W1:Y:S01]  /*1db0*/  LDS R153, [R153+UR24+0x32108] ;  /* 0x0321081899997984 */ /* 0x000e620008000800 */
[----:B------:R-:W-:Y:S01]  /*1dc0*/  UIADD3 UR10, UR8, UR9, URZ ;  /* 0x00000009080a7290 */ /* 0x000fe2000fffe03f */
[----:B------:R-:W-:Y:S02]  /*1dd0*/  UMOV UR11, 0x40000040 ;  /* 0x40000040000b7882 */ /* 0x000fe40000000000 */
[----:B------:R-:W-:Y:S01]  /*1de0*/  UMOV UR9, 0x80000020 ;  /* 0x8000002000097882 */ /* 0x000fe20000000000 */
[----:B------:R-:W-:Y:S01]  /*1df0*/  UIADD3 UR6, UR6, 0x2, URZ ;  /* 0x0000000206067890 */ /* 0x000fe2000fffe03f */
[----:B------:R-:W-:Y:S01]  /*1e00*/  UMOV UR8, UR7 ;  /* 0x0000000700087c82 */ /* 0x000fe20008000000 */
[----:B-1----:R-:W-:-:S06]  /*1e10*/  WARPGROUP.ARRIVE ;  /* 0x00000000000079c5 */ /* 0x002fcc0000000000 */
[----:B------:R-:W-:Y:S01]  /*1e20*/  QGMMA.SP.64x256x64.F32.E4M3.E4M3 R24, gdesc[UR8], R24, UP0, R152 ;  /* 0x07e09800081879f3 */ /* 0x000fe2000bf00a18 */
[----:B------:R-:W-:Y:S02]  /*1e30*/  UIADD3 UR8, UR7, 0x2, URZ ;  /* 0x0000000207087890 */ /* 0x000fe4000fffe03f */
[----:B------:R-:W-:Y:S01]  /*1e40*/  UIADD3 UR10, UR10, 0x4, URZ ;  /* 0x000000040a0a7890 */ /* 0x000fe2000fffe03f */
[----:B------:R-:W-:Y:S01]  /*1e50*/  UMOV UR9, 0x80000020 ;  /* 0x8000002000097882 */ /* 0x000fe20000000000 */
[----:B------:R-:W-:Y:S01]  /*1e60*/  UMOV UR11, 0x40000040 ;  /* 0x40000040000b7882 */ /* 0x000fe20000000000 */
[----:B------:R-:W-:-:S04]  /*1e70*/  UISETP.NE.AND UP0, UPT, UR6, UR25, UPT ;  /* 0x000000190600728c */ /* 0x000fc8000bf05270 */
[----:B------:R-:W-:-:S04]  /*1e80*/  USEL UR7, URZ, 0x1, UP0 ;  /* 0x000000013f077887 */ /* 0x000fc80008000000 */
[----:B------:R-:W-:-:S06]  /*1e90*/  UISETP.NE.AND UP0, UPT, UR7, URZ, UPT ;  /* 0x0000003f0700728c */ /* 0x000fcc000bf05270 */
[----:B------:R-:W-:-:S12]  /*1ea0*/  PLOP3.LUT P0, PT, PT, PT, UP0, 0x80, 0x0 ;  /* 0x000000000000781c */ /* 0x000fd80003f0f008 */
[----:B------:R-:W-:Y:S03]  /*1eb0*/  QGMMA.SP.64x256x64.F32.E4M3.E4M3 R24, gdesc[UR8], R24, R153, gsb0 ;  /* 0x07e09900081879f3 */ /* 0x000fe60008000a18 */
[----:B------:R-:W-:Y:S02]  /*1ec0*/  WARPGROUP.DEPBAR.LE gsb0, 0x0 ;  /* 0x00008000000079c5 */ /* 0x000fe40000010000 */
[----:B0-----:R-:W-:Y:S05]  /*1ed0*/  @!P0 BRA `(.L_x_18) ;  /* 0x0000000c00808947 */ /* 0x001fea0003800000 */
[----:B------:R-:W-:Y:S01]  /*1ee0*/  FADD R227, R25, R227 ;  /* 0x000000e319e37221 */ /* 0x000fe20000000000 */
[----:B------:R-:W-:-:S01]  /*1ef0*/  FADD R226, R26, R226 ;  /* 0x000000e21ae27221 */ /* 0x000fc20000000000 */
[----:B-----5:R0:W-:Y:S01]  /*1f00*/  STL [R1+0x8c], R0 ;  /* 0x00008c0001007387 */ /* 0x0201e20000100800 */
[----:B------:R-:W-:-:S01]  /*1f10*/  FADD R225, R27, R225 ;  /* 0x000000e11be17221 */ /* 0x000fc20000000000 */
[----:B------:R-:W-:Y:S01]  /*1f20*/  FADD R224, R28, R224 ;  /* 0x000000e01ce07221 */ /* 0x000fe20000000000 */
[----:B------:R-:W-:-:S01]  /*1f30*/  FADD R223, R29, R223 ;  /* 0x000000df1ddf7221 */ /* 0x000fc20000000000 */
[----:B------:R-:W-:Y:S01]  /*1f40*/  FADD R222, R30, R222 ;  /* 0x000000de1ede7221 */ /* 0x000fe20000000000 */
[----:B0-----:R-:W2:Y:S01]  /*1f50*/  LDL.LU R0, [R1+0x30] ;  /* 0x0000300001007983 */ /* 0x001ea20000300800 */
[----:B------:R-:W-:-:S03]  /*1f60*/  FADD R228, R24, R228 ;  /* 0x000000e418e47221 */ /* 0x000fc60000000000 */
[----:B------:R0:W-:Y:S01]  /*1f70*/  STL [R1+0x90], R227 ;  /* 0x000090e301007387 */ /* 0x0001e20000100800 */
[----:B------:R-:W-:-:S01]  /*1f80*/  FADD R221, R31, R221 ;  /* 0x000000dd1fdd7221 */ /* 0x000fc20000000000 */
[----:B------:R-:W-:Y:S02]  /*1f90*/  FADD R220, R32, R220 ;  /* 0x000000dc20dc7221 */ /* 0x000fe40000000000 */
[----:B0-----:R-:W3:Y:S04]  /*1fa0*/  LDL.LU R227, [R1+0x2c] ;  /* 0x00002c0001e37983 */ /* 0x001ee80000300800 */
[----:B------:R0:W-:Y:S01]  /*1fb0*/  STL [R1+0x94], R226 ;  /* 0x000094e201007387 */ /* 0x0001e20000100800 */
[----:B------:R-:W-:-:S03]  /*1fc0*/  FADD R219, R33, R219 ;  /* 0x000000db21db7221 */ /* 0x000fc60000000000 */
[----:B0-----:R-:W4:Y:S04]  /*1fd0*/  LDL.LU R226, [R1+0x28] ;  /* 0x0000280001e27983 */ /* 0x001f280000300800 */
        /* <DEDUP_REMOVED lines=9> */
[----:B------:R0:W-:Y:S04]  /*2070*/  STL [R1+0xa4], R222 ;  /* 0x0000a4de01007387 */ /* 0x0001e80000100800 */
        /* <DEDUP_REMOVED lines=12> */
[----:B0-----:R-:W4:Y:S01]  /*2140*/  LDL.LU R216, [R1] ;  /* 0x0000000001d87983 */ /* 0x001f220000300800 */
[----:B------:R-:W-:-:S01]  /*2150*/  FADD R215, R37, R215 ;  /* 0x000000d725d77221 */ /* 0x000fc20000000000 */
[----:B------:R-:W-:Y:S01]  /*2160*/  FADD R214, R38, R214 ;  /* 0x000000d626d67221 */ /* 0x000fe20000000000 */
[----:B------:R-:W-:-:S01]  /*2170*/  FADD R213, R39, R213 ;  /* 0x000000d527d57221 */ /* 0x000fc20000000000 */
[----:B------:R-:W-:Y:S01]  /*2180*/  FADD R212, R40, R212 ;  /* 0x000000d428d47221 */ /* 0x000fe20000000000 */
[----:B------:R-:W-:-:S01]  /*2190*/  FADD R211, R41, R211 ;  /* 0x000000d329d37221 */ /* 0x000fc20000000000 */
[----:B------:R-:W-:Y:S01]  /*21a0*/  STL [R1+0xc0], R215 ;  /* 0x0000c0d701007387 */ /* 0x000fe20000100800 */
        /* <DEDUP_REMOVED lines=11> */
[----:B------:R0:W-:Y:S01]  /*2260*/  STL [R1+0xcc], R212 ;  /* 0x0000ccd401007387 */ /* 0x0001e20000100800 */
[----:B------:R-:W-:-:S01]  /*2270*/  FADD R201, R51, R201 ;  /* 0x000000c933c97221 */ /* 0x000fc20000000000 */
[----:B------:R-:W-:Y:S01]  /*2280*/  FADD R200, R52, R200 ;  /* 0x000000c834c87221 */ /* 0x000fe20000000000 */
        /* <DEDUP_REMOVED lines=68> */
[----:B--2---:R-:W-:-:S01]  /*26d0*/  FADD R0, R133, R0 ;  /* 0x0000000085007221 */ /* 0x004fc20000000000 */
[----:B---3--:R-:W-:Y:S01]  /*26e0*/  FADD R227, R132, R227 ;  /* 0x000000e384e37221 */ /* 0x008fe20000000000 */
[----:B----4-:R-:W-:-:S01]  /*26f0*/  FADD R226, R131, R226 ;  /* 0x000000e283e27221 */ /* 0x010fc20000000000 */
        /* <DEDUP_REMOVED lines=9> */
[----:B------:R-:W-:-:S05]  /*2790*/  FADD R216, R121, R216 ;  /* 0x000000d879d87221 */ /* 0x000fca0000000000 */
[----:B------:R1:W-:Y:S04]  /*27a0*/  STL [R1], R216 ;  /* 0x000000d801007387 */ /* 0x0003e80000100800 */
[----:B------:R2:W-:Y:S04]  /*27b0*/  STL [R1+0x4], R217 ;  /* 0x000004d901007387 */ /* 0x0005e80000100800 */
        /* <DEDUP_REMOVED lines=8> */
[----:B0-----:R-:W4:Y:S04]  /*2840*/  LDL.LU R212, [R1+0x34] ;  /* 0x0000340001d47983 */ /* 0x001f280000300800 */
[----:B------:R0:W-:Y:S04]  /*2850*/  STL [R1+0x28], R226 ;  /* 0x000028e201007387 */ /* 0x0001e80000100800 */
[----:B------:R-:W4:Y:S04]  /*2860*/  LDL.LU R213, [R1+0x38] ;  /* 0x0000380001d57983 */ /* 0x000f280000300800 */
[----:B------:R0:W-:Y:S04]  /*2870*/  STL [R1+0x2c], R227 ;  /* 0x00002ce301007387 */ /* 0x0001e80000100800 */
[----:B------:R-:W4:Y:S04]  /*2880*/  LDL.LU R214, [R1+0x3c] ;  /* 0x00003c0001d67983 */ /* 0x000f280000300800 */
[----:B------:R0:W-:Y:S04]  /*2890*/  STL [R1+0x30], R0 ;  /* 0x0000300001007387 */ /* 0x0001e80000100800 */
[----:B------:R-:W4:Y:S04]  /*28a0*/  LDL.LU R215, [R1+0x40] ;  /* 0x0000400001d77983 */ /* 0x000f280000300800 */
[----:B-1----:R-:W4:Y:S04]  /*28b0*/  LDL.LU R216, [R1+0x44] ;  /* 0x0000440001d87983 */ /* 0x002f280000300800 */
[----:B--2---:R-:W2:Y:S04]  /*28c0*/  LDL.LU R217, [R1+0x48] ;  /* 0x0000480001d97983 */ /* 0x004ea80000300800 */
[----:B---3--:R-:W3:Y:S04]  /*28d0*/  LDL.LU R218, [R1+0x4c] ;  /* 0x00004c0001da7983 */ /* 0x008ee80000300800 */
[----:B----4-:R-:W4:Y:S04]  /*28e0*/  LDL.LU R219, [R1+0x50] ;  /* 0x0000500001db7983 */ /* 0x010f280000300800 */
[----:B------:R-:W4:Y:S04]  /*28f0*/  LDL.LU R220, [R1+0x54] ;  /* 0x0000540001dc7983 */ /* 0x000f280000300800 */
[----:B------:R-:W4:Y:S04]  /*2900*/  LDL.LU R221, [R1+0x58] ;  /* 0x0000580001dd7983 */ /* 0x000f280000300800 */
[----:B------:R-:W4:Y:S04]  /*2910*/  LDL.LU R222, [R1+0x5c] ;  /* 0x00005c0001de7983 */ /* 0x000f280000300800 */
[----:B------:R-:W4:Y:S04]  /*2920*/  LDL.LU R223, [R1+0x60] ;  /* 0x0000600001df7983 */ /* 0x000f280000300800 */
[----:B------:R-:W4:Y:S04]  /*2930*/  LDL.LU R224, [R1+0x64] ;  /* 0x0000640001e07983 */ /* 0x000f280000300800 */
[----:B------:R-:W4:Y:S04]  /*2940*/  LDL.LU R225, [R1+0x68] ;  /* 0x0000680001e17983 */ /* 0x000f280000300800 */
[----:B0-----:R-:W4:Y:S04]  /*2950*/  LDL.LU R226, [R1+0x6c] ;  /* 0x00006c0001e27983 */ /* 0x001f280000300800 */
[----:B------:R-:W4:Y:S04]  /*2960*/  LDL.LU R227, [R1+0x70] ;  /* 0x0000700001e37983 */ /* 0x000f280000300800 */
[----:B------:R-:W4:Y:S01]  /*2970*/  LDL.LU R0, [R1+0x74] ;  /* 0x0000740001007983 */ /* 0x000f220000300800 */
[----:B------:R-:W-:-:S05]  /*2980*/  FADD R212, R134, R212 ;  /* 0x000000d486d47221 */ /* 0x000fca0000000000 */
[----:B------:R0:W-:Y:S01]  /*2990*/  STL [R1+0x34], R212 ;  /* 0x000034d401007387 */ /* 0x0001e20000100800 */
[----:B------:R-:W-:-:S03]  /*29a0*/  FADD R213, R135, R213 ;  /* 0x000000d587d57221 */ /* 0x000fc60000000000 */
[----:B0-----:R0:W5:Y:S01]  /*29b0*/  LDL.LU R212, [R1+0xcc] ;  /* 0x0000cc0001d47983 */ /* 0x0011620000300800 */
[----:B------:R-:W-:-:S03]  /*29c0*/  FADD R214, R136, R214 ;  /* 0x000000d688d67221 */ /* 0x000fc60000000000 */
[----:B------:R1:W-:Y:S01]  /*29d0*/  STL [R1+0x38], R213 ;  /* 0x000038d501007387 */ /* 0x0003e20000100800 */
[----:B------:R-:W-:-:S01]  /*29e0*/  FADD R215, R137, R215 ;  /* 0x000000d789d77221 */ /* 0x000fc20000000000 */
[----:B------:R-:W-:Y:S02]  /*29f0*/  FADD R216, R138, R216 ;  /* 0x000000d88ad87221 */ /* 0x000fe40000000000 */
[----:B-1----:R0:W5:Y:S01]  /*2a00*/  LDL.LU R213, [R1+0xc8] ;  /* 0x0000c80001d57983 */ /* 0x0021620000300800 */
[----:B--2---:R-:W-:-:S03]  /*2a10*/  FADD R217, R139, R217 ;  /* 0x000000d98bd97221 */ /* 0x004fc60000000000 */
[----:B------:R1:W-:Y:S01]  /*2a20*/  STL [R1+0x3c], R214 ;  /* 0x00003cd601007387 */ /* 0x0003e20000100800 */
[----:B---3--:R-:W-:-:S03]  /*2a30*/  FADD R218, R140, R218 ;  /* 0x000000da8cda7221 */ /* 0x008fc60000000000 */
[----:B-1----:R0:W5:Y:S01]  /*2a40*/  LDL.LU R214, [R1+0xc4] ;  /* 0x0000c40001d67983 */ /* 0x0021620000300800 */
[----:B----4-:R-:W-:-:S03]  /*2a50*/  FADD R219, R141, R219 ;  /* 0x000000db8ddb7221 */ /* 0x010fc60000000000 */
[----:B------:R1:W-:Y:S01]  /*2a60*/  STL [R1+0x40], R215 ;  /* 0x000040d701007387 */ /* 0x0003e20000100800 */
[----:B------:R-:W-:-:S01]  /*2a70*/  FADD R220, R142, R220 ;  /* 0x000000dc8edc7221 */ /* 0x000fc20000000000 */
[----:B------:R-:W-:Y:S02]  /*2a80*/  FADD R221, R143, R221 ;  /* 0x000000dd8fdd7221 */ /* 0x000fe40000000000 */
[----:B-1----:R0:W5:Y:S04]  /*2a90*/  LDL.LU R215, [R1+0xc0] ;  /* 0x0000c00001d77983 */ /* 0x0021680000300800 */
[----:B------:R1:W-:Y:S01]  /*2aa0*/  STL [R1+0x44], R216 ;  /* 0x000044d801007387 */ /* 0x0003e20000100800 */
[----:B------:R-:W-:-:S01]  /*2ab0*/  FADD R222, R144, R222 ;  /* 0x000000de90de7221 */ /* 0x000fc20000000000 */
[----:B------:R-:W-:-:S02]  /*2ac0*/  FADD R223, R145, R223 ;  /* 0x000000df91df7221 */ /* 0x000fc40000000000 */
[----:B-1----:R0:W5:Y:S04]  /*2ad0*/  LDL.LU R216, [R1+0xbc] ;  /* 0x0000bc0001d87983 */ /* 0x0021680000300800 */
[----:B------:R1:W-:Y:S01]  /*2ae0*/  STL [R1+0x48], R217 ;  /* 0x000048d901007387 */ /* 0x0003e20000100800 */
[----:B------:R-:W-:-:S03]  /*2af0*/  FADD R224, R146, R224 ;  /* 0x000000e092e07221 */ /* 0x000fc60000000000 */
        /* <DEDUP_REMOVED lines=13> */
[----:B------:R1:W-:Y:S04]  /*2bd0*/  STL [R1+0x5c], R222 ;  /* 0x00005cde01007387 */ /* 0x0003e80000100800 */
        /* <DEDUP_REMOVED lines=12> */
[----:B-1----:R-:W2:Y:S01]  /*2ca0*/  LDL.LU R0, [R1+0x8c] ;  /* 0x00008c0001007983 */ /* 0x002ea20000300800 */
[----:B------:R-:W-:-:S02]  /*2cb0*/  WARPGROUP.DEPBAR.LE gsb0, 0x0 ;  /* 0x00008000000079c5 */ /* 0x000fc40000010000 */
[----:B------:R-:W-:Y:S01]  /*2cc0*/  UMOV UR6, URZ ;  /* 0x0000003f00067c82 */ /* 0x000fe20008000000 */
[----:B0-2---:R-:W-:-:S07]  /*2cd0*/  FADD R0, R0, R151 ;  /* 0x0000009700007221 */ /* 0x005fce0000000000 */
.L_x_18:
[----:B------:R-:W-:Y:S05]  /*2ce0*/  @!P1 BRA `(.L_x_19) ;  /* 0x0000000000049947 */ /* 0x000fea0003800000 */
[----:B------:R-:W-:Y:S01]  /*2cf0*/  BPT.TRAP 0x1 ;  /* 0x000000040000795c */ /* 0x000fe20000300000 */
.L_x_19:
[----:B------:R-:W-:Y:S02]  /*2d00*/  UISETP.GT.U32.AND UP1, UPT, UR13, 0x1, UPT ;  /* 0x000000010d00788c */ /* 0x000fe4000bf24070 */
[----:B------:R-:W-:-:S04]  /*2d10*/  ULEA UR7, UR17, UR24, 0x3 ;  /* 0x0000001811077291 */ /* 0x000fc8000f8e183f */
[----:B------:R-:W-:Y:S01]  /*2d20*/  UIADD3 UR7, UR7, 0x28, URZ ;  /* 0x0000002807077890 */ /* 0x000fe2000fffe03f */
[----:B------:R-:W-:-:S03]  /*2d30*/  PLOP3.LUT P0, PT, PT, PT, UP1, 0x80, 0x0 ;  /* 0x000000000000781c */ /* 0x000fc60003f0f018 */
[----:B------:R-:W-:-:S09]  /*2d40*/  UPRMT UR7, URZ, 0x654, UR7 ;  /* 0x000006543f077896 */ /* 0x000fd20008000007 */
[----:B------:R-:W-:Y:S01]  /*2d50*/  SYNCS.ARRIVE.TRANS64.RED.A1T0 RZ, [UR7], RZ ;  /* 0x000000ffffff79a7 */ /* 0x000fe20008100407 */
[----:B------:R-:W-:Y:S05]  /*2d60*/  @P0 BRA `(.L_x_20) ;  /* 0x0000000000040947 */ /* 0x000fea0003800000 */
[----:B------:R-:W-:Y:S01]  /*2d70*/  BPT.TRAP 0x1 ;  /* 0x000000040000795c */ /* 0x000fe20000300000 */
.L_x_20:
[----:B------:R-:W-:Y:S02]  /*2d80*/  UISETP.GT.AND UP3, UPT, UR14, 0x1, UPT ;  /* 0x000000010e00788c */ /* 0x000fe4000bf64270 */
[----:B------:R-:W-:Y:S02]  /*2d90*/  UIADD3 UR16, UR16, 0x1, URZ ;  /* 0x0000000110107890 */ /* 0x000fe4000fffe03f */
[----:B------:R-:W-:Y:S02]  /*2da0*/  UIADD3 UR17, UR17, 0x1, URZ ;  /* 0x0000000111117890 */ /* 0x000fe4000fffe03f */
[----:B------:R-:W-:Y:S01]  /*2db0*/  PLOP3.LUT P0, PT, PT, PT, UP3, 0x80, 0x0 ;  /* 0x000000000000781c */ /* 0x000fe20003f0f038 */
[----:B------:R-:W-:Y:S02]  /*2dc0*/  UISETP.NE.AND UP1, UPT, UR16, 0x5, UPT ;  /* 0x000000051000788c */ /* 0x000fe4000bf25270 */
[----:B------:R-:W-:Y:S02]  /*2dd0*/  UISETP.NE.AND UP2, UPT, UR17, 0x5, UPT ;  /* 0x000000051100788c */ /* 0x000fe4000bf45270 */
[----:B------:R-:W-:-:S02]  /*2de0*/  USEL UR7, URZ, 0x1, UP1 ;  /* 0x000000013f077887 */ /* 0x000fc40008800000 */
[----:B------:R-:W-:Y:S02]  /*2df0*/  UIADD3 UR14, UR14, -0x1, URZ ;  /* 0xffffffff0e0e7890 */ /* 0x000fe4000fffe03f */
[----:B------:R-:W-:Y:S02]  /*2e00*/  USEL UR16, UR16, URZ, UP1 ;  /* 0x0000003f10107287 */ /* 0x000fe40008800000 */
[----:B------:R-:W-:Y:S01]  /*2e10*/  LOP3.LUT R229, R229, UR7, RZ, 0x3c, !PT ;  /* 0x00000007e5e57c12 */ /* 0x000fe2000f8e3cff */
[----:B------:R-:W-:Y:S01]  /*2e20*/  USEL UR17, UR17, URZ, UP2 ;  /* 0x0000003f11117287 */ /* 0x000fe20009000000 */
[----:B------:R-:W-:Y:S01]  /*2e30*/  UMOV UR7, 0x1 ;  /* 0x0000000100077882 */ /* 0x000fe20000000000 */
[----:B------:R-:W-:Y:S10]  /*2e40*/  @P0 BRA `(.L_x_21) ;  /* 0xffffffec00440947 */ /* 0x000ff4000383ffff */
.L_x_13:
[----:B-----5:R0:W-:Y:S04]  /*2e50*/  STL [R1+0x8c], R227 ;  /* 0x00008ce301007387 */ /* 0x0201e80000100800 */
[----:B------:R1:W-:Y:S04]  /*2e60*/  STL [R1+0x84], R0 ;  /* 0x0000840001007387 */ /* 0x0003e80000100800 */
[----:B0-----:R-:W2:Y:S04]  /*2e70*/  LDL.LU R227, [R1+0x74] ;  /* 0x0000740001e37983 */ /* 0x001ea80000300800 */
[----:B-1----:R-:W3:Y:S04]  /*2e80*/  LDL.LU R0, [R1+0x70] ;  /* 0x0000700001007983 */ /* 0x002ee80000300800 */
[----:B--2---:R0:W-:Y:S04]  /*2e90*/  STL [R1+0x74], R227 ;  /* 0x000074e301007387 */ /* 0x0041e80000100800 */
[----:B0-----:R-:W2:Y:S04]  /*2ea0*/  LDL.LU R227, [R1+0x6c] ;  /* 0x00006c0001e37983 */ /* 0x001ea80000300800 */
[----:B---3--:R0:W-:Y:S04]  /*2eb0*/  STL [R1+0x70], R0 ;  /* 0x0000700001007387 */ /* 0x0081e80000100800 */
[----:B0-----:R-:W3:Y:S04]  /*2ec0*/  LDL.LU R0, [R1+0x68] ;  /* 0x0000680001007983 */ /* 0x001ee80000300800 */
        /* <DEDUP_REMOVED lines=43> */
[----:B0-----:R-:W3:Y:S01]  /*3180*/  LDL.LU R0, [R1+0x10] ;  /* 0x0000100001007983 */ /* 0x001ee20000300800 */
[----:B------:R-:W-:-:S04]  /*3190*/  UISETP.NE.AND UP0, UPT, UR6, URZ, UPT ;  /* 0x0000003f0600728c */ /* 0x000fc8000bf05270 */
[----:B------:R-:W-:Y:S01]  /*31a0*/  USEL UR6, URZ, 0x1, !UP0 ;  /* 0x000000013f067887 */ /* 0x000fe2000c000000 */
[----:B--2---:R-:W-:Y:S04]  /*31b0*/  STL [R1+0x14], R227 ;  /* 0x000014e301007387 */ /* 0x004fe80000100800 */
[----:B------:R0:W5:Y:S04]  /*31c0*/  LDL.LU R229, [R1+0xc] ;  /* 0x00000c0001e57983 */ /* 0x0001680000300800 */
[----:B---3--:R1:W-:Y:S04]  /*31d0*/  STL [R1+0x10], R0 ;  /* 0x0000100001007387 */ /* 0x0083e80000100800 */
[----:B------:R0:W5:Y:S04]  /*31e0*/  LDL.LU R153, [R1+0x8] ;  /* 0x0000080001997983 */ /* 0x0001680000300800 */
[----:B-1----:R0:W5:Y:S04]  /*31f0*/  LDL.LU R0, [R1+0x4] ;  /* 0x0000040001007983 */ /* 0x0021680000300800 */
[----:B------:R0:W5:Y:S04]  /*3200*/  LDL.LU R152, [R1] ;  /* 0x0000000001987983 */ /* 0x0001680000300800 */
[----:B------:R0:W5:Y:S01]  /*3210*/  LDL.LU R227, [R1+0x8c] ;  /* 0x00008c0001e37983 */ /* 0x0001620000300800 */
[----:B------:R-:W-:-:S13]  /*3220*/  ISETP.NE.AND P0, PT, RZ, UR6, PT ;  /* 0x00000006ff007c0c */ /* 0x000fda000bf05270 */
[----:B0-----:R-:W-:Y:S05]  /*3230*/  @!P0 BRA `(.L_x_22) ;  /* 0x0000000c00b48947 */ /* 0x001fea0003800000 */
[----:B-----5:R-:W-:Y:S01]  /*3240*/  FADD R227, R25, R227 ;  /* 0x000000e319e37221 */ /* 0x020fe20000000000 */
[----:B------:R-:W-:-:S04]  /*3250*/  FADD R228, R24, R228 ;  /* 0x000000e418e47221 */ /* 0x000fc80000000000 */
[----:B------:R0:W-:Y:S04]  /*3260*/  STL [R1+0x8c], R227 ;  /* 0x00008ce301007387 */ /* 0x0001e80000100800 */
[----:B0-----:R-:W2:Y:S04]  /*3270*/  LDL.LU R227, [R1+0x84] ;  /* 0x0000840001e37983 */ /* 0x001ea80000300800 */
[----:B--2---:R0:W-:Y:S04]  /*3280*/  STL [R1+0x90], R227 ;  /* 0x000090e301007387 */ /* 0x0041e80000100800 */
        /* <DEDUP_REMOVED lines=50> */
[----:B0-----:R-:W2:Y:S01]  /*35b0*/  LDL.LU R227, [R1+0x10] ;  /* 0x0000100001e37983 */ /* 0x001ea20000300800 */
[----:B------:R-:W-:Y:S01]  /*35c0*/  FADD R226, R26, R226 ;  /* 0x000000e21ae27221 */ /* 0x000fe20000000000 */
        /* <DEDUP_REMOVED lines=98> */
[----:B--2---:R-:W-:-:S05]  /*3bf0*/  FADD R227, R125, R227 ;  /* 0x000000e37de37221 */ /* 0x004fca0000000000 */
[----:B------:R0:W-:Y:S04]  /*3c00*/  STL [R1+0x10], R227 ;  /* 0x000010e301007387 */ /* 0x0001e80000100800 */
[----:B0-----:R-:W2:Y:S02]  /*3c10*/  LDL.LU R227, [R1+0xf4] ;  /* 0x0000f40001e37983 */ /* 0x001ea40000300800 */
        /* <DEDUP_REMOVED lines=77> */
[----:B0-----:R0:W5:Y:S01]  /*40f0*/  LDL.LU R227, [R1+0x8c] ;  /* 0x00008c0001e37983 */ /* 0x0011620000300800 */
[----:B------:R-:W-:Y:S02]  /*4100*/  WARPGROUP.DEPBAR.LE gsb0, 0x0 ;  /* 0x00008000000079c5 */ /* 0x000fe40000010000 */
.L_x_22:
[----:B------:R1:W-:Y:S01]  /*4110*/  STL [R1+0x94], R3 ;  /* 0x0000940301007387 */ /* 0x0003e20000100800 */
[----:B------:R-:W2:Y:S01]  /*4120*/  LDC R28, c[0x0][0x288] ;  /* 0x0000a200ff1c7b82 */ /* 0x000ea20000000800 */
[----:B------:R-:W-:Y:S02]  /*4130*/  UIADD3 UR9, UR12, UR5, URZ ;  /* 0x000000050c097290 */ /* 0x000fe4000fffe03f */
[----:B------:R-:W-:Y:S01]  /*4140*/  USHF.R.S32.HI UR10, URZ, 0x1f, UR23 ;  /* 0x0000001f3f0a7899 */ /* 0x000fe20008011417 */
[----:B------:R-:W-:Y:S01]  /*4150*/  ULDC.64 UR14, c[0x0][0x6d0] ;  /* 0x0001b400000e7ab9 */ /* 0x000fe20000000a00 */
[----:B------:R-:W-:Y:S01]  /*4160*/  ULDC UR11, c[0x0][0x284] ;  /* 0x0000a100000b7ab9 */ /* 0x000fe20000000800 */
[----:B-1----:R-:W3:Y:S04]  /*4170*/  LDL.LU R3, [R1+0x88] ;  /* 0x0000880001037983 */ /* 0x002ee80000300800 */
[----:B------:R1:W-:Y:S04]  /*4180*/  STL [R1+0x90], R2 ;  /* 0x0000900201007387 */ /* 0x0003e80000100800 */
[----:B-----5:R4:W-:Y:S01]  /*4190*/  STL [R1+0x8c], R0 ;  /* 0x00008c0001007387 */ /* 0x0209e20000100800 */
[----:B-1----:R-:W1:Y:S03]  /*41a0*/  S2R R2, SR_TID.X ;  /* 0x0000000000027919 */ /* 0x002e660000002100 */
[----:B----4-:R-:W4:Y:S01]  /*41b0*/  LDL R0, [R1+0x80] ;  /* 0x0000800001007983 */ /* 0x010f220000100800 */
[----:B------:R-:W-:-:S02]  /*41c0*/  UISETP.GT.U32.AND UP0, UPT, UR9, 0x4, UPT ;  /* 0x000000040900788c */ /* 0x000fc4000bf04070 */
[----:B------:R-:W-:Y:S01]  /*41d0*/  UISETP.GE.U32.AND UP1, UPT, UR12, 0x5, UPT ;  /* 0x000000050c00788c */ /* 0x000fe2000bf26070 */
[----:B-1----:R-:W-:Y:S02]  /*41e0*/  LOP3.LUT R24, R2, 0x60, RZ, 0xc0, !PT ;  /* 0x0000006002187812 */ /* 0x002fe400078ec0ff */
[----:B------:R-:W-:Y:S02]  /*41f0*/  SHF.R.U32.HI R25, RZ, 0x2, R2 ;  /* 0x00000002ff197819 */ /* 0x000fe40000011602 */
[----:B------:R-:W-:Y:S02]  /*4200*/  SHF.R.U32.HI R24, RZ, 0x5, R24 ;  /* 0x00000005ff187819 */ /* 0x000fe40000011618 */
[----:B------:R-:W-:Y:S02]  /*4210*/  LOP3.LUT R25, R25, 0x7, RZ, 0xc0, !PT ;  /* 0x0000000719197812 */ /* 0x000fe400078ec0ff */
[----:B------:R-:W-:-:S03]  /*4220*/  SHF.L.U32 R26, R24, 0x4, RZ ;  /* 0x00000004181a7819 */ /* 0x000fc600000006ff */
[--C-:B------:R-:W-:Y:S01]  /*4230*/  IMAD R27, R24, -0x10, -R25.reuse ;  /* 0xfffffff0181b7824 */ /* 0x100fe200078e0a19 */
[--C-:B------:R-:W-:Y:S02]  /*4240*/  SHF.R.U32.HI R24, RZ, 0x7, R2.reuse ;  /* 0x00000007ff187819 */ /* 0x100fe40000011602 */
[----:B------:R-:W-:Y:S02]  /*4250*/  LOP3.LUT R25, R26, 0xfffffff0, R25, 0xe2, !PT ;  /* 0xfffffff01a197812 */ /* 0x000fe400078ee219 */
[----:B------:R-:W-:Y:S02]  /*4260*/  LOP3.LUT R24, R24, 0x1, RZ, 0xc0, !PT ;  /* 0x0000000118187812 */ /* 0x000fe400078ec0ff */
[----:B------:R-:W-:-:S03]  /*4270*/  SHF.R.U32.HI R26, RZ, 0x1, R2 ;  /* 0x00000001ff1a7819 */ /* 0x000fc60000011602 */
[----:B------:R-:W-:Y:S01]  /*4280*/  IMAD R27, R24, -0x40, R27 ;  /* 0xffffffc0181b7824 */ /* 0x000fe200078e021b */
[----:B------:R-:W-:Y:S02]  /*4290*/  LOP3.LUT R24, R2, 0x3, RZ, 0xc0, !PT ;  /* 0x0000000302187812 */ /* 0x000fe400078ec0ff */
[----:B------:R-:W-:Y:S01]  /*42a0*/  LOP3.LUT R25, R25, 0x40, R26, 0xf8, !PT ;  /* 0x0000004019197812 */ /* 0x000fe200078ef81a */
[----:B---3--:R-:W-:Y:S02]  /*42b0*/  IMAD.SHL.U32 R50, R3, 0x80, RZ ;  /* 0x0000008003327824 */ /* 0x008fe400078e00ff */
[----:B------:R1:W5:Y:S01]  /*42c0*/  LDL.LU R3, [R1+0x94] ;  /* 0x0000940001037983 */ /* 0x0003620000300800 */
[----:B------:R-:W-:Y:S02]  /*42d0*/  UIMAD UR5, UR10, UR14, URZ ;  /* 0x0000000e0a0572a4 */ /* 0x000fe4000f8e023f */
[----:B------:R-:W-:Y:S01]  /*42e0*/  IMAD.U32 R37, RZ, RZ, UR14 ;  /* 0x0000000eff257e24 */ /* 0x000fe2000f8e00ff */
[----:B------:R-:W-:Y:S01]  /*42f0*/  LOP3.LUT R34, R25, R50, RZ, 0xfc, !PT ;  /* 0x0000003219227212 */ /* 0x000fe200078efcff */
[----:B------:R1:W5:Y:S01]  /*4300*/  LDL.LU R2, [R1+0x90] ;  /* 0x0000900001027983 */ /* 0x0003620000300800 */
[----:B------:R-:W-:-:S02]  /*4310*/  UISETP.LT.U32.AND UP0, UPT, UR12, 0x5, UP0 ;  /* 0x000000050c00788c */ /* 0x000fc40008701070 */
[----:B------:R-:W-:Y:S01]  /*4320*/  UIMAD UR8, UR23, UR15, UR5 ;  /* 0x0000000f170872a4 */ /* 0x000fe2000f8e0205 */
[----:B------:R-:W-:Y:S01]  /*4330*/  SHF.R.S32.HI R35, RZ, 0x1f, R34 ;  /* 0x0000001fff237819 */ /* 0x000fe20000011422 */
[----:B------:R-:W-:Y:S01]  /*4340*/  UIMAD.WIDE.U32 UR6, UR9, -0x33333333, URZ ;  /* 0xcccccccd090678a5 */ /* 0x000fe2000f8e003f */
[----:B----4-:R-:W-:Y:S02]  /*4350*/  IMAD.SHL.U32 R51, R0, 0x100, RZ ;  /* 0x0000010000337824 */ /* 0x010fe400078e00ff */
[----:B------:R1:W5:Y:S03]  /*4360*/  LDL.LU R0, [R1+0x8c] ;  /* 0x00008c0001007983 */ /* 0x0003660000300800 */
[----:B--2---:R-:W-:-:S04]  /*4370*/  ISETP.GE.AND P0, PT, R51, R28, PT ;  /* 0x0000001c3300720c */ /* 0x004fc80003f06270 */
[----:B------:R-:W-:Y:S01]  /*4380*/  ISETP.GE.OR P0, PT, R50, UR11, P0 ;  /* 0x0000000b32007c0c */ /* 0x000fe20008706670 */
[----:B------:R-:W-:Y:S01]  /*4390*/  USEL UR5, URZ, 0x1, !UP0 ;  /* 0x000000013f057887 */ /* 0x000fe2000c000000 */
[----:B------:R-:W-:Y:S01]  /*43a0*/  IMAD.WIDE.U32 R36, R37, UR23, R34 ;  /* 0x0000001725247c25 */ /* 0x000fe2000f8e0022 */
[----:B------:R-:W-:Y:S02]  /*43b0*/  USHF.R.U32.HI UR6, URZ, 0x2, UR7 ;  /* 0x000000023f067899 */ /* 0x000fe40008011607 */
[----:B------:R-:W-:Y:S01]  /*43c0*/  ULOP3.LUT UR4, UR4, UR5, URZ, 0x3c, !UPT ;  /* 0x0000000504047292 */ /* 0x000fe2000f8e3c3f */
[----:B------:R-:W-:Y:S01]  /*43d0*/  IMAD R24, R24, -0x2, R28 ;  /* 0xfffffffe18187824 */ /* 0x000fe200078e021c */
[----:B------:R-:W-:Y:S01]  /*43e0*/  UIMAD UR5, UR6, -0x5, UR9 ;  /* 0xfffffffb060578a4 */ /* 0x000fe2000f8e0209 */
[----:B------:R-:W-:Y:S01]  /*43f0*/  VIADD R37, R37, UR8 ;  /* 0x0000000825257c36 */ /* 0x000fe20008000000 */
[----:B------:R-:W-:Y:S01]  /*4400*/  @UP1 ULOP3.LUT UR4, UR4, 0x1, UR6, 0x78, !UPT ;  /* 0x0000000104041892 */ /* 0x000fe2000f8e7806 */
[----:B------:R-:W-:Y:S01]  /*4410*/  IADD3 R50, -R50, UR11, R27 ;  /* 0x0000000b32327c10 */ /* 0x000fe2000fffe11b */
[----:B------:R-:W-:-:S02]  /*4420*/  WARPGROUP.DEPBAR.LE gsb0, 0x0 ;  /* 0x00008000000079c5 */ /* 0x000fc40000010000 */
[----:B------:R-:W-:Y:S02]  /*4430*/  IMAD.IADD R51, R24, 0x1, -R51 ;  /* 0x0000000118337824 */ /* 0x000fe400078e0a33 */
[----:B------:R-:W-:Y:S01]  /*4440*/  IMAD.MOV.U32 R57, RZ, RZ, -0x1 ;  /* 0xffffffffff397424 */ /* 0x000fe200078e00ff */
[----:B-1----:R-:W-:Y:S06]  /*4450*/  @P0 BRA `(.L_x_23) ;  /* 0x000000b0008c0947 */ /* 0x002fec0003800000 */
[----:B-----5:R1:W-:Y:S01]  /*4460*/  STL [R1+0x90], R2 ;  /* 0x0000900201007387 */ /* 0x0203e20000100800 */
[----:B------:R-:W2:Y:S03]  /*4470*/  LDC.64 R32, c[0x0][0x6c8] ;  /* 0x0001b200ff207b82 */ /* 0x000ea60000000a00 */
[----:B-1----:R-:W3:Y:S04]  /*4480*/  LDL.LU R2, [R1+0x80] ;  /* 0x0000800001027983 */ /* 0x002ee80000300800 */
[----:B------:R1:W-:Y:S02]  /*4490*/  STL [R1+0x8c], R0 ;  /* 0x00008c0001007387 */ /* 0x0003e40000100800 */
[----:B-1----:R-:W1:Y:S02]  /*44a0*/  S2R R0, SR_TID.X ;  /* 0x0000000000007919 */ /* 0x002e640000002100 */
[----:B-1----:R-:W-:-:S02]  /*44b0*/  IMAD.SHL.U32 R53, R0, 0x2, RZ ;  /* 0x0000000200357824 */ /* 0x002fc400078e00ff */
[----:B---3--:R-:W-:Y:S02]  /*44c0*/  IMAD.WIDE R24, R2, 0x100, RZ ;  /* 0x0000010002187825 */ /* 0x008fe400078e02ff */
[----:B------:R1:W5:Y:S04]  /*44d0*/  LDL.LU R2, [R1+0x90] ;  /* 0x0000900001027983 */ /* 0x0003680000300800 */
[----:B------:R1:W5:Y:S01]  /*44e0*/  LDL.LU R0, [R1+0x8c] ;  /* 0x00008c0001007983 */ /* 0x0003620000300800 */
[----:B------:R-:W-:Y:S01]  /*44f0*/  FSETP.NEU.AND P0, PT, RZ, UR21, PT ;  /* 0x00000015ff007c0b */ /* 0x000fe2000bf0d000 */
[----:B--2---:R-:W-:Y:S01]  /*4500*/  IMAD R26, R25, R32, RZ ;  /* 0x00000020191a7224 */ /* 0x004fe200078e02ff */
[----:B------:R-:W-:Y:S01]  /*4510*/  LOP3.LUT R53, R24, 0x6, R53, 0xf8, !PT ;  /* 0x0000000618357812 */ /* 0x000fe200078ef835 */
[----:B------:R-:W-:Y:S01]  /*4520*/  BSSY B0, `(.L_x_23) ;  /* 0x0000b16000007945 */ /* 0x000fe20003800000 */
[----:B------:R-:W-:-:S03]  /*4530*/  ISETP.GT.AND P1, PT, R51, RZ, PT ;  /* 0x000000ff3300720c */ /* 0x000fc60003f24270 */
[----:B------:R-:W-:Y:S01]  /*4540*/  IMAD.WIDE.U32 R36, R53, R32, R36 ;  /* 0x0000002035247225 */ /* 0x000fe200078e0024 */
[----:B------:R-:W-:-:S03]  /*4550*/  ISETP.GT.AND P2, PT, R50, RZ, P1 ;  /* 0x000000ff3200720c */ /* 0x000fc60000f44270 */
[----:B------:R-:W-:-:S05]  /*4560*/  IMAD R27, R53, R33, R26 ;  /* 0x00000021351b7224 */ /* 0x000fca00078e021a */
[----:B------:R-:W-:Y:S01]  /*4570*/  IADD3 R43, R37, R27, RZ ;  /* 0x0000001b252b7210 */ /* 0x000fe20007ffe0ff */
[----:B-1----:R-:W-:Y:S06]  /*4580*/  @!P0 BRA `(.L_x_24) ;  /* 0x0000008800908947 */ /* 0x002fec0003800000 */
[----:B------:R-:W1:Y:S01]  /*4590*/  LDC.64 R30, c[0x0][0x6b0] ;  /* 0x0001ac00ff1e7b82 */ /* 0x000e620000000a00 */
[----:B------:R-:W-:Y:S01]  /*45a0*/  ULDC.64 UR8, c[0x0][0x6b8] ;  /* 0x0001ae0000087ab9 */ /* 0x000fe20000000a00 */
[----:B------:R-:W-:Y:S01]  /*45b0*/  ULDC.64 UR14, c[0x0][0x6c0] ;  /* 0x0001b000000e7ab9 */ /* 0x000fe20000000a00 */
[----:B------:R-:W-:Y:S02]  /*45c0*/  UIMAD UR6, UR10, UR8, URZ ;  /* 0x000000080a0672a4 */ /* 0x000fe4000f8e023f */
[----:B------:R-:W-:Y:S01]  /*45d0*/  IMAD.U32 R52, RZ, RZ, UR8 ;  /* 0x00000008ff347e24 */ /* 0x000fe2000f8e00ff */
[----:B------:R-:W-:Y:S01]  /*45e0*/  ULDC.64 UR10, c[0x0][0x6a8] ;  /* 0x0001aa00000a7ab9 */ /* 0x000fe20000000a00 */
[----:B------:R-:W-:Y:S02]  /*45f0*/  UIMAD UR6, UR23, UR9, UR6 ;  /* 0x00000009170672a4 */ /* 0x000fe4000f8e0206 */
[----:B------:R-:W-:Y:S01]  /*4600*/  IMAD.WIDE.U32 R28, R52, UR23, R34 ;  /* 0x00000017341c7c25 */ /* 0x000fe2000f8e0022 */
[----:B------:R-:W2:Y:S03]  /*4610*/  LDC.64 R46, c[0x0][0x6b0] ;  /* 0x0001ac00ff2e7b82 */ /* 0x000ea60000000a00 */
[----:B------:R-:W-:-:S02]  /*4620*/  IMAD.MOV.U32 R26, RZ, RZ, R28 ;  /* 0x000000ffff1a7224 */ /* 0x000fc400078e001c */
[----:B------:R-:W-:Y:S02]  /*4630*/  VIADD R27, R29, UR6 ;  /* 0x000000061d1b7c36 */ /* 0x000fe40008000000 */
[----:B-1----:R-:W-:-:S04]  /*4640*/  IMAD R24, R25, R30, RZ ;  /* 0x0000001e19187224 */ /* 0x002fc800078e02ff */
[C---:B------:R-:W-:Y:S02]  /*4650*/  IMAD R55, R53.reuse, R31, R24 ;  /* 0x0000001f35377224 */ /* 0x040fe400078e0218 */
[----:B------:R-:W-:-:S04]  /*4660*/  IMAD.WIDE.U32 R24, R53, R30, R26 ;  /* 0x0000001e35187225 */ /* 0x000fc800078e001a */
[----:B------:R-:W-:Y:S01]  /*4670*/  IMAD.IADD R25, R25, 0x1, R55 ;  /* 0x0000000119197824 */ /* 0x000fe200078e0237 */
[----:B------:R-:W-:-:S04]  /*4680*/  LEA R38, P0, R24, UR10, 0x2 ;  /* 0x0000000a18267c11 */ /* 0x000fc8000f8010ff */
[----:B------:R-:W-:-:S05]  /*4690*/  LEA.HI.X R39, R24, UR11, R25, 0x2, P0 ;  /* 0x0000000b18277c11 */ /* 0x000fca00080f1419 */
[----:B------:R2:W3:Y:S01]  /*46a0*/  @P2 LDG.E.LTC128B R37, desc[UR18][R38.64] ;  /* 0x0000001226252981 */ /* 0x0004e2000c1e1920 */
[C---:B------:R-:W-:Y:S01]  /*46b0*/  LEA R24, P0, R36.reuse, UR14, 0x2 ;  /* 0x0000000e24187c11 */ /* 0x040fe2000f8010ff */
[----:B------:R-:W-:Y:S03]  /*46c0*/  BSSY B1, `(.L_x_25) ;  /* 0x0000014000017945 */ /* 0x000fe60003800000 */
[----:B------:R-:W-:Y:S02]  /*46d0*/  LEA.HI.X R25, R36, UR15, R43, 0x2, P0 ;  /* 0x0000000f24197c11 */ /* 0x000fe400080f142b */
[----:B------:R-:W-:Y:S02]  /*46e0*/  ISETP.GT.AND P0, PT, R51, 0x1, PT ;  /* 0x000000013300780c */ /* 0x000fe40003f04270 */
[----:B------:R-:W-:Y:S01]  /*46f0*/  LEA R36, P4, R32, R24, 0x2 ;  /* 0x0000001820247211 */ /* 0x000fe200078810ff */
[----:B--2---:R-:W-:-:S04]  /*4700*/  IMAD.WIDE.U32 R38, R53, R30, R46 ;  /* 0x0000001e35267225 */ /* 0x004fc800078e002e */
[----:B------:R-:W-:Y:S01]  /*4710*/  IMAD.IADD R49, R55, 0x1, R39 ;  /* 0x0000000137317824 */ /* 0x000fe200078e0227 */
[----:B------:R-:W-:-:S05]  /*4720*/  IADD3 R43, P5, R28, R38, RZ ;  /* 0x000000261c2b7210 */ /* 0x000fca0007fbe0ff */
[----:B------:R-:W-:Y:S01]  /*4730*/  IMAD.X R44, R49, 0x1, R27, P5 ;  /* 0x00000001312c7824 */ /* 0x000fe200028e061b */
[----:B------:R-:W-:-:S04]  /*4740*/  LEA R42, P5, R43, UR10, 0x2 ;  /* 0x0000000a2b2a7c11 */ /* 0x000fc8000f8a10ff */
[----:B------:R-:W-:Y:S01]  /*4750*/  LEA.HI.X R43, R43, UR11, R44, 0x2, P5 ;  /* 0x0000000b2b2b7c11 */ /* 0x000fe2000a8f142c */
[----:B---3--:R-:W-:Y:S01]  /*4760*/  FMUL R41, R37, UR21 ;  /* 0x0000001525297c20 */ /* 0x008fe20008400000 */
[----:B------:R-:W-:-:S03]  /*4770*/  MOV R48, R37 ;  /* 0x0000002500307202 */ /* 0x000fc60000000f00 */
[----:B------:R-:W-:Y:S01]  /*4780*/  FFMA R45, R228, UR20, R41 ;  /* 0x00000014e42d7c23 */ /* 0x000fe20008000029 */
[----:B------:R-:W-:-:S04]  /*4790*/  IMAD.WIDE.U32 R40, R53, R30, R34 ;  /* 0x0000001e35287225 */ /* 0x000fc800078e0022 */
[----:B------:R1:W-:Y:S01]  /*47a0*/  @P2 STG.E desc[UR18][R24.64], R45 ;  /* 0x0000002d18002986 */ /* 0x0003e2000c101912 */
[----:B------:R-:W-:Y:S01]  /*47b0*/  ISETP.GT.AND P2, PT, R50, RZ, P0 ;  /* 0x000000ff3200720c */ /* 0x000fe20000744270 */
[----:B------:R-:W-:Y:S02]  /*47c0*/  IMAD.IADD R41, R55, 0x1, R41 ;  /* 0x0000000137297824 */ /* 0x000fe400078e0229 */
[----:B------:R-:W-:-:S10]  /*47d0*/  IMAD.WIDE.U32 R40, R52, UR23, R40 ;  /* 0x0000001734287c25 */ /* 0x000fd4000f8e0028 */
[----:B-1----:R-:W-:Y:S05]  /*47e0*/  @!P2 BRA `(.L_x_26) ;  /* 0x000000000004a947 */ /* 0x002fea0003800000 */
[----:B------:R1:W5:Y:S02]  /*47f0*/  LDG.E.LTC128B R48, desc[UR18][R42.64] ;  /* 0x000000122a307981 */ /* 0x000364000c1e1920 */
.L_x_26:
[----:B------:R-:W-:Y:S05]  /*4800*/  BSYNC B1 ;  /* 0x0000000000017941 */ /* 0x000fea0003800000 */
.L_x_25:
[----:B-----5:R-:W-:Y:S01]  /*4810*/  FMUL R44, R48, UR21 ;  /* 0x00000015302c7c20 */ /* 0x020fe20008400000 */
[----:B------:R-:W-:Y:S01]  /*4820*/  LEA.HI.X R37, R32, R25, R33, 0x2, P4 ;  /* 0x0000001920257211 */ /* 0x000fe200020f1421 */
[----:B------:R-:W-:Y:S01]  /*4830*/  VIADD R41, R41, UR6 ;  /* 0x0000000629297c36 */ /* 0x000fe20008000000 */
[----:B------:R-:W-:Y:S01]  /*4840*/  ISETP.GT.AND P1, PT, R50, 0x8, P1 ;  /* 0x000000083200780c */ /* 0x000fe20000f24270 */
[----:B------:R-:W-:Y:S01]  /*4850*/  FFMA R227, R227, UR20, R44 ;  /* 0x00000014e3e37c23 */ /* 0x000fe2000800002c */
[----:B------:R-:W-:Y:S01]  /*4860*/  IADD3 R44, P5, R34, R38, RZ ;  /* 0x00000026222c7210 */ /* 0x000fe20007fbe0ff */
[----:B------:R-:W-:Y:S01]  /*4870*/  BSSY B1, `(.L_x_27) ;  /* 0x0000007000017945 */ /* 0x000fe20003800000 */
[C---:B-1----:R-:W-:Y:S02]  /*4880*/  LEA R42, P4, R40.reuse, UR10, 0x2 ;  /* 0x0000000a282a7c11 */ /* 0x042fe4000f8810ff */
[----:B------:R1:W-:Y:S01]  /*4890*/  @P2 STG.E desc[UR18][R36.64], R227 ;  /* 0x000000e324002986 */ /* 0x0003e2000c101912 */
[----:B------:R-:W-:Y:S01]  /*48a0*/  IMAD.X R45, R35, 0x1, R49, P5 ;  /* 0x00000001232d7824 */ /* 0x000fe200028e0631 */
[----:B------:R-:W-:-:S05]  /*48b0*/  LEA.HI.X R43, R40, UR11, R41, 0x2, P4 ;  /* 0x0000000b282b7c11 */ /* 0x000fca000a0f1429 */
[----:B------:R-:W-:Y:S05]  /*48c0*/  @!P1 BRA `(.L_x_28) ;  /* 0x0000000000049947 */ /* 0x000fea0003800000 */
[----:B------:R2:W5:Y:S02]  /*48d0*/  LDG.E.LTC128B R48, desc[UR18][R42.64+0x20] ;  /* 0x000020122a307981 */ /* 0x000564000c1e1920 */
.L_x_28:
[----:B------:R-:W-:Y:S05]  /*48e0*/  BSYNC B1 ;  /* 0x0000000000017941 */ /* 0x000fea0003800000 */
.L_x_27:
[----:B-----5:R-:W-:Y:S01]  /*48f0*/  FMUL R41, R48, UR21 ;  /* 0x0000001530297c20 */ /* 0x020fe20008400000 */
[----:B------:R-:W-:Y:S01]  /*4900*/  IMAD.MOV.U32 R39, RZ, RZ, R49 ;  /* 0x000000ffff277224 */ /* 0x000fe200078e0031 */
[----:B------:R-:W-:Y:S01]  /*4910*/  ISETP.GT.AND P0, PT, R50, 0x8, P0 ;  /* 0x000000083200780c */ /* 0x000fe20000704270 */
[----:B------:R-:W-:-:S04]  /*4920*/  IMAD.WIDE.U32 R44, R52, UR23, R44 ;  /* 0x00000017342c7c25 */ /* 0x000fc8000f8e002c */
[----:B------:R-:W-:Y:S01]  /*4930*/  FFMA R49, R226, UR20, R41 ;  /* 0x00000014e2317c23 */ /* 0x000fe20008000029 */
[----:B------:R-:W-:Y:S01]  /*4940*/  ISETP.GT.AND P2, PT, R51, 0x8, PT ;  /* 0x000000083300780c */ /* 0x000fe20003f44270 */
[----:B------:R-:W-:Y:S01]  /*4950*/  BSSY B1, `(.L_x_29) ;  /* 0x000000d000017945 */ /* 0x000fe20003800000 */
[----:B------:R-:W-:Y:S01]  /*4960*/  IMAD.WIDE.U32 R38, R30, 0x7, R38 ;  /* 0x000000071e267825 */ /* 0x000fe200078e0026 */
[----:B------:R-:W-:Y:S01]  /*4970*/  LEA R40, P5, R44, UR10, 0x2 ;  /* 0x0000000a2c287c11 */ /* 0x000fe2000f8a10ff */
[----:B------:R3:W-:Y:S01]  /*4980*/  @P1 STG.E desc[UR18][R24.64+0x20], R49 ;  /* 0x0000203118001986 */ /* 0x0007e2000c101912 */
[----:B------:R-:W-:Y:S01]  /*4990*/  ISETP.GT.AND P4, PT, R50, RZ, P2 ;  /* 0x000000ff3200720c */ /* 0x000fe20001784270 */
[----:B------:R-:W-:Y:S01]  /*49a0*/  IMAD R54, R31, 0x7, RZ ;  /* 0x000000071f367824 */ /* 0x000fe200078e02ff */
[----:B--2---:R-:W-:Y:S01]  /*49b0*/  IADD3 R42, P6, R28, R38, RZ ;  /* 0x000000261c2a7210 */ /* 0x004fe20007fde0ff */
[----:B------:R-:W-:Y:S02]  /*49c0*/  VIADD R41, R45, UR6 ;  /* 0x000000062d297c36 */ /* 0x000fe40008000000 */
[----:B------:R-:W-:-:S03]  /*49d0*/  IMAD.IADD R45, R39, 0x1, R54 ;  /* 0x00000001272d7824 */ /* 0x000fc600078e0236 */
[----:B------:R-:W-:Y:S01]  /*49e0*/  LEA.HI.X R41, R44, UR11, R41, 0x2, P5 ;  /* 0x0000000b2c297c11 */ /* 0x000fe2000a8f1429 */
[----:B------:R-:W-:Y:S01]  /*49f0*/  IMAD.X R43, R45, 0x1, R27, P6 ;  /* 0x000000012d2b7824 */ /* 0x000fe200030e061b */
[----:B------:R-:W-:Y:S06]  /*4a00*/  @!P0 BRA `(.L_x_30) ;  /* 0x0000000000048947 */ /* 0x000fec0003800000 */
[----:B------:R2:W5:Y:S02]  /*4a10*/  LDG.E.LTC128B R48, desc[UR18][R40.64+0x20] ;  /* 0x0000201228307981 */ /* 0x000564000c1e1920 */
.L_x_30:
[----:B------:R-:W-:Y:S05]  /*4a20*/  BSYNC B1 ;  /* 0x0000000000017941 */ /* 0x000fea0003800000 */
.L_x_29:
[----:B--2--5:R-:W-:Y:S01]  /*4a30*/  FMUL R40, R48, UR21 ;  /* 0x0000001530287c20 */ /* 0x024fe20008400000 */
[C---:B---3--:R-:W-:Y:S01]  /*4a40*/  LEA R24, P1, R42.reuse, UR10, 0x2 ;  /* 0x0000000a2a187c11 */ /* 0x048fe2000f8210ff */
[----:B------:R-:W-:Y:S02]  /*4a50*/  IMAD.MOV.U32 R59, RZ, RZ, R48 ;  /* 0x000000ffff3b7224 */ /* 0x000fe400078e0030 */
[----:B------:R-:W-:Y:S01]  /*4a60*/  FFMA R225, R225, UR20, R40 ;  /* 0x00000014e1e17c23 */ /* 0x000fe20008000028 */
[----:B------:R-:W-:-:S04]  /*4a70*/  LEA.HI.X R25, R42, UR11, R43, 0x2, P1 ;  /* 0x0000000b2a197c11 */ /* 0x000fc800088f142b */
[----:B------:R1:W-:Y:S04]  /*4a80*/  @P0 STG.E desc[UR18][R36.64+0x20], R225 ;  /* 0x000020e124000986 */ /* 0x0003e8000c101912 */
[----:B------:R2:W3:Y:S01]  /*4a90*/  @P4 LDG.E.LTC128B R59, desc[UR18][R24.64] ;  /* 0x00000012183b4981 */ /* 0x0004e2000c1e1920 */
[----:B------:R-:W-:Y:S01]  /*4aa0*/  IADD3 R38, P0, R38, R30, RZ ;  /* 0x0000001e26267210 */ /* 0x000fe20007f1e0ff */
[----:B------:R-:W-:Y:S01]  /*4ab0*/  IMAD R56, R33, 0x1c, RZ ;  /* 0x0000001c21387824 */ /* 0x000fe200078e02ff */
[----:B------:R-:W-:Y:S02]  /*4ac0*/  ISETP.GT.AND P1, PT, R51, 0x9, PT ;  /* 0x000000093300780c */ /* 0x000fe40003f24270 */
[----:B------:R-:W-:Y:S02]  /*4ad0*/  IADD3.X R39, R45, R31, RZ, P0, !PT ;  /* 0x0000001f2d277210 */ /* 0x000fe400007fe4ff */
[----:B------:R-:W-:-:S02]  /*4ae0*/  IADD3 R41, P5, R38, R28, RZ ;  /* 0x0000001c26297210 */ /* 0x000fc40007fbe0ff */
[----:B------:R-:W-:Y:S01]  /*4af0*/  ISETP.GT.AND P0, PT, R50, RZ, P1 ;  /* 0x000000ff3200720c */ /* 0x000fe20000f04270 */
[----:B--2---:R-:W-:-:S04]  /*4b00*/  IMAD.WIDE.U32 R24, R32, 0x1c, R36 ;  /* 0x0000001c20187825 */ /* 0x004fc800078e0024 */
[----:B------:R-:W-:Y:S01]  /*4b10*/  IMAD.X R42, R39, 0x1, R27, P5 ;  /* 0x00000001272a7824 */ /* 0x000fe200028e061b */
[----:B------:R-:W-:Y:S01]  /*4b20*/  LEA R40, P5, R41, UR10, 0x2 ;  /* 0x0000000a29287c11 */ /* 0x000fe2000f8a10ff */
[----:B------:R-:W-:-:S03]  /*4b30*/  IMAD.IADD R25, R25, 0x1, R56 ;  /* 0x0000000119197824 */ /* 0x000fc600078e0238 */
[----:B------:R-:W-:Y:S01]  /*4b40*/  LEA.HI.X R41, R41, UR11, R42, 0x2, P5 ;  /* 0x0000000b29297c11 */ /* 0x000fe2000a8f142a */
[----:B---3--:R-:W-:-:S04]  /*4b50*/  FMUL R43, R59, UR21 ;  /* 0x000000153b2b7c20 */ /* 0x008fc80008400000 */
[----:B------:R-:W-:-:S05]  /*4b60*/  FFMA R49, R224, UR20, R43 ;  /* 0x00000014e0317c23 */ /* 0x000fca000800002b */
[----:B------:R2:W-:Y:S04]  /*4b70*/  @P4 STG.E desc[UR18][R24.64], R49 ;  /* 0x0000003118004986 */ /* 0x0005e8000c101912 */
[----:B------:R3:W4:Y:S01]  /*4b80*/  @P0 LDG.E.LTC128B R59, desc[UR18][R40.64] ;  /* 0x00000012283b0981 */ /* 0x000722000c1e1920 */
[C---:B------:R-:W-:Y:S01]  /*4b90*/  IMAD.SHL.U32 R58, R32.reuse, 0x20, RZ ;  /* 0x00000020203a7824 */ /* 0x040fe200078e00ff */
[----:B------:R-:W-:Y:S01]  /*4ba0*/  SHF.L.U64.HI R33, R32, 0x5, R33 ;  /* 0x0000000520217819 */ /* 0x000fe20000010221 */
[----:B------:R-:W-:Y:S01]  /*4bb0*/  BSSY B1, `(.L_x_31) ;  /* 0x0000018000017945 */ /* 0x000fe20003800000 */
[----:B------:R-:W-:Y:S01]  /*4bc0*/  ISETP.GT.AND P2, PT, R50, 0x8, P2 ;  /* 0x000000083200780c */ /* 0x000fe20001744270 */
[----:B---3--:R-:W-:-:S04]  /*4bd0*/  IMAD.WIDE.U32 R40, R30, 0x7, R46 ;  /* 0x000000071e287825 */ /* 0x008fc800078e002e */
[----:B------:R-:W-:Y:S02]  /*4be0*/  IMAD.IADD R43, R54, 0x1, R41 ;  /* 0x00000001362b7824 */ /* 0x000fe400078e0229 */
[----:B------:R-:W-:Y:S01]  /*4bf0*/  IMAD.MOV.U32 R42, RZ, RZ, R40 ;  /* 0x000000ffff2a7224 */ /* 0x000fe200078e0028 */
[----:B------:R-:W-:-:S03]  /*4c00*/  IADD3 R40, P5, R40, R30, RZ ;  /* 0x0000001e28287210 */ /* 0x000fc60007fbe0ff */
[----:B------:R-:W-:-:S04]  /*4c10*/  IMAD.WIDE.U32 R44, R53, R30, R42 ;  /* 0x0000001e352c7225 */ /* 0x000fc800078e002a */
[----:B------:R-:W-:Y:S01]  /*4c20*/  IMAD.X R41, R43, 0x1, R31, P5 ;  /* 0x000000012b297824 */ /* 0x000fe200028e061f */
[----:B------:R-:W-:Y:S01]  /*4c30*/  IADD3 R44, P4, R34, R44, RZ ;  /* 0x0000002c222c7210 */ /* 0x000fe20007f9e0ff */
[----:B------:R-:W-:-:S03]  /*4c40*/  IMAD.WIDE.U32 R46, R53, R30, R40 ;  /* 0x0000001e352e7225 */ /* 0x000fc600078e0028 */
[----:B------:R-:W-:Y:S02]  /*4c50*/  IADD3.X R45, R35, R55, R45, P4, !PT ;  /* 0x00000037232d7210 */ /* 0x000fe400027fe42d */
[----:B-1----:R-:W-:Y:S02]  /*4c60*/  IADD3 R36, P4, R58, R36, RZ ;  /* 0x000000243a247210 */ /* 0x002fe40007f9e0ff */
[----:B------:R-:W-:Y:S01]  /*4c70*/  IADD3 R46, P5, R34, R46, RZ ;  /* 0x0000002e222e7210 */ /* 0x000fe20007fbe0ff */
[----:B------:R-:W-:-:S03]  /*4c80*/  IMAD.WIDE.U32 R44, R52, UR23, R44 ;  /* 0x00000017342c7c25 */ /* 0x000fc6000f8e002c */
[----:B------:R-:W-:Y:S01]  /*4c90*/  IADD3.X R47, R35, R55, R47, P5, !PT ;  /* 0x00000037232f7210 */ /* 0x000fe20002ffe42f */
[----:B------:R-:W-:Y:S01]  /*4ca0*/  IMAD.X R37, R33, 0x1, R37, P4 ;  /* 0x0000000121257824 */ /* 0x000fe200020e0625 */
[----:B------:R-:W-:Y:S02]  /*4cb0*/  IADD3 R45, R45, UR6, RZ ;  /* 0x000000062d2d7c10 */ /* 0x000fe4000fffe0ff */
[----:B------:R-:W-:-:S04]  /*4cc0*/  LEA R48, P4, R44, UR10, 0x2 ;  /* 0x0000000a2c307c11 */ /* 0x000fc8000f8810ff */
[----:B--2---:R-:W-:Y:S01]  /*4cd0*/  LEA.HI.X R49, R44, UR11, R45, 0x2, P4 ;  /* 0x0000000b2c317c11 */ /* 0x004fe2000a0f142d */
[----:B----4-:R-:W-:-:S04]  /*4ce0*/  FMUL R60, R59, UR21 ;  /* 0x000000153b3c7c20 */ /* 0x010fc80008400000 */
[----:B------:R-:W-:-:S05]  /*4cf0*/  FFMA R223, R223, UR20, R60 ;  /* 0x00000014dfdf7c23 */ /* 0x000fca000800003c */
[----:B------:R1:W-:Y:S01]  /*4d00*/  @P0 STG.E desc[UR18][R36.64], R223 ;  /* 0x000000df24000986 */ /* 0x0003e2000c101912 */
[----:B------:R-:W-:Y:S05]  /*4d10*/  @!P2 BRA `(.L_x_32) ;  /* 0x000000000004a947 */ /* 0x000fea0003800000 */
[----:B------:R2:W5:Y:S02]  /*4d20*/  LDG.E.LTC128B R59, desc[UR18][R48.64+0x20] ;  /* 0x00002012303b7981 */ /* 0x000564000c1e1920 */
.L_x_32:
[----:B------:R-:W-:Y:S05]  /*4d30*/  BSYNC B1 ;  /* 0x0000000000017941 */ /* 0x000fea0003800000 */
.L_x_31:
[----:B-----5:R-:W-:Y:S01]  /*4d40*/  FMUL R45, R59, UR21 ;  /* 0x000000153b2d7c20 */ /* 0x020fe20008400000 */
[----:B------:R-:W-:Y:S01]  /*4d50*/  ISETP.GT.AND P1, PT, R50, 0x8, P1 ;  /* 0x000000083200780c */ /* 0x000fe20000f24270 */
[----:B------:R-:W-:Y:S01]  /*4d60*/  IMAD.WIDE.U32 R46, R52, UR23, R46 ;  /* 0x00000017342e7c25 */ /* 0x000fe2000f8e002e */
[----:B------:R-:W-:-:S03]  /*4d70*/  ISETP.GT.AND P0, PT, R51, 0x10, PT ;  /* 0x000000103300780c */ /* 0x000fc60003f04270 */
[----:B--2---:R-:W-:Y:S01]  /*4d80*/  FFMA R49, R222, UR20, R45 ;  /* 0x00000014de317c23 */ /* 0x004fe2000800002d */
[----:B------:R-:W-:Y:S01]  /*4d90*/  BSSY B1, `(.L_x_33) ;  /* 0x000000c000017945 */ /* 0x000fe20003800000 */
[----:B------:R-:W-:Y:S01]  /*4da0*/  IMAD.WIDE.U32 R38, R30, 0x7, R38 ;  /* 0x000000071e267825 */ /* 0x000fe200078e0026 */
[----:B------:R-:W-:Y:S02]  /*4db0*/  LEA R44, P5, R46, UR10, 0x2 ;  /* 0x0000000a2e2c7c11 */ /* 0x000fe4000f8a10ff */
[----:B------:R2:W-:Y:S01]  /*4dc0*/  @P2 STG.E desc[UR18][R24.64+0x20], R49 ;  /* 0x0000203118002986 */ /* 0x0005e2000c101912 */
[----:B------:R-:W-:Y:S01]  /*4dd0*/  VIADD R45, R47, UR6 ;  /* 0x000000062f2d7c36 */ /* 0x000fe20008000000 */
[----:B------:R-:W-:Y:S01]  /*4de0*/  IADD3 R47, P6, R28, R38, RZ ;  /* 0x000000261c2f7210 */ /* 0x000fe20007fde0ff */
[----:B------:R-:W-:Y:S01]  /*4df0*/  IMAD.IADD R48, R54, 0x1, R39 ;  /* 0x0000000136307824 */ /* 0x000fe200078e0227 */
[----:B------:R-:W-:Y:S02]  /*4e00*/  ISETP.GT.AND P4, PT, R50, RZ, P0 ;  /* 0x000000ff3200720c */ /* 0x000fe40000784270 */
[----:B------:R-:W-:Y:S01]  /*4e10*/  LEA.HI.X R45, R46, UR11, R45, 0x2, P5 ;  /* 0x0000000b2e2d7c11 */ /* 0x000fe2000a8f142d */
[----:B------:R-:W-:Y:S01]  /*4e20*/  IMAD.X R46, R48, 0x1, R27, P6 ;  /* 0x00000001302e7824 */ /* 0x000fe200030e061b */
[----:B------:R-:W-:Y:S09]  /*4e30*/  @!P1 BRA `(.L_x_34) ;  /* 0x0000000000049947 */ /* 0x000ff20003800000 */
[----:B------:R3:W5:Y:S02]  /*4e40*/  LDG.E.LTC128B R59, desc[UR18][R44.64+0x20] ;  /* 0x000020122c3b7981 */ /* 0x000764000c1e1920 */
.L_x_34:
[----:B------:R-:W-:Y:S05]  /*4e50*/  BSYNC B1 ;  /* 0x0000000000017941 */ /* 0x000fea0003800000 */
.L_x_33:
[----:B---3-5:R-:W-:Y:S01]  /*4e60*/  FMUL R44, R59, UR21 ;  /* 0x000000153b2c7c20 */ /* 0x028fe20008400000 */
[----:B--2---:R-:W-:-:S03]  /*4e70*/  LEA R24, P2, R47, UR10, 0x2 ;  /* 0x0000000a2f187c11 */ /* 0x004fc6000f8410ff */
[----:B------:R-:W-:Y:S01]  /*4e80*/  FFMA R221, R221, UR20, R44 ;  /* 0x00000014dddd7c23 */ /* 0x000fe2000800002c */
[----:B------:R-:W-:-:S04]  /*4e90*/  LEA.HI.X R25, R47, UR11, R46, 0x2, P2 ;  /* 0x0000000b2f197c11 */ /* 0x000fc800090f142e */
[----:B------:R2:W-:Y:S04]  /*4ea0*/  @P1 STG.E desc[UR18][R36.64+0x20], R221 ;  /* 0x000020dd24001986 */ /* 0x0005e8000c101912 */
[----:B------:R3:W4:Y:S01]  /*4eb0*/  @P4 LDG.E.LTC128B R59, desc[UR18][R24.64] ;  /* 0x00000012183b4981 */ /* 0x000722000c1e1920 */
[----:B------:R-:W-:Y:S01]  /*4ec0*/  IMAD.WIDE.U32 R42, R30, 0x7, R42 ;  /* 0x000000071e2a7825 */ /* 0x000fe200078e002a */
[----:B------:R-:W-:Y:S01]  /*4ed0*/  IADD3 R38, P2, R38, R30, RZ ;  /* 0x0000001e26267210 */ /* 0x000fe20007f5e0ff */
[----:B------:R-:W-:Y:S02]  /*4ee0*/  BSSY B1, `(.L_x_35) ;  /* 0x0000017000017945 */ /* 0x000fe40003800000 */
[----:B------:R-:W-:-:S04]  /*4ef0*/  IMAD.WIDE.U32 R44, R32, 0x1c, R36 ;  /* 0x0000001c202c7825 */ /* 0x000fc800078e0024 */
[----:B------:R-:W-:Y:S01]  /*4f00*/  IMAD.IADD R45, R56, 0x1, R45 ;  /* 0x00000001382d7824 */ /* 0x000fe200078e022d */
[----:B---3--:R-:W-:Y:S01]  /*4f10*/  IADD3 R24, P1, R42, R30, RZ ;  /* 0x0000001e2a187210 */ /* 0x008fe20007f3e0ff */
[----:B------:R-:W-:Y:S01]  /*4f20*/  IMAD.X R39, R48, 0x1, R31, P2 ;  /* 0x0000000130277824 */ /* 0x000fe200010e061f */
[----:B------:R-:W-:Y:S01]  /*4f30*/  IADD3 R48, P2, R38, R28, RZ ;  /* 0x0000001c26307210 */ /* 0x000fe20007f5e0ff */
[----:B------:R-:W-:Y:S01]  /*4f40*/  IMAD.WIDE.U32 R40, R30, 0x7, R40 ;  /* 0x000000071e287825 */ /* 0x000fe200078e0028 */
[----:B------:R-:W-:Y:S02]  /*4f50*/  IADD3.X R25, R31, R54, R43, P1, !PT ;  /* 0x000000361f197210 */ /* 0x000fe40000ffe42b */
[-C--:B------:R-:W-:Y:S01]  /*4f60*/  IADD3 R40, P6, R40, R30.reuse, RZ ;  /* 0x0000001e28287210 */ /* 0x080fe20007fde0ff */
[----:B------:R-:W-:-:S03]  /*4f70*/  IMAD.WIDE.U32 R42, R53, R30, R24 ;  /* 0x0000001e352a7225 */ /* 0x000fc600078e0018 */
[----:B------:R-:W-:Y:S02]  /*4f80*/  IADD3.X R41, R31, R54, R41, P6, !PT ;  /* 0x000000361f297210 */ /* 0x000fe400037fe429 */
[----:B------:R-:W-:-:S04]  /*4f90*/  IADD3 R42, P1, R34, R42, RZ ;  /* 0x0000002a222a7210 */ /* 0x000fc80007f3e0ff */
[----:B------:R-:W-:Y:S02]  /*4fa0*/  IADD3.X R43, R35, R55, R43, P1, !PT ;  /* 0x00000037232b7210 */ /* 0x000fe40000ffe42b */
[----:B------:R-:W-:-:S04]  /*4fb0*/  ISETP.GT.AND P1, PT, R51, 0x11, PT ;  /* 0x000000113300780c */ /* 0x000fc80003f24270 */
[----:B------:R-:W-:Y:S01]  /*4fc0*/  ISETP.GT.AND P5, PT, R50, RZ, P1 ;  /* 0x000000ff3200720c */ /* 0x000fe20000fa4270 */
[----:B----4-:R-:W-:-:S04]  /*4fd0*/  FMUL R47, R59, UR21 ;  /* 0x000000153b2f7c20 */ /* 0x010fc80008400000 */
[----:B------:R-:W-:Y:S01]  /*4fe0*/  FFMA R49, R220, UR20, R47 ;  /* 0x00000014dc317c23 */ /* 0x000fe2000800002f */
[----:B------:R-:W-:Y:S01]  /*4ff0*/  IMAD.X R47, R39, 0x1, R27, P2 ;  /* 0x00000001272f7824 */ /* 0x000fe200010e061b */
[----:B------:R-:W-:-:S03]  /*5000*/  LEA R46, P2, R48, UR10, 0x2 ;  /* 0x0000000a302e7c11 */ /* 0x000fc6000f8410ff */
[----:B------:R2:W-:Y:S01]  /*5010*/  @P4 STG.E desc[UR18][R44.64], R49 ;  /* 0x000000312c004986 */ /* 0x0005e2000c101912 */
[----:B------:R-:W-:Y:S02]  /*5020*/  LEA.HI.X R47, R48, UR11, R47, 0x2, P2 ;  /* 0x0000000b302f7c11 */ /* 0x000fe400090f142f */
[----:B------:R-:W-:Y:S07]  /*5030*/  @!P5 BRA `(.L_x_36) ;  /* 0x000000000004d947 */ /* 0x000fee0003800000 */
[----:B------:R3:W5:Y:S02]  /*5040*/  LDG.E.LTC128B R59, desc[UR18][R46.64] ;  /* 0x000000122e3b7981 */ /* 0x000764000c1e1920 */
.L_x_36:
[----:B------:R-:W-:Y:S05]  /*5050*/  BSYNC B1 ;  /* 0x0000000000017941 */ /* 0x000fea0003800000 */
.L_x_35:
[----:B-12---:R-:W-:Y:S01]  /*5060*/  IADD3 R36, P4, R36, R58, RZ ;  /* 0x0000003a24247210 */ /* 0x006fe20007f9e0ff */
[----:B-----5:R-:W-:Y:S01]  /*5070*/  FMUL R60, R59, UR21 ;  /* 0x000000153b3c7c20 */ /* 0x020fe20008400000 */
[----:B------:R-:W-:Y:S01]  /*5080*/  ISETP.GT.AND P2, PT, R50, 0x8, P0 ;  /* 0x000000083200780c */ /* 0x000fe20000744270 */
[----:B---3--:R-:W-:Y:S01]  /*5090*/  IMAD.WIDE.U32 R46, R53, R30, R40 ;  /* 0x0000001e352e7225 */ /* 0x008fe200078e0028 */
[----:B------:R-:W-:Y:S03]  /*50a0*/  BSSY B1, `(.L_x_37) ;  /* 0x000000c000017945 */ /* 0x000fe60003800000 */
[----:B------:R-:W-:Y:S01]  /*50b0*/  FFMA R219, R219, UR20, R60 ;  /* 0x00000014dbdb7c23 */ /* 0x000fe2000800003c */
[----:B------:R-:W-:Y:S01]  /*50c0*/  IMAD.X R37, R37, 0x1, R33, P4 ;  /* 0x0000000125257824 */ /* 0x000fe200020e0621 */
[----:B------:R-:W-:Y:S01]  /*50d0*/  IADD3 R46, P4, R34, R46, RZ ;  /* 0x0000002e222e7210 */ /* 0x000fe20007f9e0ff */
[----:B------:R-:W-:-:S03]  /*50e0*/  IMAD.WIDE.U32 R42, R52, UR23, R42 ;  /* 0x00000017342a7c25 */ /* 0x000fc6000f8e002a */
[----:B------:R1:W-:Y:S01]  /*50f0*/  @P5 STG.E desc[UR18][R36.64], R219 ;  /* 0x000000db24005986 */ /* 0x0003e2000c101912 */
[----:B------:R-:W-:Y:S02]  /*5100*/  IADD3.X R47, R35, R55, R47, P4, !PT ;  /* 0x00000037232f7210 */ /* 0x000fe400027fe42f */
[----:B------:R-:W-:Y:S02]  /*5110*/  IADD3 R43, R43, UR6, RZ ;  /* 0x000000062b2b7c10 */ /* 0x000fe4000fffe0ff */
[----:B------:R-:W-:-:S04]  /*5120*/  LEA R48, P0, R42, UR10, 0x2 ;  /* 0x0000000a2a307c11 */ /* 0x000fc8000f8010ff */
[----:B------:R-:W-:Y:S01]  /*5130*/  LEA.HI.X R49, R42, UR11, R43, 0x2, P0 ;  /* 0x0000000b2a317c11 */ /* 0x000fe200080f142b */
[----:B------:R-:W-:Y:S08]  /*5140*/  @!P2 BRA `(.L_x_38) ;  /* 0x000000000004a947 */ /* 0x000ff00003800000 */
[----:B------:R2:W5:Y:S02]  /*5150*/  LDG.E.LTC128B R59, desc[UR18][R48.64+0x20] ;  /* 0x00002012303b7981 */ /* 0x000564000c1e1920 */
.L_x_38:
[----:B------:R-:W-:Y:S05]  /*5160*/  BSYNC B1 ;  /* 0x0000000000017941 */ /* 0x000fea0003800000 */
.L_x_37:
        /* <DEDUP_REMOVED lines=17> */
.L_x_40:
[----:B------:R-:W-:Y:S05]  /*5280*/  BSYNC B1 ;  /* 0x0000000000017941 */ /* 0x000fea0003800000 */
.L_x_39:
[----:B--2--5:R-:W-:Y:S01]  /*5290*/  FMUL R44, R59, UR21 ;  /* 0x000000153b2c7c20 */ /* 0x024fe20008400000 */
[----:B---3--:R-:W-:Y:S01]  /*52a0*/  LEA R42, P2, R47, UR10, 0x2 ;  /* 0x0000000a2f2a7c11 */ /* 0x008fe2000f8410ff */
[----:B------:R-:W-:Y:S02]  /*52b0*/  IMAD.MOV.U32 R45, RZ, RZ, R37 ;  /* 0x000000ffff2d7224 */ /* 0x000fe400078e0025 */
[----:B------:R-:W-:Y:S01]  /*52c0*/  FFMA R217, R217, UR20, R44 ;  /* 0x00000014d9d97c23 */ /* 0x000fe2000800002c */
[----:B------:R-:W-:Y:S01]  /*52d0*/  IMAD.MOV.U32 R44, RZ, RZ, R36 ;  /* 0x000000ffff2c7224 */ /* 0x000fe200078e0024 */
[----:B------:R-:W-:-:S04]  /*52e0*/  LEA.HI.X R43, R47, UR11, R46, 0x2, P2 ;  /* 0x0000000b2f2b7c11 */ /* 0x000fc800090f142e */
[----:B------:R2:W-:Y:S04]  /*52f0*/  @P1 STG.E desc[UR18][R44.64+0x20], R217 ;  /* 0x000020d92c001986 */ /* 0x0005e8000c101912 */
[----:B------:R3:W4:Y:S01]  /*5300*/  @P4 LDG.E.LTC128B R59, desc[UR18][R42.64] ;  /* 0x000000122a3b4981 */ /* 0x000722000c1e1920 */
[----:B------:R-:W-:Y:S01]  /*5310*/  IMAD.WIDE.U32 R24, R30, 0x7, R24 ;  /* 0x000000071e187825 */ /* 0x000fe200078e0018 */
[----:B------:R-:W-:Y:S01]  /*5320*/  IADD3 R38, P2, R38, R30, RZ ;  /* 0x0000001e26267210 */ /* 0x000fe20007f5e0ff */
[----:B------:R-:W-:Y:S02]  /*5330*/  BSSY B1, `(.L_x_41) ;  /* 0x0000017000017945 */ /* 0x000fe40003800000 */
[----:B------:R-:W-:-:S04]  /*5340*/  IMAD.WIDE.U32 R40, R30, 0x7, R40 ;  /* 0x000000071e287825 */ /* 0x000fc800078e0028 */
[----:B--2---:R-:W-:Y:S01]  /*5350*/  IMAD.WIDE.U32 R44, R32, 0x1c, R44 ;  /* 0x0000001c202c7825 */ /* 0x004fe200078e002c */
[-C--:B---3--:R-:W-:Y:S02]  /*5360*/  IADD3 R42, P1, R24, R30.reuse, RZ ;  /* 0x0000001e182a7210 */ /* 0x088fe40007f3e0ff */
[----:B------:R-:W-:Y:S01]  /*5370*/  IADD3 R40, P6, R40, R30, RZ ;  /* 0x0000001e28287210 */ /* 0x000fe20007fde0ff */
[----:B------:R-:W-:Y:S01]  /*5380*/  IMAD.IADD R45, R56, 0x1, R45 ;  /* 0x00000001382d7824 */ /* 0x000fe200078e022d */
[C---:B------:R-:W-:Y:S01]  /*5390*/  IADD3.X R43, R31.reuse, R54, R25, P1, !PT ;  /* 0x000000361f2b7210 */ /* 0x040fe20000ffe419 */
[----:B------:R-:W-:Y:S01]  /*53a0*/  IMAD.X R39, R48, 0x1, R31, P2 ;  /* 0x0000000130277824 */ /* 0x000fe200010e061f */
[----:B------:R-:W-:Y:S02]  /*53b0*/  IADD3 R48, P2, R38, R28, RZ ;  /* 0x0000001c26307210 */ /* 0x000fe40007f5e0ff */
[----:B------:R-:W-:Y:S01]  /*53c0*/  IADD3.X R41, R31, R54, R41, P6, !PT ;  /* 0x000000361f297210 */ /* 0x000fe200037fe429 */
[----:B------:R-:W-:-:S03]  /*53d0*/  IMAD.WIDE.U32 R24, R53, R30, R42 ;  /* 0x0000001e35187225 */ /* 0x000fc600078e002a */
[----:B------:R-:W-:-:S04]  /*53e0*/  IADD3 R24, P1, R34, R24, RZ ;  /* 0x0000001822187210 */ /* 0x000fc80007f3e0ff */
[----:B------:R-:W-:Y:S02]  /*53f0*/  IADD3.X R25, R35, R55, R25, P1, !PT ;  /* 0x0000003723197210 */ /* 0x000fe40000ffe419 */
[----:B------:R-:W-:-:S04]  /*5400*/  ISETP.GT.AND P1, PT, R51, 0x19, PT ;  /* 0x000000193300780c */ /* 0x000fc80003f24270 */
[----:B------:R-:W-:Y:S01]  /*5410*/  ISETP.GT.AND P5, PT, R50, RZ, P1 ;  /* 0x000000ff3200720c */ /* 0x000fe20000fa4270 */
[----:B----4-:R-:W-:-:S04]  /*5420*/  FMUL R47, R59, UR21 ;  /* 0x000000153b2f7c20 */ /* 0x010fc80008400000 */
[----:B------:R-:W-:Y:S01]  /*5430*/  FFMA R49, R216, UR20, R47 ;  /* 0x00000014d8317c23 */ /* 0x000fe2000800002f */
[----:B------:R-:W-:Y:S02]  /*5440*/  IADD3.X R47, R39, R27, RZ, P2, !PT ;  /* 0x0000001b272f7210 */ /* 0x000fe400017fe4ff */
[C---:B------:R-:W-:Y:S02]  /*5450*/  LEA R46, P2, R48.reuse, UR10, 0x2 ;  /* 0x0000000a302e7c11 */ /* 0x040fe4000f8410ff */
[----:B------:R2:W-:Y:S02]  /*5460*/  @P4 STG.E desc[UR18][R44.64], R49 ;  /* 0x000000312c004986 */ /* 0x0005e4000c101912 */
[----:B------:R-:W-:Y:S01]  /*5470*/  LEA.HI.X R47, R48, UR11, R47, 0x2, P2 ;  /* 0x0000000b302f7c11 */ /* 0x000fe200090f142f */
[----:B------:R-:W-:Y:S08]  /*5480*/  @!P5 BRA `(.L_x_42) ;  /* 0x000000000004d947 */ /* 0x000ff00003800000 */
[----:B------:R3:W5:Y:S02]  /*5490*/  LDG.E.LTC128B R59, desc[UR18][R46.64] ;  /* 0x000000122e3b7981 */ /* 0x000764000c1e1920 */
.L_x_42:
[----:B------:R-:W-:Y:S05]  /*54a0*/  BSYNC B1 ;  /* 0x0000000000017941 */ /* 0x000fea0003800000 */
.L_x_41:
[----:B-1----:R-:W-:Y:S01]  /*54b0*/  IADD3 R36, P4, R36, R58, RZ ;  /* 0x0000003a24247210 */ /* 0x002fe20007f9e0ff */
        /* <DEDUP_REMOVED lines=9> */
[----:B------:R-:W-:Y:S01]  /*5550*/  VIADD R25, R25, UR6 ;  /* 0x0000000619197c36 */ /* 0x000fe20008000000 */
[C---:B------:R-:W-:Y:S02]  /*5560*/  LEA R48, P0, R24.reuse, UR10, 0x2 ;  /* 0x0000000a18307c11 */ /* 0x040fe4000f8010ff */
[----:B------:R-:W-:Y:S02]  /*5570*/  IADD3.X R47, R35, R55, R47, P4, !PT ;  /* 0x00000037232f7210 */ /* 0x000fe400027fe42f */
[----:B--2---:R-:W-:Y:S01]  /*5580*/  LEA.HI.X R49, R24, UR11, R25, 0x2, P0 ;  /* 0x0000000b18317c11 */ /* 0x004fe200080f1419 */
[----:B------:R-:W-:Y:S08]  /*5590*/  @!P2 BRA `(.L_x_44) ;  /* 0x000000000004a947 */ /* 0x000ff00003800000 */
[----:B------:R2:W5:Y:S02]  /*55a0*/  LDG.E.LTC128B R59, desc[UR18][R48.64+0x20] ;  /* 0x00002012303b7981 */ /* 0x000564000c1e1920 */
.L_x_44:
[----:B------:R-:W-:Y:S05]  /*55b0*/  BSYNC B1 ;  /* 0x0000000000017941 */ /* 0x000fea0003800000 */
.L_x_43:
        /* <DEDUP_REMOVED lines=17> */
.L_x_46:
[----:B------:R-:W-:Y:S05]  /*56d0*/  BSYNC B1 ;  /* 0x0000000000017941 */ /* 0x000fea0003800000 */
.L_x_45:
        /* <DEDUP_REMOVED lines=9> */
[-C--:B------:R-:W-:Y:S01]  /*5770*/  IADD3 R38, P2, R38, R30.reuse, RZ ;  /* 0x0000001e26267210 */ /* 0x080fe20007f5e0ff */
[----:B------:R-:W-:Y:S02]  /*5780*/  BSSY B1, `(.L_x_47) ;  /* 0x0000017000017945 */ /* 0x000fe40003800000 */
[----:B------:R-:W-:Y:S01]  /*5790*/  IMAD.WIDE.U32 R40, R30, 0x7, R40 ;  /* 0x000000071e287825 */ /* 0x000fe200078e0028 */
[----:B------:R-:W-:-:S02]  /*57a0*/  IADD3 R42, P1, R42, R30, RZ ;  /* 0x0000001e2a2a7210 */ /* 0x000fc40007f3e0ff */
[----:B------:R-:W-:Y:S01]  /*57b0*/  IADD3.X R39, R48, R31, RZ, P2, !PT ;  /* 0x0000001f30277210 */ /* 0x000fe200017fe4ff */
[----:B--2---:R-:W-:Y:S01]  /*57c0*/  IMAD.WIDE.U32 R44, R32, 0x1c, R44 ;  /* 0x0000001c202c7825 */ /* 0x004fe200078e002c */
[----:B------:R-:W-:Y:S02]  /*57d0*/  IADD3.X R43, R31, R54, R43, P1, !PT ;  /* 0x000000361f2b7210 */ /* 0x000fe40000ffe42b */
[----:B------:R-:W-:Y:S01]  /*57e0*/  IADD3 R48, P2, R38, R28, RZ ;  /* 0x0000001c26307210 */ /* 0x000fe20007f5e0ff */
[----:B------:R-:W-:Y:S01]  /*57f0*/  IMAD.IADD R45, R56, 0x1, R45 ;  /* 0x00000001382d7824 */ /* 0x000fe200078e022d */
[-C--:B------:R-:W-:Y:S01]  /*5800*/  IADD3 R40, P6, R40, R30.reuse, RZ ;  /* 0x0000001e28287210 */ /* 0x080fe20007fde0ff */
[----:B---3--:R-:W-:-:S03]  /*5810*/  IMAD.WIDE.U32 R24, R53, R30, R42 ;  /* 0x0000001e35187225 */ /* 0x008fc600078e002a */
        /* <DEDUP_REMOVED lines=13> */
.L_x_48:
[----:B------:R-:W-:Y:S05]  /*58f0*/  BSYNC B1 ;  /* 0x0000000000017941 */ /* 0x000fea0003800000 */
.L_x_47:
        /* <DEDUP_REMOVED lines=16> */
.L_x_50:
[----:B------:R-:W-:Y:S05]  /*5a00*/  BSYNC B1 ;  /* 0x0000000000017941 */ /* 0x000fea0003800000 */
.L_x_49:
        /* <DEDUP_REMOVED lines=17> */
.L_x_52:
[----:B------:R-:W-:Y:S05]  /*5b20*/  BSYNC B1 ;  /* 0x0000000000017941 */ /* 0x000fea0003800000 */
.L_x_51:
[----:B--2--5:R-:W-:Y:S01]  /*5b30*/  FMUL R44, R59, UR21 ;  /* 0x000000153b2c7c20 */ /* 0x024fe20008400000 */
[----:B---3--:R-:W-:Y:S01]  /*5b40*/  LEA R24, P2, R47, UR10, 0x2 ;  /* 0x0000000a2f187c11 */ /* 0x008fe2000f8410ff */
[----:B------:R-:W-:Y:S02]  /*5b50*/  IMAD.MOV.U32 R45, RZ, RZ, R37 ;  /* 0x000000ffff2d7224 */ /* 0x000fe400078e0025 */
[----:B------:R-:W-:Y:S01]  /*5b60*/  FFMA R209, R209, UR20, R44 ;  /* 0x00000014d1d17c23 */ /* 0x000fe2000800002c */
[----:B------:R-:W-:Y:S02]  /*5b70*/  MOV R44, R36 ;  /* 0x00000024002c7202 */ /* 0x000fe40000000f00 */
[----:B------:R-:W-:-:S03]  /*5b80*/  LEA.HI.X R25, R47, UR11, R46, 0x2, P2 ;  /* 0x0000000b2f197c11 */ /* 0x000fc600090f142e */
[----:B------:R2:W-:Y:S04]  /*5b90*/  @P1 STG.E desc[UR18][R44.64+0x20], R209 ;  /* 0x000020d12c001986 */ /* 0x0005e8000c101912 */
[----:B------:R3:W4:Y:S01]  /*5ba0*/  @P4 LDG.E.LTC128B R59, desc[UR18][R24.64] ;  /* 0x00000012183b4981 */ /* 0x000722000c1e1920 */
[----:B------:R-:W-:Y:S01]  /*5bb0*/  IMAD.WIDE.U32 R42, R30, 0x7, R42 ;  /* 0x000000071e2a7825 */ /* 0x000fe200078e002a */
[-C--:B------:R-:W-:Y:S01]  /*5bc0*/  IADD3 R38, P2, R38, R30.reuse, RZ ;  /* 0x0000001e26267210 */ /* 0x080fe20007f5e0ff */
[----:B------:R-:W-:Y:S02]  /*5bd0*/  BSSY B1, `(.L_x_53) ;  /* 0x0000017000017945 */ /* 0x000fe40003800000 */
[----:B------:R-:W-:Y:S01]  /*5be0*/  IMAD.WIDE.U32 R40, R30, 0x7, R40 ;  /* 0x000000071e287825 */ /* 0x000fe200078e0028 */
[----:B------:R-:W-:-:S03]  /*5bf0*/  IADD3 R42, P1, R42, R30, RZ ;  /* 0x0000001e2a2a7210 */ /* 0x000fc60007f3e0ff */
[----:B--2---:R-:W-:Y:S01]  /*5c00*/  IMAD.WIDE.U32 R44, R32, 0x1c, R44 ;  /* 0x0000001c202c7825 */ /* 0x004fe200078e002c */
[----:B------:R-:W-:Y:S02]  /*5c10*/  IADD3.X R43, R31, R54, R43, P1, !PT ;  /* 0x000000361f2b7210 */ /* 0x000fe40000ffe42b */
[-C--:B------:R-:W-:Y:S01]  /*5c20*/  IADD3 R40, P6, R40, R30.reuse, RZ ;  /* 0x0000001e28287210 */ /* 0x080fe20007fde0ff */
[----:B------:R-:W-:Y:S02]  /*5c30*/  IMAD.IADD R45, R56, 0x1, R45 ;  /* 0x00000001382d7824 */ /* 0x000fe400078e022d */
[----:B---3--:R-:W-:Y:S01]  /*5c40*/  IMAD.WIDE.U32 R24, R53, R30, R42 ;  /* 0x0000001e35187225 */ /* 0x008fe200078e002a */
[----:B------:R-:W-:-:S03]  /*5c50*/  IADD3.X R41, R31, R54, R41, P6, !PT ;  /* 0x000000361f297210 */ /* 0x000fc600037fe429 */
[----:B------:R-:W-:Y:S01]  /*5c60*/  IMAD.X R39, R48, 0x1, R31, P2 ;  /* 0x0000000130277824 */ /* 0x000fe200010e061f */
[----:B------:R-:W-:Y:S02]  /*5c70*/  IADD3 R24, P1, R34, R24, RZ ;  /* 0x0000001822187210 */ /* 0x000fe40007f3e0ff */
[----:B------:R-:W-:Y:S02]  /*5c80*/  IADD3 R48, P2, R38, R28, RZ ;  /* 0x0000001c26307210 */ /* 0x000fe40007f5e0ff */
        /* <DEDUP_REMOVED lines=11> */
.L_x_54:
[----:B------:R-:W-:Y:S05]  /*5d40*/  BSYNC B1 ;  /* 0x0000000000017941 */ /* 0x000fea0003800000 */
.L_x_53:
        /* <DEDUP_REMOVED lines=16> */
.L_x_56:
[----:B------:R-:W-:Y:S05]  /*5e50*/  BSYNC B1 ;  /* 0x0000000000017941 */ /* 0x000fea0003800000 */
.L_x_55:
        /* <DEDUP_REMOVED lines=10> */
[----:B------:R-:W-:Y:S02]  /*5f00*/  IADD3 R48, R54, R39, RZ ;  /* 0x0000002736307210 */ /* 0x000fe40007ffe0ff */
[----:B------:R-:W-:Y:S02]  /*5f10*/  IADD3 R47, P6, R28, R38, RZ ;  /* 0x000000261c2f7210 */ /* 0x000fe40007fde0ff */
[----:B------:R-:W-:-:S02]  /*5f20*/  LEA.HI.X R25, R46, UR11, R25, 0x2, P5 ;  /* 0x0000000b2e197c11 */ /* 0x000fc4000a8f1419 */
[----:B------:R-:W-:Y:S01]  /*5f30*/  ISETP.GT.AND P4, PT, R50, RZ, P0 ;  /* 0x000000ff3200720c */ /* 0x000fe20000784270 */
[----:B------:R-:W-:Y:S01]  /*5f40*/  IMAD.X R46, R48, 0x1, R27, P6 ;  /* 0x00000001302e7824 */ /* 0x000fe200030e061b */
[----:B------:R-:W-:Y:S11]  /*5f50*/  @!P1 BRA `(.L_x_58) ;  /* 0x0000000000049947 */ /* 0x000ff60003800000 */
[----:B------:R3:W5:Y:S02]  /*5f60*/  LDG.E.LTC128B R59, desc[UR18][R24.64+0x20] ;  /* 0x00002012183b7981 */ /* 0x000764000c1e1920 */
.L_x_58:
[----:B------:R-:W-:Y:S05]  /*5f70*/  BSYNC B1 ;  /* 0x0000000000017941 */ /* 0x000fea0003800000 */
.L_x_57:
        /* <DEDUP_REMOVED lines=33> */
.L_x_60:
[----:B------:R-:W-:Y:S05]  /*6190*/  BSYNC B1 ;  /* 0x0000000000017941 */ /* 0x000fea0003800000 */
.L_x_59:
        /* <DEDUP_REMOVED lines=13> */
[----:B--2---:R-:W-:Y:S01]  /*6270*/  LEA.HI.X R49, R24, UR11, R25, 0x2, P0 ;  /* 0x0000000b18317c11 */ /* 0x004fe200080f1419 */
[----:B------:R-:W-:Y:S08]  /*6280*/  @!P2 BRA `(.L_x_62) ;  /* 0x000000000004a947 */ /* 0x000ff00003800000 */
[----:B------:R2:W5:Y:S02]  /*6290*/  LDG.E.LTC128B R59, desc[UR18][R48.64+0x20] ;  /* 0x00002012303b7981 */ /* 0x000564000c1e1920 */
.L_x_62:
[----:B------:R-:W-:Y:S05]  /*62a0*/  BSYNC B1 ;  /* 0x0000000000017941 */ /* 0x000fea0003800000 */
.L_x_61:
        /* <DEDUP_REMOVED lines=17> */
.L_x_64:
[----:B------:R-:W-:Y:S05]  /*63c0*/  BSYNC B1 ;  /* 0x0000000000017941 */ /* 0x000fea0003800000 */
.L_x_63:
        /* <DEDUP_REMOVED lines=33> */
.L_x_66:
[----:B------:R-:W-:Y:S05]  /*65e0*/  BSYNC B1 ;  /* 0x0000000000017941 */ /* 0x000fea0003800000 */
.L_x_65:
        /* <DEDUP_REMOVED lines=16> */
.L_x_68:
[----:B------:R-:W-:Y:S05]  /*66f0*/  BSYNC B1 ;  /* 0x0000000000017941 */ /* 0x000fea0003800000 */
.L_x_67:
        /* <DEDUP_REMOVED lines=17> */
.L_x_70:
[----:B------:R-:W-:Y:S05]  /*6810*/  BSYNC B1 ;  /* 0x0000000000017941 */ /* 0x000fea0003800000 */
.L_x_69:
        /* <DEDUP_REMOVED lines=33> */
.L_x_72:
[----:B------:R-:W-:Y:S05]  /*6a30*/  BSYNC B1 ;  /* 0x0000000000017941 */ /* 0x000fea0003800000 */
.L_x_71:
        /* <DEDUP_REMOVED lines=16> */
.L_x_74:
[----:B------:R-:W-:Y:S05]  /*6b40*/  BSYNC B1 ;  /* 0x0000000000017941 */ /* 0x000fea0003800000 */
.L_x_73:
        /* <DEDUP_REMOVED lines=17> */
.L_x_76:
[----:B------:R-:W-:Y:S05]  /*6c60*/  BSYNC B1 ;  /* 0x0000000000017941 */ /* 0x000fea0003800000 */
.L_x_75:
        /* <DEDUP_REMOVED lines=33> */
.L_x_78:
[----:B------:R-:W-:Y:S05]  /*6e80*/  BSYNC B1 ;  /* 0x0000000000017941 */ /* 0x000fea0003800000 */
.L_x_77:
        /* <DEDUP_REMOVED lines=16> */
.L_x_80:
[----:B------:R-:W-:Y:S05]  /*6f90*/  BSYNC B1 ;  /* 0x0000000000017941 */ /* 0x000fea0003800000 */
.L_x_79:
        /* <DEDUP_REMOVED lines=12> */
[----:B------:R-:W-:-:S02]  /*7060*/  ISETP.GT.AND P4, PT, R50, RZ, P0 ;  /* 0x000000ff3200720c */ /* 0x000fc40000784270 */
[----:B------:R-:W-:Y:S01]  /*7070*/  LEA.HI.X R25, R46, UR11, R25, 0x2, P5 ;  /* 0x0000000b2e197c11 */ /* 0x000fe2000a8f1419 */
[----:B------:R-:W-:Y:S01]  /*7080*/  IMAD.X R48, R60, 0x1, R27, P6 ;  /* 0x000000013c307824 */ /* 0x000fe200030e061b */
[----:B------:R-:W-:Y:S09]  /*7090*/  @!P1 BRA `(.L_x_82) ;  /* 0x0000000000049947 */ /* 0x000ff20003800000 */
[----:B------:R3:W5:Y:S02]  /*70a0*/  LDG.E.LTC128B R59, desc[UR18][R24.64+0x20] ;  /* 0x00002012183b7981 */ /* 0x000764000c1e1920 */
.L_x_82:
[----:B------:R-:W-:Y:S05]  /*70b0*/  BSYNC B1 ;  /* 0x0000000000017941 */ /* 0x000fea0003800000 */
.L_x_81:
[----:B---3-5:R-:W-:Y:S01]  /*70c0*/  FMUL R24, R59, UR21 ;  /* 0x000000153b187c20 */ /* 0x028fe20008400000 */
[----:B------:R-:W-:-:S03]  /*70d0*/  LEA R46, P2, R47, UR10, 0x2 ;  /* 0x0000000a2f2e7c11 */ /* 0x000fc6000f8410ff */
[----:B------:R-:W-:Y:S01]  /*70e0*/  FFMA R189, R189, UR20, R24 ;  /* 0x00000014bdbd7c23 */ /* 0x000fe20008000018 */
[----:B------:R-:W-:-:S04]  /*70f0*/  LEA.HI.X R47, R47, UR11, R48, 0x2, P2 ;  /* 0x0000000b2f2f7c11 */ /* 0x000fc800090f1430 */
[----:B------:R3:W-:Y:S04]  /*7100*/  @P1 STG.E desc[UR18][R36.64+0x20], R189 ;  /* 0x000020bd24001986 */ /* 0x0007e8000c101912 */
[----:B------:R4:W3:Y:S01]  /*7110*/  @P4 LDG.E.LTC128B R59, desc[UR18][R46.64] ;  /* 0x000000122e3b4981 */ /* 0x0008e2000c1e1920 */
[----:B------:R-:W-:Y:S01]  /*7120*/  IMAD.WIDE.U32 R42, R30, 0x7, R42 ;  /* 0x000000071e2a7825 */ /* 0x000fe200078e002a */
[-C--:B------:R-:W-:Y:S01]  /*7130*/  IADD3 R38, P2, R38, R30.reuse, RZ ;  /* 0x0000001e26267210 */ /* 0x080fe20007f5e0ff */
[----:B------:R-:W-:Y:S02]  /*7140*/  BSSY B1, `(.L_x_83) ;  /* 0x0000017000017945 */ /* 0x000fe40003800000 */
[----:B--2---:R-:W-:Y:S01]  /*7150*/  IMAD.WIDE.U32 R44, R32, 0x1c, R36 ;  /* 0x0000001c202c7825 */ /* 0x004fe200078e0024 */
[----:B------:R-:W-:-:S03]  /*7160*/  IADD3 R42, P1, R42, R30, RZ ;  /* 0x0000001e2a2a7210 */ /* 0x000fc60007f3e0ff */
[----:B------:R-:W-:Y:S01]  /*7170*/  IMAD.IADD R45, R56, 0x1, R45 ;  /* 0x00000001382d7824 */ /* 0x000fe200078e022d */
[----:B------:R-:W-:Y:S01]  /*7180*/  IADD3.X R43, R31, R54, R43, P1, !PT ;  /* 0x000000361f2b7210 */ /* 0x000fe20000ffe42b */
[----:B------:R-:W-:Y:S01]  /*7190*/  IMAD.X R39, R60, 0x1, R31, P2 ;  /* 0x000000013c277824 */ /* 0x000fe200010e061f */
[----:B----4-:R-:W-:Y:S01]  /*71a0*/  IADD3 R47, P2, R38, R28, RZ ;  /* 0x0000001c262f7210 */ /* 0x010fe20007f5e0ff */
[----:B------:R-:W-:-:S04]  /*71b0*/  IMAD.WIDE.U32 R40, R30, 0x7, R40 ;  /* 0x000000071e287825 */ /* 0x000fc800078e0028 */
[-C--:B------:R-:W-:Y:S01]  /*71c0*/  IMAD.WIDE.U32 R24, R53, R30.reuse, R42 ;  /* 0x0000001e35187225 */ /* 0x080fe200078e002a */
[----:B------:R-:W-:-:S03]  /*71d0*/  IADD3 R40, P6, R40, R30, RZ ;  /* 0x0000001e28287210 */ /* 0x000fc60007fde0ff */
[----:B------:R-:W-:Y:S01]  /*71e0*/  IMAD.X R48, R39, 0x1, R27, P2 ;  /* 0x0000000127307824 */ /* 0x000fe200010e061b */
[----:B------:R-:W-:Y:S02]  /*71f0*/  IADD3 R24, P1, R34, R24, RZ ;  /* 0x0000001822187210 */ /* 0x000fe40007f3e0ff */
[----:B------:R-:W-:Y:S02]  /*7200*/  LEA R46, P2, R47, UR10, 0x2 ;  /* 0x0000000a2f2e7c11 */ /* 0x000fe4000f8410ff */
[----:B------:R-:W-:Y:S02]  /*7210*/  IADD3.X R25, R35, R55, R25, P1, !PT ;  /* 0x0000003723197210 */ /* 0x000fe40000ffe419 */
[----:B------:R-:W-:Y:S02]  /*7220*/  ISETP.GT.AND P1, PT, R51, 0x51, PT ;  /* 0x000000513300780c */ /* 0x000fe40003f24270 */
[----:B------:R-:W-:Y:S02]  /*7230*/  IADD3.X R41, R31, R54, R41, P6, !PT ;  /* 0x000000361f297210 */ /* 0x000fe400037fe429 */
[----:B------:R-:W-:-:S02]  /*7240*/  ISETP.GT.AND P5, PT, R50, RZ, P1 ;  /* 0x000000ff3200720c */ /* 0x000fc40000fa4270 */
[----:B------:R-:W-:Y:S01]  /*7250*/  LEA.HI.X R47, R47, UR11, R48, 0x2, P2 ;  /* 0x0000000b2f2f7c11 */ /* 0x000fe200090f1430 */
[----:B---3--:R-:W-:-:S04]  /*7260*/  FMUL R49, R59, UR21 ;  /* 0x000000153b317c20 */ /* 0x008fc80008400000 */
[----:B------:R-:W-:-:S05]  /*7270*/  FFMA R49, R188, UR20, R49 ;  /* 0x00000014bc317c23 */ /* 0x000fca0008000031 */
[----:B------:R2:W-:Y:S01]  /*7280*/  @P4 STG.E desc[UR18][R44.64], R49 ;  /* 0x000000312c004986 */ /* 0x0005e2000c101912 */
[----:B------:R-:W-:Y:S05]  /*7290*/  @!P5 BRA `(.L_x_84) ;  /* 0x000000000004d947 */ /* 0x000fea0003800000 */
[----:B------:R3:W5:Y:S02]  /*72a0*/  LDG.E.LTC128B R59, desc[UR18][R46.64] ;  /* 0x000000122e3b7981 */ /* 0x000764000c1e1920 */
.L_x_84:
[----:B------:R-:W-:Y:S05]  /*72b0*/  BSYNC B1 ;  /* 0x0000000000017941 */ /* 0x000fea0003800000 */
.L_x_83:
        /* <DEDUP_REMOVED lines=12> */
[----:B--2---:R-:W-:Y:S02]  /*7380*/  IADD3.X R49, R35, R55, R47, P4, !PT ;  /* 0x0000003723317210 */ /* 0x004fe400027fe42f */
[----:B------:R-:W-:Y:S01]  /*7390*/  LEA.HI.X R47, R24, UR11, R25, 0x2, P0 ;  /* 0x0000000b182f7c11 */ /* 0x000fe200080f1419 */
[----:B------:R-:W-:Y:S08]  /*73a0*/  @!P2 BRA `(.L_x_86) ;  /* 0x000000000004a947 */ /* 0x000ff00003800000 */
[----:B------:R2:W5:Y:S02]  /*73b0*/  LDG.E.LTC128B R59, desc[UR18][R46.64+0x20] ;  /* 0x000020122e3b7981 */ /* 0x000564000c1e1920 */
.L_x_86:
[----:B------:R-:W-:Y:S05]  /*73c0*/  BSYNC B1 ;  /* 0x0000000000017941 */ /* 0x000fea0003800000 */
.L_x_85:
[----:B-----5:R-:W-:Y:S01]  /*73d0*/  FMUL R25, R59, UR21 ;  /* 0x000000153b197c20 */ /* 0x020fe20008400000 */
[----:B------:R-:W-:Y:S01]  /*73e0*/  ISETP.GT.AND P1, PT, R50, 0x8, P1 ;  /* 0x000000083200780c */ /* 0x000fe20000f24270 */
[----:B------:R-:W-:Y:S01]  /*73f0*/  IMAD.WIDE.U32 R48, R52, UR23, R48 ;  /* 0x0000001734307c25 */ /* 0x000fe2000f8e0030 */
[----:B------:R-:W-:-:S03]  /*7400*/  ISETP.GT.AND P0, PT, R51, 0x58, PT ;  /* 0x000000583300780c */ /* 0x000fc60003f04270 */
[----:B------:R-:W-:Y:S01]  /*7410*/  FFMA R61, R186, UR20, R25 ;  /* 0x00000014ba3d7c23 */ /* 0x000fe20008000019 */
[----:B------:R-:W-:Y:S01]  /*7420*/  BSSY B1, `(.L_x_87) ;  /* 0x000000c000017945 */ /* 0x000fe20003800000 */
[----:B------:R-:W-:Y:S01]  /*7430*/  IMAD.WIDE.U32 R38, R30, 0x7, R38 ;  /* 0x000000071e267825 */ /* 0x000fe200078e0026 */
[----:B------:R-:W-:Y:S02]  /*7440*/  LEA R24, P5, R48, UR10, 0x2 ;  /* 0x0000000a30187c11 */ /* 0x000fe4000f8a10ff */
[----:B------:R3:W-:Y:S01]  /*7450*/  @P2 STG.E desc[UR18][R44.64+0x20], R61 ;  /* 0x0000203d2c002986 */ /* 0x0007e2000c101912 */
[----:B------:R-:W-:Y:S01]  /*7460*/  VIADD R25, R49, UR6 ;  /* 0x0000000631197c36 */ /* 0x000fe20008000000 */
[----:B------:R-:W-:Y:S02]  /*7470*/  IADD3 R60, R54, R39, RZ ;  /* 0x00000027363c7210 */ /* 0x000fe40007ffe0ff */
[----:B--2---:R-:W-:Y:S02]  /*7480*/  IADD3 R47, P6, R28, R38, RZ ;  /* 0x000000261c2f7210 */ /* 0x004fe40007fde0ff */
[----:B------:R-:W-:-:S02]  /*7490*/  LEA.HI.X R25, R48, UR11, R25, 0x2, P5 ;  /* 0x0000000b30197c11 */ /* 0x000fc4000a8f1419 */
[----:B------:R-:W-:Y:S01]  /*74a0*/  ISETP.GT.AND P4, PT, R50, RZ, P0 ;  /* 0x000000ff3200720c */ /* 0x000fe20000784270 */
[----:B------:R-:W-:Y:S01]  /*74b0*/  IMAD.X R48, R60, 0x1, R27, P6 ;  /* 0x000000013c307824 */ /* 0x000fe200030e061b */
[----:B------:R-:W-:Y:S11]  /*74c0*/  @!P1 BRA `(.L_x_88) ;  /* 0x0000000000049947 */ /* 0x000ff60003800000 */
[----:B------:R2:W5:Y:S02]  /*74d0*/  LDG.E.LTC128B R59, desc[UR18][R24.64+0x20] ;  /* 0x00002012183b7981 */ /* 0x000564000c1e1920 */
.L_x_88:
[----:B------:R-:W-:Y:S05]  /*74e0*/  BSYNC B1 ;  /* 0x0000000000017941 */ /* 0x000fea0003800000 */
.L_x_87:
[----:B--2--5:R-:W-:Y:S01]  /*74f0*/  FMUL R24, R59, UR21 ;  /* 0x000000153b187c20 */ /* 0x024fe20008400000 */
[----:B------:R-:W-:-:S03]  /*7500*/  LEA R46, P2, R47, UR10, 0x2 ;  /* 0x0000000a2f2e7c11 */ /* 0x000fc6000f8410ff */
[----:B------:R-:W-:Y:S01]  /*7510*/  FFMA R185, R185, UR20, R24 ;  /* 0x00000014b9b97c23 */ /* 0x000fe20008000018 */
[----:B------:R-:W-:-:S04]  /*7520*/  LEA.HI.X R47, R47, UR11, R48, 0x2, P2 ;  /* 0x0000000b2f2f7c11 */ /* 0x000fc800090f1430 */
[----:B------:R2:W-:Y:S04]  /*7530*/  @P1 STG.E desc[UR18][R36.64+0x20], R185 ;  /* 0x000020b924001986 */ /* 0x0005e8000c101912 */
[----:B------:R4:W2:Y:S01]  /*7540*/  @P4 LDG.E.LTC128B R59, desc[UR18][R46.64] ;  /* 0x000000122e3b4981 */ /* 0x0008a2000c1e1920 */
[----:B------:R-:W-:Y:S01]  /*7550*/  IMAD.WIDE.U32 R42, R30, 0x7, R42 ;  /* 0x000000071e2a7825 */ /* 0x000fe200078e002a */
[-C--:B------:R-:W-:Y:S01]  /*7560*/  IADD3 R38, P2, R38, R30.reuse, RZ ;  /* 0x0000001e26267210 */ /* 0x080fe20007f5e0ff */
[----:B------:R-:W-:Y:S02]  /*7570*/  BSSY B1, `(.L_x_89) ;  /* 0x0000017000017945 */ /* 0x000fe40003800000 */
[----:B---3--:R-:W-:Y:S01]  /*7580*/  IMAD.WIDE.U32 R44, R32, 0x1c, R36 ;  /* 0x0000001c202c7825 */ /* 0x008fe200078e0024 */
        /* <DEDUP_REMOVED lines=16> */
[----:B--2---:R-:W-:-:S04]  /*7690*/  FMUL R49, R59, UR21 ;  /* 0x000000153b317c20 */ /* 0x004fc80008400000 */
[----:B------:R-:W-:-:S05]  /*76a0*/  FFMA R49, R184, UR20, R49 ;  /* 0x00000014b8317c23 */ /* 0x000fca0008000031 */
[----:B------:R2:W-:Y:S01]  /*76b0*/  @P4 STG.E desc[UR18][R44.64], R49 ;  /* 0x000000312c004986 */ /* 0x0005e2000c101912 */
[----:B------:R-:W-:Y:S05]  /*76c0*/  @!P5 BRA `(.L_x_90) ;  /* 0x000000000004d947 */ /* 0x000fea0003800000 */
[----:B------:R3:W5:Y:S02]  /*76d0*/  LDG.E.LTC128B R59, desc[UR18][R46.64] ;  /* 0x000000122e3b7981 */ /* 0x000764000c1e1920 */
.L_x_90:
[----:B------:R-:W-:Y:S05]  /*76e0*/  BSYNC B1 ;  /* 0x0000000000017941 */ /* 0x000fea0003800000 */
.L_x_89:
[----:B-1----:R-:W-:Y:S01]  /*76f0*/  IADD3 R36, P4, R36, R58, RZ ;  /* 0x0000003a24247210 */ /* 0x002fe20007f9e0ff */
[----:B-----5:R-:W-:Y:S01]  /*7700*/  FMUL R60, R59, UR21 ;  /* 0x000000153b3c7c20 */ /* 0x020fe20008400000 */
[----:B------:R-:W-:Y:S01]  /*7710*/  ISETP.GT.AND P2, PT, R50, 0x8, P0 ;  /* 0x000000083200780c */ /* 0x000fe20000744270 */
[----:B--2---:R-:W-:Y:S01]  /*7720*/  IMAD.WIDE.U32 R48, R53, R30, R40 ;  /* 0x0000001e35307225 */ /* 0x004fe200078e0028 */
[----:B------:R-:W-:Y:S03]  /*7730*/  BSSY B1, `(.L_x_91) ;  /* 0x000000c000017945 */ /* 0x000fe60003800000 */
[----:B------:R-:W-:Y:S01]  /*7740*/  FFMA R183, R183, UR20, R60 ;  /* 0x00000014b7b77c23 */ /* 0x000fe2000800003c */
[----:B------:R-:W-:Y:S02]  /*7750*/  IMAD.X R37, R37, 0x1, R33, P4 ;  /* 0x0000000125257824 */ /* 0x000fe400020e0621 */
[----:B---3--:R-:W-:Y:S01]  /*7760*/  IMAD.WIDE.U32 R46, R52, UR23, R42 ;  /* 0x00000017342e7c25 */ /* 0x008fe2000f8e002a */
[----:B------:R-:W-:-:S02]  /*7770*/  IADD3 R42, P4, R34, R48, RZ ;  /* 0x00000030222a7210 */ /* 0x000fc40007f9e0ff */
[----:B------:R1:W-:Y:S01]  /*7780*/  @P5 STG.E desc[UR18][R36.64], R183 ;  /* 0x000000b724005986 */ /* 0x0003e2000c101912 */
[----:B------:R-:W-:Y:S01]  /*7790*/  VIADD R47, R47, UR6 ;  /* 0x000000062f2f7c36 */ /* 0x000fe20008000000 */
[C---:B------:R-:W-:Y:S02]  /*77a0*/  LEA R48, P0, R46.reuse, UR10, 0x2 ;  /* 0x0000000a2e307c11 */ /* 0x040fe4000f8010ff */
[----:B------:R-:W-:Y:S02]  /*77b0*/  IADD3.X R43, R35, R55, R49, P4, !PT ;  /* 0x00000037232b7210 */ /* 0x000fe400027fe431 */
[----:B------:R-:W-:Y:S01]  /*77c0*/  LEA.HI.X R49, R46, UR11, R47, 0x2, P0 ;  /* 0x0000000b2e317c11 */ /* 0x000fe200080f142f */
[----:B------:R-:W-:Y:S08]  /*77d0*/  @!P2 BRA `(.L_x_92) ;  /* 0x000000000004a947 */ /* 0x000ff00003800000 */
[----:B------:R2:W5:Y:S02]  /*77e0*/  LDG.E.LTC128B R59, desc[UR18][R48.64+0x20] ;  /* 0x00002012303b7981 */ /* 0x000564000c1e1920 */
.L_x_92:
[----:B------:R-:W-:Y:S05]  /*77f0*/  BSYNC B1 ;  /* 0x0000000000017941 */ /* 0x000fea0003800000 */
.L_x_91:
        /* <DEDUP_REMOVED lines=17> */
.L_x_94:
[----:B------:R-:W-:Y:S05]  /*7910*/  BSYNC B1 ;  /* 0x0000000000017941 */ /* 0x000fea0003800000 */
.L_x_93:
[----:B-----5:R-:W-:Y:S01]  /*7920*/  FMUL R42, R59, UR21 ;  /* 0x000000153b2a7c20 */ /* 0x020fe20008400000 */
[----:B---3--:R-:W-:Y:S01]  /*7930*/  LEA R46, P2, R43, UR10, 0x2 ;  /* 0x0000000a2b2e7c11 */ /* 0x008fe2000f8410ff */
[----:B------:R-:W-:Y:S02]  /*7940*/  IMAD.MOV.U32 R60, RZ, RZ, R59 ;  /* 0x000000ffff3c7224 */ /* 0x000fe400078e003b */
[----:B------:R-:W-:Y:S01]  /*7950*/  FFMA R181, R181, UR20, R42 ;  /* 0x00000014b5b57c23 */ /* 0x000fe2000800002a */
[----:B------:R-:W-:-:S04]  /*7960*/  LEA.HI.X R47, R43, UR11, R48, 0x2, P2 ;  /* 0x0000000b2b2f7c11 */ /* 0x000fc800090f1430 */
[----:B------:R3:W-:Y:S04]  /*7970*/  @P1 STG.E desc[UR18][R36.64+0x20], R181 ;  /* 0x000020b524001986 */ /* 0x0007e8000c101912 */
[----:B------:R4:W3:Y:S01]  /*7980*/  @P4 LDG.E.LTC128B R60, desc[UR18][R46.64] ;  /* 0x000000122e3c4981 */ /* 0x0008e2000c1e1920 */
[----:B------:R-:W-:Y:S01]  /*7990*/  IMAD.WIDE.U32 R24, R30, 0x7, R24 ;  /* 0x000000071e187825 */ /* 0x000fe200078e0018 */
[----:B------:R-:W-:Y:S03]  /*79a0*/  BSSY B1, `(.L_x_95) ;  /* 0x0000019000017945 */ /* 0x000fe60003800000 */
[----:B--2---:R-:W-:Y:S01]  /*79b0*/  IMAD.WIDE.U32 R48, R32, 0x1c, R36 ;  /* 0x0000001c20307825 */ /* 0x004fe200078e0024 */
[----:B------:R-:W-:-:S04]  /*79c0*/  IADD3 R24, P1, R24, R30, RZ ;  /* 0x0000001e18187210 */ /* 0x000fc80007f3e0ff */
[----:B------:R-:W-:-:S03]  /*79d0*/  IADD3.X R25, R31, R54, R25, P1, !PT ;  /* 0x000000361f197210 */ /* 0x000fc60000ffe419 */
[----:B------:R-:W-:-:S03]  /*79e0*/  IMAD.WIDE.U32 R42, R53, R30, R24 ;  /* 0x0000001e352a7225 */ /* 0x000fc600078e0018 */
[----:B------:R-:W-:Y:S02]  /*79f0*/  IADD3 R44, P1, R34, R42, RZ ;  /* 0x0000002a222c7210 */ /* 0x000fe40007f3e0ff */
[-C--:B------:R-:W-:Y:S01]  /*7a00*/  IADD3 R42, P2, R38, R30.reuse, RZ ;  /* 0x0000001e262a7210 */ /* 0x080fe20007f5e0ff */
[----:B------:R-:W-:Y:S01]  /*7a10*/  IMAD.WIDE.U32 R38, R30, 0x7, R40 ;  /* 0x000000071e267825 */ /* 0x000fe200078e0028 */
[----:B------:R-:W-:Y:S02]  /*7a20*/  IADD3.X R45, R35, R55, R43, P1, !PT ;  /* 0x00000037232d7210 */ /* 0x000fe40000ffe42b */
[----:B------:R-:W-:Y:S01]  /*7a30*/  ISETP.GT.AND P1, PT, R51, 0x61, PT ;  /* 0x000000613300780c */ /* 0x000fe20003f24270 */
[----:B------:R-:W-:Y:S01]  /*7a40*/  IMAD.IADD R41, R56, 0x1, R49 ;  /* 0x0000000138297824 */ /* 0x000fe200078e0231 */
[----:B------:R-:W-:Y:S01]  /*7a50*/  IADD3 R38, P6, R38, R30, RZ ;  /* 0x0000001e26267210 */ /* 0x000fe20007fde0ff */
[----:B------:R-:W-:Y:S01]  /*7a60*/  IMAD.MOV.U32 R40, RZ, RZ, R48 ;  /* 0x000000ffff287224 */ /* 0x000fe200078e0030 */
[----:B------:R-:W-:Y:S01]  /*7a70*/  ISETP.GT.AND P5, PT, R50, RZ, P1 ;  /* 0x000000ff3200720c */ /* 0x000fe20000fa4270 */
[----:B------:R-:W-:Y:S01]  /*7a80*/  IMAD.X R43, R61, 0x1, R31, P2 ;  /* 0x000000013d2b7824 */ /* 0x000fe200010e061f */
[----:B----4-:R-:W-:-:S02]  /*7a90*/  IADD3 R47, P2, R42, R28, RZ ;  /* 0x0000001c2a2f7210 */ /* 0x010fc40007f5e0ff */
[----:B------:R-:W-:-:S03]  /*7aa0*/  IADD3.X R39, R31, R54, R39, P6, !PT ;  /* 0x000000361f277210 */ /* 0x000fc600037fe427 */
[----:B------:R-:W-:Y:S01]  /*7ab0*/  IMAD.X R62, R43, 0x1, R27, P2 ;  /* 0x000000012b3e7824 */ /* 0x000fe200010e061b */
[----:B------:R-:W-:-:S04]  /*7ac0*/  LEA R46, P2, R47, UR10, 0x2 ;  /* 0x0000000a2f2e7c11 */ /* 0x000fc8000f8410ff */
[----:B------:R-:W-:Y:S01]  /*7ad0*/  LEA.HI.X R47, R47, UR11, R62, 0x2, P2 ;  /* 0x0000000b2f2f7c11 */ /* 0x000fe200090f143e */
[----:B---3--:R-:W-:-:S04]  /*7ae0*/  FMUL R59, R60, UR21 ;  /* 0x000000153c3b7c20 */ /* 0x008fc80008400000 */
[----:B------:R-:W-:-:S05]  /*7af0*/  FFMA R59, R180, UR20, R59 ;  /* 0x00000014b43b7c23 */ /* 0x000fca000800003b */
[----:B------:R2:W-:Y:S01]  /*7b00*/  @P4 STG.E desc[UR18][R40.64], R59 ;  /* 0x0000003b28004986 */ /* 0x0005e2000c101912 */
[----:B------:R-:W-:Y:S05]  /*7b10*/  @!P5 BRA `(.L_x_96) ;  /* 0x000000000004d947 */ /* 0x000fea0003800000 */
[----:B------:R3:W5:Y:S02]  /*7b20*/  LDG.E.LTC128B R60, desc[UR18][R46.64] ;  /* 0x000000122e3c7981 */ /* 0x000764000c1e1920 */
.L_x_96:
[----:B------:R-:W-:Y:S05]  /*7b30*/  BSYNC B1 ;  /* 0x0000000000017941 */ /* 0x000fea0003800000 */
.L_x_95:
        /* <DEDUP_REMOVED lines=16> */
.L_x_98:
[----:B------:R-:W-:Y:S05]  /*7c40*/  BSYNC B1 ;  /* 0x0000000000017941 */ /* 0x000fea0003800000 */
.L_x_97:
[----:B---3-5:R-:W-:Y:S01]  /*7c50*/  FMUL R47, R60, UR21 ;  /* 0x000000153c2f7c20 */ /* 0x028fe20008400000 */
[----:B------:R-:W-:Y:S01]  /*7c60*/  IMAD.WIDE.U32 R44, R52, UR23, R48 ;  /* 0x00000017342c7c25 */ /* 0x000fe2000f8e0030 */
[----:B------:R-:W-:Y:S01]  /*7c70*/  ISETP.GT.AND P1, PT, R50, 0x8, P1 ;  /* 0x000000083200780c */ /* 0x000fe20000f24270 */
[----:B------:R-:W-:Y:S02]  /*7c80*/  BSSY B1, `(.L_x_99) ;  /* 0x000000e000017945 */ /* 0x000fe40003800000 */
[----:B------:R-:W-:Y:S01]  /*7c90*/  FFMA R49, R178, UR20, R47 ;  /* 0x00000014b2317c23 */ /* 0x000fe2000800002f */
[----:B------:R-:W-:Y:S01]  /*7ca0*/  IMAD.WIDE.U32 R42, R30, 0x7, R42 ;  /* 0x000000071e2a7825 */ /* 0x000fe200078e002a */
[----:B------:R-:W-:Y:S02]  /*7cb0*/  ISETP.GT.AND P0, PT, R51, 0x68, PT ;  /* 0x000000683300780c */ /* 0x000fe40003f04270 */
[----:B------:R-:W-:Y:S01]  /*7cc0*/  LEA R46, P5, R44, UR10, 0x2 ;  /* 0x0000000a2c2e7c11 */ /* 0x000fe2000f8a10ff */
[----:B------:R3:W-:Y:S01]  /*7cd0*/  @P2 STG.E desc[UR18][R40.64+0x20], R49 ;  /* 0x0000203128002986 */ /* 0x0007e2000c101912 */
[----:B------:R-:W-:Y:S01]  /*7ce0*/  VIADD R47, R45, UR6 ;  /* 0x000000062d2f7c36 */ /* 0x000fe20008000000 */
[----:B------:R-:W-:Y:S01]  /*7cf0*/  IADD3 R45, P6, R28, R42, RZ ;  /* 0x0000002a1c2d7210 */ /* 0x000fe20007fde0ff */
[----:B------:R-:W-:Y:S01]  /*7d00*/  IMAD.IADD R61, R54, 0x1, R43 ;  /* 0x00000001363d7824 */ /* 0x000fe200078e022b */
[----:B------:R-:W-:-:S02]  /*7d10*/  ISETP.GT.AND P4, PT, R50, RZ, P0 ;  /* 0x000000ff3200720c */ /* 0x000fc40000784270 */
[----:B------:R-:W-:Y:S01]  /*7d20*/  LEA.HI.X R47, R44, UR11, R47, 0x2, P5 ;  /* 0x0000000b2c2f7c11 */ /* 0x000fe2000a8f142f */
[----:B------:R-:W-:Y:S01]  /*7d30*/  IMAD.X R48, R61, 0x1, R27, P6 ;  /* 0x000000013d307824 */ /* 0x000fe200030e061b */
[----:B------:R-:W-:Y:S09]  /*7d40*/  @!P1 BRA `(.L_x_100) ;  /* 0x0000000000049947 */ /* 0x000ff20003800000 */
[----:B------:R4:W5:Y:S02]  /*7d50*/  LDG.E.LTC128B R60, desc[UR18][R46.64+0x20] ;  /* 0x000020122e3c7981 */ /* 0x000964000c1e1920 */
.L_x_100:
[----:B------:R-:W-:Y:S05]  /*7d60*/  BSYNC B1 ;  /* 0x0000000000017941 */ /* 0x000fea0003800000 */
.L_x_99:
[----:B--23-5:R-:W-:Y:S01]  /*7d70*/  FMUL R40, R60, UR21 ;  /* 0x000000153c287c20 */ /* 0x02cfe20008400000 */
[----:B------:R-:W-:Y:S01]  /*7d80*/  LEA R44, P2, R45, UR10, 0x2 ;  /* 0x0000000a2d2c7c11 */ /* 0x000fe2000f8410ff */
[----:B------:R-:W-:Y:S02]  /*7d90*/  IMAD.MOV.U32 R59, RZ, RZ, R60 ;  /* 0x000000ffff3b7224 */ /* 0x000fe400078e003c */
[----:B------:R-:W-:Y:S01]  /*7da0*/  FFMA R177, R177, UR20, R40 ;  /* 0x00000014b1b17c23 */ /* 0x000fe20008000028 */
[----:B------:R-:W-:-:S04]  /*7db0*/  LEA.HI.X R45, R45, UR11, R48, 0x2, P2 ;  /* 0x0000000b2d2d7c11 */ /* 0x000fc800090f1430 */
[----:B------:R2:W-:Y:S04]  /*7dc0*/  @P1 STG.E desc[UR18][R36.64+0x20], R177 ;  /* 0x000020b124001986 */ /* 0x0005e8000c101912 */
[----:B------:R3:W2:Y:S01]  /*7dd0*/  @P4 LDG.E.LTC128B R59, desc[UR18][R44.64] ;  /* 0x000000122c3b4981 */ /* 0x0006a2000c1e1920 */
[----:B------:R-:W-:Y:S01]  /*7de0*/  IMAD.WIDE.U32 R24, R30, 0x7, R24 ;  /* 0x000000071e187825 */ /* 0x000fe200078e0018 */
[-C--:B------:R-:W-:Y:S01]  /*7df0*/  IADD3 R42, P2, R42, R30.reuse, RZ ;  /* 0x0000001e2a2a7210 */ /* 0x080fe20007f5e0ff */
[----:B------:R-:W-:Y:S02]  /*7e00*/  BSSY B1, `(.L_x_101) ;  /* 0x0000018000017945 */ /* 0x000fe40003800000 */
[----:B------:R-:W-:Y:S01]  /*7e10*/  IMAD.WIDE.U32 R38, R30, 0x7, R38 ;  /* 0x000000071e267825 */ /* 0x000fe200078e0026 */
[----:B------:R-:W-:-:S03]  /*7e20*/  IADD3 R40, P1, R24, R30, RZ ;  /* 0x0000001e18287210 */ /* 0x000fc60007f3e0ff */
[----:B------:R-:W-:Y:S01]  /*7e30*/  IMAD.X R43, R61, 0x1, R31, P2 ;  /* 0x000000013d2b7824 */ /* 0x000fe200010e061f */
[----:B------:R-:W-:Y:S02]  /*7e40*/  IADD3.X R41, R31, R54, R25, P1, !PT ;  /* 0x000000361f297210 */ /* 0x000fe40000ffe419 */
[----:B------:R-:W-:Y:S02]  /*7e50*/  IADD3 R60, P2, R42, R28, RZ ;  /* 0x0000001c2a3c7210 */ /* 0x000fe40007f5e0ff */
[-C--:B------:R-:W-:Y:S01]  /*7e60*/  IADD3 R38, P6, R38, R30.reuse, RZ ;  /* 0x0000001e26267210 */ /* 0x080fe20007fde0ff */
[----:B------:R-:W-:-:S03]  /*7e70*/  IMAD.WIDE.U32 R24, R53, R30, R40 ;  /* 0x0000001e35187225 */ /* 0x000fc600078e0028 */
[----:B------:R-:W-:Y:S02]  /*7e80*/  IADD3.X R39, R31, R54, R39, P6, !PT ;  /* 0x000000361f277210 */ /* 0x000fe400037fe427 */
[----:B------:R-:W-:-:S04]  /*7e90*/  IADD3 R48, P1, R34, R24, RZ ;  /* 0x0000001822307210 */ /* 0x000fc80007f3e0ff */
[----:B------:R-:W-:Y:S01]  /*7ea0*/  IADD3.X R49, R35, R55, R25, P1, !PT ;  /* 0x0000003723317210 */ /* 0x000fe20000ffe419 */
[----:B------:R-:W-:Y:S01]  /*7eb0*/  IMAD.WIDE.U32 R24, R32, 0x1c, R36 ;  /* 0x0000001c20187825 */ /* 0x000fe200078e0024 */
[----:B------:R-:W-:-:S03]  /*7ec0*/  ISETP.GT.AND P1, PT, R51, 0x69, PT ;  /* 0x000000693300780c */ /* 0x000fc60003f24270 */
[----:B---3--:R-:W-:Y:S01]  /*7ed0*/  IMAD.IADD R45, R56, 0x1, R25 ;  /* 0x00000001382d7824 */ /* 0x008fe200078e0219 */
[----:B------:R-:W-:Y:S01]  /*7ee0*/  MOV R44, R24 ;  /* 0x00000018002c7202 */ /* 0x000fe20000000f00 */
[----:B------:R-:W-:Y:S01]  /*7ef0*/  IMAD.X R25, R43, 0x1, R27, P2 ;  /* 0x000000012b197824 */ /* 0x000fe200010e061b */
[----:B------:R-:W-:Y:S02]  /*7f00*/  ISETP.GT.AND P5, PT, R50, RZ, P1 ;  /* 0x000000ff3200720c */ /* 0x000fe40000fa4270 */
[----:B----4-:R-:W-:Y:S01]  /*7f10*/  LEA R46, P2, R60, UR10, 0x2 ;  /* 0x0000000a3c2e7c11 */ /* 0x010fe2000f8410ff */
[----:B--2---:R-:W-:-:S04]  /*7f20*/  FMUL R47, R59, UR21 ;  /* 0x000000153b2f7c20 */ /* 0x004fc80008400000 */
[----:B------:R-:W-:Y:S01]  /*7f30*/  FFMA R61, R176, UR20, R47 ;  /* 0x00000014b03d7c23 */ /* 0x000fe2000800002f */
[----:B------:R-:W-:-:S04]  /*7f40*/  LEA.HI.X R47, R60, UR11, R25, 0x2, P2 ;  /* 0x0000000b3c2f7c11 */ /* 0x000fc800090f1419 */
[----:B------:R2:W-:Y:S01]  /*7f50*/  @P4 STG.E desc[UR18][R44.64], R61 ;  /* 0x0000003d2c004986 */ /* 0x0005e2000c101912 */
[----:B------:R-:W-:Y:S05]  /*7f60*/  @!P5 BRA `(.L_x_102) ;  /* 0x000000000004d947 */ /* 0x000fea0003800000 */
[----:B------:R3:W5:Y:S02]  /*7f70*/  LDG.E.LTC128B R59, desc[UR18][R46.64] ;  /* 0x000000122e3b7981 */ /* 0x000764000c1e1920 */
.L_x_102:
[----:B------:R-:W-:Y:S05]  /*7f80*/  BSYNC B1 ;  /* 0x0000000000017941 */ /* 0x000fea0003800000 */
.L_x_101:
[----:B------:R-:W-:Y:S01]  /*7f90*/  IADD3 R24, P4, R36, R58, RZ ;  /* 0x0000003a24187210 */ /* 0x000fe20007f9e0ff */
        /* <DEDUP_REMOVED lines=9> */
[----:B-1----:R-:W-:Y:S01]  /*8030*/  VIADD R37, R47, UR6 ;  /* 0x000000062f257c36 */ /* 0x002fe20008000000 */
[C---:B------:R-:W-:Y:S02]  /*8040*/  LEA R36, P0, R46.reuse, UR10, 0x2 ;  /* 0x0000000a2e247c11 */ /* 0x040fe4000f8010ff */
[----:B------:R-:W-:Y:S02]  /*8050*/  IADD3.X R49, R35, R55, R61, P4, !PT ;  /* 0x0000003723317210 */ /* 0x000fe400027fe43d */
[----:B------:R-:W-:Y:S01]  /*8060*/  LEA.HI.X R37, R46, UR11, R37, 0x2, P0 ;  /* 0x0000000b2e257c11 */ /* 0x000fe200080f1425 */
[----:B------:R-:W-:Y:S08]  /*8070*/  @!P2 BRA `(.L_x_104) ;  /* 0x000000000004a947 */ /* 0x000ff00003800000 */
[----:B------:R1:W5:Y:S02]  /*8080*/  LDG.E.LTC128B R59, desc[UR18][R36.64+0x20] ;  /* 0x00002012243b7981 */ /* 0x000364000c1e1920 */
.L_x_104:
[----:B------:R-:W-:Y:S05]  /*8090*/  BSYNC B1 ;  /* 0x0000000000017941 */ /* 0x000fea0003800000 */
.L_x_103:
[----:B-----5:R-:W-:Y:S01]  /*80a0*/  FMUL R47, R59, UR21 ;  /* 0x000000153b2f7c20 */ /* 0x020fe20008400000 */
[----:B-1----:R-:W-:Y:S01]  /*80b0*/  IMAD.WIDE.U32 R36, R52, UR23, R48 ;  /* 0x0000001734247c25 */ /* 0x002fe2000f8e0030 */
        /* <DEDUP_REMOVED lines=15> */
.L_x_106:
[----:B------:R-:W-:Y:S05]  /*81b0*/  BSYNC B1 ;  /* 0x0000000000017941 */ /* 0x000fea0003800000 */
.L_x_105:
[----:B-----5:R-:W-:Y:S01]  /*81c0*/  FMUL R36, R59, UR21 ;  /* 0x000000153b247c20 */ /* 0x020fe20008400000 */
[----:B---3--:R-:W-:-:S03]  /*81d0*/  LEA R42, P2, R37, UR10, 0x2 ;  /* 0x0000000a252a7c11 */ /* 0x008fc6000f8410ff */
[----:B------:R-:W-:Y:S01]  /*81e0*/  FFMA R173, R173, UR20, R36 ;  /* 0x00000014adad7c23 */ /* 0x000fe20008000024 */
[----:B------:R-:W-:-:S04]  /*81f0*/  LEA.HI.X R43, R37, UR11, R48, 0x2, P2 ;  /* 0x0000000b252b7c11 */ /* 0x000fc800090f1430 */
[----:B------:R3:W-:Y:S04]  /*8200*/  @P1 STG.E desc[UR18][R24.64+0x20], R173 ;  /* 0x000020ad18001986 */ /* 0x0007e8000c101912 */
[----:B------:R4:W2:Y:S01]  /*8210*/  @P4 LDG.E.LTC128B R59, desc[UR18][R42.64] ;  /* 0x000000122a3b4981 */ /* 0x0008a2000c1e1920 */
[----:B------:R-:W-:Y:S01]  /*8220*/  IMAD.WIDE.U32 R40, R30, 0x7, R40 ;  /* 0x000000071e287825 */ /* 0x000fe200078e0028 */
[----:B------:R-:W-:Y:S03]  /*8230*/  BSSY B1, `(.L_x_107) ;  /* 0x0000019000017945 */ /* 0x000fe60003800000 */
[----:B-1----:R-:W-:Y:S01]  /*8240*/  IMAD.WIDE.U32 R44, R32, 0x1c, R24 ;  /* 0x0000001c202c7825 */ /* 0x002fe200078e0018 */
[----:B------:R-:W-:-:S03]  /*8250*/  IADD3 R36, P1, R40, R30, RZ ;  /* 0x0000001e28247210 */ /* 0x000fc60007f3e0ff */
[----:B------:R-:W-:Y:S01]  /*8260*/  IMAD.WIDE.U32 R38, R30, 0x7, R38 ;  /* 0x000000071e267825 */ /* 0x000fe200078e0026 */
[----:B------:R-:W-:-:S03]  /*8270*/  IADD3.X R37, R31, R54, R41, P1, !PT ;  /* 0x000000361f257210 */ /* 0x000fc60000ffe429 */
[----:B----4-:R-:W-:Y:S01]  /*8280*/  IMAD.IADD R43, R56, 0x1, R45 ;  /* 0x00000001382b7824 */ /* 0x010fe200078e022d */
[-C--:B------:R-:W-:Y:S01]  /*8290*/  IADD3 R38, P6, R38, R30.reuse, RZ ;  /* 0x0000001e26267210 */ /* 0x080fe20007fde0ff */
[----:B------:R-:W-:-:S03]  /*82a0*/  IMAD.WIDE.U32 R40, R53, R30, R36 ;  /* 0x0000001e35287225 */ /* 0x000fc600078e0024 */
[----:B------:R-:W-:Y:S01]  /*82b0*/  IADD3.X R39, R31, R54, R39, P6, !PT ;  /* 0x000000361f277210 */ /* 0x000fe200037fe427 */
[----:B------:R-:W-:Y:S01]  /*82c0*/  IMAD.MOV.U32 R42, RZ, RZ, R44 ;  /* 0x000000ffff2a7224 */ /* 0x000fe200078e002c */
[----:B------:R-:W-:Y:S02]  /*82d0*/  IADD3 R48, P1, R34, R40, RZ ;  /* 0x0000002822307210 */ /* 0x000fe40007f3e0ff */
[----:B------:R-:W-:Y:S02]  /*82e0*/  IADD3 R40, P2, R46, R30, RZ ;  /* 0x0000001e2e287210 */ /* 0x000fe40007f5e0ff */
[----:B------:R-:W-:Y:S02]  /*82f0*/  IADD3.X R49, R35, R55, R41, P1, !PT ;  /* 0x0000003723317210 */ /* 0x000fe40000ffe429 */
[----:B------:R-:W-:Y:S01]  /*8300*/  ISETP.GT.AND P1, PT, R51, 0x71, PT ;  /* 0x000000713300780c */ /* 0x000fe20003f24270 */
[----:B------:R-:W-:Y:S01]  /*8310*/  IMAD.X R41, R60, 0x1, R31, P2 ;  /* 0x000000013c297824 */ /* 0x000fe200010e061f */
[----:B------:R-:W-:-:S02]  /*8320*/  IADD3 R60, P2, R40, R28, RZ ;  /* 0x0000001c283c7210 */ /* 0x000fc40007f5e0ff */
[----:B------:R-:W-:Y:S02]  /*8330*/  ISETP.GT.AND P5, PT, R50, RZ, P1 ;  /* 0x000000ff3200720c */ /* 0x000fe40000fa4270 */
[----:B------:R-:W-:Y:S02]  /*8340*/  IADD3.X R45, R41, R27, RZ, P2, !PT ;  /* 0x0000001b292d7210 */ /* 0x000fe400017fe4ff */
[----:B------:R-:W-:Y:S01]  /*8350*/  LEA R46, P2, R60, UR10, 0x2 ;  /* 0x0000000a3c2e7c11 */ /* 0x000fe2000f8410ff */
[----:B--2---:R-:W-:-:S04]  /*8360*/  FMUL R47, R59, UR21 ;  /* 0x000000153b2f7c20 */ /* 0x004fc80008400000 */
[----:B------:R-:W-:Y:S01]  /*8370*/  FFMA R61, R172, UR20, R47 ;  /* 0x00000014ac3d7c23 */ /* 0x000fe2000800002f */
[----:B------:R-:W-:-:S04]  /*8380*/  LEA.HI.X R47, R60, UR11, R45, 0x2, P2 ;  /* 0x0000000b3c2f7c11 */ /* 0x000fc800090f142d */
[----:B------:R3:W-:Y:S01]  /*8390*/  @P4 STG.E desc[UR18][R42.64], R61 ;  /* 0x0000003d2a004986 */ /* 0x0007e2000c101912 */
[----:B------:R-:W-:Y:S05]  /*83a0*/  @!P5 BRA `(.L_x_108) ;  /* 0x000000000004d947 */ /* 0x000fea0003800000 */
[----:B------:R1:W5:Y:S02]  /*83b0*/  LDG.E.LTC128B R59, desc[UR18][R46.64] ;  /* 0x000000122e3b7981 */ /* 0x000364000c1e1920 */
.L_x_108:
[----:B------:R-:W-:Y:S05]  /*83c0*/  BSYNC B1 ;  /* 0x0000000000017941 */ /* 0x000fea0003800000 */
.L_x_107:
[----:B---3--:R-:W-:Y:S01]  /*83d0*/  IADD3 R24, P4, R24, R58, RZ ;  /* 0x0000003a18187210 */ /* 0x008fe20007f9e0ff */
[----:B-----5:R-:W-:Y:S01]  /*83e0*/  FMUL R60, R59, UR21 ;  /* 0x000000153b3c7c20 */ /* 0x020fe20008400000 */
[----:B------:R-:W-:Y:S01]  /*83f0*/  ISETP.GT.AND P2, PT, R50, 0x8, P0 ;  /* 0x000000083200780c */ /* 0x000fe20000744270 */
[----:B-1----:R-:W-:Y:S01]  /*8400*/  IMAD.WIDE.U32 R46, R53, R30, R38 ;  /* 0x0000001e352e7225 */ /* 0x002fe200078e0026 */
[----:B------:R-:W-:Y:S03]  /*8410*/  BSSY B1, `(.L_x_109) ;  /* 0x000000c000017945 */ /* 0x000fe60003800000 */
[----:B------:R-:W-:Y:S01]  /*8420*/  FFMA R171, R171, UR20, R60 ;  /* 0x00000014abab7c23 */ /* 0x000fe2000800003c */
[----:B------:R-:W-:Y:S02]  /*8430*/  IMAD.X R25, R25, 0x1, R33, P4 ;  /* 0x0000000119197824 */ /* 0x000fe400020e0621 */
[----:B------:R-:W-:Y:S01]  /*8440*/  IMAD.WIDE.U32 R44, R52, UR23, R48 ;  /* 0x00000017342c7c25 */ /* 0x000fe2000f8e0030 */
        /* <DEDUP_REMOVED lines=8> */
.L_x_110:
[----:B------:R-:W-:Y:S05]  /*84d0*/  BSYNC B1 ;  /* 0x0000000000017941 */ /* 0x000fea0003800000 */
.L_x_109:
[----:B--2--5:R-:W-:Y:S01]  /*84e0*/  FMUL R47, R59, UR21 ;  /* 0x000000153b2f7c20 */ /* 0x024fe20008400000 */
        /* <DEDUP_REMOVED lines=16> */
.L_x_112:
[----:B------:R-:W-:Y:S05]  /*85f0*/  BSYNC B1 ;  /* 0x0000000000017941 */ /* 0x000fea0003800000 */
.L_x_111:
[----:B---3-5:R-:W-:Y:S01]  /*8600*/  FMUL R40, R59, UR21 ;  /* 0x000000153b287c20 */ /* 0x028fe20008400000 */
[----:B--2---:R-:W-:-:S03]  /*8610*/  LEA R42, P2, R45, UR10, 0x2 ;  /* 0x0000000a2d2a7c11 */ /* 0x004fc6000f8410ff */
[----:B------:R-:W-:Y:S01]  /*8620*/  FFMA R169, R169, UR20, R40 ;  /* 0x00000014a9a97c23 */ /* 0x000fe20008000028 */
[----:B------:R-:W-:-:S04]  /*8630*/  LEA.HI.X R43, R45, UR11, R44, 0x2, P2 ;  /* 0x0000000b2d2b7c11 */ /* 0x000fc800090f142c */
[----:B------:R2:W-:Y:S04]  /*8640*/  @P1 STG.E desc[UR18][R24.64+0x20], R169 ;  /* 0x000020a918001986 */ /* 0x0005e8000c101912 */
[----:B------:R3:W4:Y:S01]  /*8650*/  @P4 LDG.E.LTC128B R59, desc[UR18][R42.64] ;  /* 0x000000122a3b4981 */ /* 0x000722000c1e1920 */
[----:B------:R-:W-:Y:S01]  /*8660*/  IMAD.WIDE.U32 R36, R30, 0x7, R36 ;  /* 0x000000071e247825 */ /* 0x000fe200078e0024 */
[----:B------:R-:W-:Y:S03]  /*8670*/  BSSY B1, `(.L_x_113) ;  /* 0x0000019000017945 */ /* 0x000fe60003800000 */
[----:B------:R-:W-:Y:S01]  /*8680*/  IMAD.WIDE.U32 R44, R32, 0x1c, R24 ;  /* 0x0000001c202c7825 */ /* 0x000fe200078e0018 */
[----:B------:R-:W-:-:S03]  /*8690*/  IADD3 R36, P1, R36, R30, RZ ;  /* 0x0000001e24247210 */ /* 0x000fc60007f3e0ff */
[----:B------:R-:W-:Y:S01]  /*86a0*/  IMAD.WIDE.U32 R38, R30, 0x7, R38 ;  /* 0x000000071e267825 */ /* 0x000fe200078e0026 */
[----:B------:R-:W-:Y:S02]  /*86b0*/  IADD3.X R37, R31, R54, R37, P1, !PT ;  /* 0x000000361f257210 */ /* 0x000fe40000ffe425 */
[-C--:B------:R-:W-:Y:S01]  /*86c0*/  IADD3 R38, P6, R38, R30.reuse, RZ ;  /* 0x0000001e26267210 */ /* 0x080fe20007fde0ff */
[----:B------:R-:W-:-:S03]  /*86d0*/  IMAD.WIDE.U32 R40, R53, R30, R36 ;  /* 0x0000001e35287225 */ /* 0x000fc600078e0024 */
[----:B------:R-:W-:Y:S02]  /*86e0*/  IADD3.X R39, R31, R54, R39, P6, !PT ;  /* 0x000000361f277210 */ /* 0x000fe400037fe427 */
[----:B------:R-:W-:Y:S02]  /*86f0*/  IADD3 R46, P1, R34, R40, RZ ;  /* 0x00000028222e7210 */ /* 0x000fe40007f3e0ff */
[----:B------:R-:W-:Y:S01]  /*8700*/  IADD3 R40, P2, R48, R30, RZ ;  /* 0x0000001e30287210 */ /* 0x000fe20007f5e0ff */
[----:B------:R-:W-:Y:S01]  /*8710*/  IMAD.MOV.U32 R48, RZ, RZ, R44 ;  /* 0x000000ffff307224 */ /* 0x000fe200078e002c */
[----:B------:R-:W-:Y:S02]  /*8720*/  IADD3.X R47, R35, R55, R41, P1, !PT ;  /* 0x00000037232f7210 */ /* 0x000fe40000ffe429 */
[----:B------:R-:W-:Y:S01]  /*8730*/  ISETP.GT.AND P1, PT, R51, 0x79, PT ;  /* 0x000000793300780c */ /* 0x000fe20003f24270 */
[----:B------:R-:W-:Y:S01]  /*8740*/  IMAD.X R41, R60, 0x1, R31, P2 ;  /* 0x000000013c297824 */ /* 0x000fe200010e061f */
[----:B---3--:R-:W-:-:S02]  /*8750*/  IADD3 R43, P2, R40, R28, RZ ;  /* 0x0000001c282b7210 */ /* 0x008fc40007f5e0ff */
[----:B------:R-:W-:-:S03]  /*8760*/  ISETP.GT.AND P5, PT, R50, RZ, P1 ;  /* 0x000000ff3200720c */ /* 0x000fc60000fa4270 */
[----:B------:R-:W-:Y:S01]  /*8770*/  IMAD.X R60, R41, 0x1, R27, P2 ;  /* 0x00000001293c7824 */ /* 0x000fe200010e061b */
[----:B------:R-:W-:-:S04]  /*8780*/  LEA R42, P2, R43, UR10, 0x2 ;  /* 0x0000000a2b2a7c11 */ /* 0x000fc8000f8410ff */
[----:B------:R-:W-:Y:S01]  /*8790*/  LEA.HI.X R43, R43, UR11, R60, 0x2, P2 ;  /* 0x0000000b2b2b7c11 */ /* 0x000fe200090f143c */
[----:B----4-:R-:W-:-:S04]  /*87a0*/  FMUL R49, R59, UR21 ;  /* 0x000000153b317c20 */ /* 0x010fc80008400000 */
[----:B------:R-:W-:Y:S01]  /*87b0*/  FFMA R61, R168, UR20, R49 ;  /* 0x00000014a83d7c23 */ /* 0x000fe20008000031 */
[----:B------:R-:W-:-:S05]  /*87c0*/  IADD3 R49, R56, R45, RZ ;  /* 0x0000002d38317210 */ /* 0x000fca0007ffe0ff */
[----:B------:R2:W-:Y:S01]  /*87d0*/  @P4 STG.E desc[UR18][R48.64], R61 ;  /* 0x0000003d30004986 */ /* 0x0005e2000c101912 */
[----:B------:R-:W-:Y:S05]  /*87e0*/  @!P5 BRA `(.L_x_114) ;  /* 0x000000000004d947 */ /* 0x000fea0003800000 */
[----:B------:R3:W5:Y:S02]  /*87f0*/  LDG.E.LTC128B R59, desc[UR18][R42.64] ;  /* 0x000000122a3b7981 */ /* 0x000764000c1e1920 */
.L_x_114:
[----:B------:R-:W-:Y:S05]  /*8800*/  BSYNC B1 ;  /* 0x0000000000017941 */ /* 0x000fea0003800000 */
.L_x_113:
[----:B-12---:R-:W-:Y:S01]  /*8810*/  IADD3 R24, P4, R24, R58, RZ ;  /* 0x0000003a18187210 */ /* 0x006fe20007f9e0ff */
[----:B-----5:R-:W-:Y:S01]  /*8820*/  FMUL R60, R59, UR21 ;  /* 0x000000153b3c7c20 */ /* 0x020fe20008400000 */
[----:B------:R-:W-:Y:S01]  /*8830*/  ISETP.GT.AND P2, PT, R50, 0x8, P0 ;  /* 0x000000083200780c */ /* 0x000fe20000744270 */
[----:B------:R-:W-:Y:S01]  /*8840*/  IMAD.WIDE.U32 R44, R53, R30, R38 ;  /* 0x0000001e352c7225 */ /* 0x000fe200078e0026 */
        /* <DEDUP_REMOVED lines=12> */
.L_x_116:
[----:B------:R-:W-:Y:S05]  /*8910*/  BSYNC B1 ;  /* 0x0000000000017941 */ /* 0x000fea0003800000 */
.L_x_115:
[----:B--2--5:R-:W-:Y:S01]  /*8920*/  FMUL R45, R59, UR21 ;  /* 0x000000153b2d7c20 */ /* 0x024fe20008400000 */
        /* <DEDUP_REMOVED lines=16> */
.L_x_118:
[----:B------:R-:W-:Y:S05]  /*8a30*/  BSYNC B1 ;  /* 0x0000000000017941 */ /* 0x000fea0003800000 */
.L_x_117:
[----:B---3-5:R-:W-:Y:S01]  /*8a40*/  FMUL R40, R59, UR21 ;  /* 0x000000153b287c20 */ /* 0x028fe20008400000 */
[----:B------:R-:W-:-:S03]  /*8a50*/  LEA R42, P2, R43, UR10, 0x2 ;  /* 0x0000000a2b2a7c11 */ /* 0x000fc6000f8410ff */
[----:B------:R-:W-:Y:S01]  /*8a60*/  FFMA R165, R165, UR20, R40 ;  /* 0x00000014a5a57c23 */ /* 0x000fe20008000028 */
[----:B------:R-:W-:-:S04]  /*8a70*/  LEA.HI.X R43, R43, UR11, R46, 0x2, P2 ;  /* 0x0000000b2b2b7c11 */ /* 0x000fc800090f142e */
[----:B------:R3:W-:Y:S04]  /*8a80*/  @P1 STG.E desc[UR18][R24.64+0x20], R165 ;  /* 0x000020a518001986 */ /* 0x0007e8000c101912 */
[----:B------:R4:W3:Y:S01]  /*8a90*/  @P4 LDG.E.LTC128B R59, desc[UR18][R42.64] ;  /* 0x000000122a3b4981 */ /* 0x0008e2000c1e1920 */
[----:B------:R-:W-:Y:S01]  /*8aa0*/  IMAD.WIDE.U32 R36, R30, 0x7, R36 ;  /* 0x000000071e247825 */ /* 0x000fe200078e0024 */
[-C--:B--2---:R-:W-:Y:S01]  /*8ab0*/  IADD3 R48, P2, R44, R30.reuse, RZ ;  /* 0x0000001e2c307210 */ /* 0x084fe20007f5e0ff */
[----:B------:R-:W-:Y:S02]  /*8ac0*/  BSSY B1, `(.L_x_119) ;  /* 0x0000018000017945 */ /* 0x000fe40003800000 */
[----:B------:R-:W-:Y:S01]  /*8ad0*/  IMAD.WIDE.U32 R44, R32, 0x1c, R24 ;  /* 0x0000001c202c7825 */ /* 0x000fe200078e0018 */
[----:B------:R-:W-:-:S02]  /*8ae0*/  IADD3 R40, P1, R36, R30, RZ ;  /* 0x0000001e24287210 */ /* 0x000fc40007f3e0ff */
[----:B------:R-:W-:Y:S01]  /*8af0*/  IADD3.X R49, R60, R31, RZ, P2, !PT ;  /* 0x0000001f3c317210 */ /* 0x000fe200017fe4ff */
[----:B------:R-:W-:Y:S01]  /*8b00*/  IMAD.IADD R61, R56, 0x1, R45 ;  /* 0x00000001383d7824 */ /* 0x000fe200078e022d */
[----:B------:R-:W-:Y:S01]  /*8b10*/  IADD3.X R41, R31, R54, R37, P1, !PT ;  /* 0x000000361f297210 */ /* 0x000fe20000ffe425 */
[----:B------:R-:W-:Y:S01]  /*8b20*/  IMAD.MOV.U32 R60, RZ, RZ, R44 ;  /* 0x000000ffff3c7224 */ /* 0x000fe200078e002c */
[----:B----4-:R-:W-:Y:S01]  /*8b30*/  IADD3 R42, P2, R48, R28, RZ ;  /* 0x0000001c302a7210 */ /* 0x010fe20007f5e0ff */
[----:B------:R-:W-:-:S04]  /*8b40*/  IMAD.WIDE.U32 R38, R30, 0x7, R38 ;  /* 0x000000071e267825 */ /* 0x000fc800078e0026 */
[----:B------:R-:W-:-:S04]  /*8b50*/  IMAD.WIDE.U32 R36, R53, R30, R40 ;  /* 0x0000001e35247225 */ /* 0x000fc800078e0028 */
[----:B------:R-:W-:Y:S01]  /*8b60*/  IMAD.X R43, R49, 0x1, R27, P2 ;  /* 0x00000001312b7824 */ /* 0x000fe200010e061b */
[----:B------:R-:W-:Y:S02]  /*8b70*/  IADD3 R46, P1, R34, R36, RZ ;  /* 0x00000024222e7210 */ /* 0x000fe40007f3e0ff */
[----:B------:R-:W-:Y:S02]  /*8b80*/  IADD3 R36, P6, R38, R30, RZ ;  /* 0x0000001e26247210 */ /* 0x000fe40007fde0ff */
[----:B------:R-:W-:Y:S02]  /*8b90*/  IADD3.X R47, R35, R55, R37, P1, !PT ;  /* 0x00000037232f7210 */ /* 0x000fe40000ffe425 */
[----:B------:R-:W-:Y:S02]  /*8ba0*/  ISETP.GT.AND P1, PT, R51, 0x81, PT ;  /* 0x000000813300780c */ /* 0x000fe40003f24270 */
[----:B------:R-:W-:Y:S02]  /*8bb0*/  LEA R38, P2, R42, UR10, 0x2 ;  /* 0x0000000a2a267c11 */ /* 0x000fe4000f8410ff */
[----:B------:R-:W-:Y:S01]  /*8bc0*/  ISETP.GT.AND P5, PT, R50, RZ, P1 ;  /* 0x000000ff3200720c */ /* 0x000fe20000fa4270 */
[----:B---3--:R-:W-:-:S04]  /*8bd0*/  FMUL R37, R59, UR21 ;  /* 0x000000153b257c20 */ /* 0x008fc80008400000 */
[----:B------:R-:W-:Y:S01]  /*8be0*/  FFMA R63, R164, UR20, R37 ;  /* 0x00000014a43f7c23 */ /* 0x000fe20008000025 */
[----:B------:R-:W-:Y:S02]  /*8bf0*/  IADD3.X R37, R31, R54, R39, P6, !PT ;  /* 0x000000361f257210 */ /* 0x000fe400037fe427 */
[----:B------:R-:W-:Y:S02]  /*8c00*/  LEA.HI.X R39, R42, UR11, R43, 0x2, P2 ;  /* 0x0000000b2a277c11 */ /* 0x000fe400090f142b */
[----:B------:R2:W-:Y:S03]  /*8c10*/  @P4 STG.E desc[UR18][R60.64], R63 ;  /* 0x0000003f3c004986 */ /* 0x0005e6000c101912 */
[----:B------:R-:W-:Y:S05]  /*8c20*/  @!P5 BRA `(.L_x_120) ;  /* 0x000000000004d947 */ /* 0x000fea0003800000 */
[----:B------:R3:W5:Y:S02]  /*8c30*/  LDG.E.LTC128B R59, desc[UR18][R38.64] ;  /* 0x00000012263b7981 */ /* 0x000764000c1e1920 */
.L_x_120:
[----:B------:R-:W-:Y:S05]  /*8c40*/  BSYNC B1 ;  /* 0x0000000000017941 */ /* 0x000fea0003800000 */
.L_x_119:
[----:B-1----:R-:W-:Y:S01]  /*8c50*/  IADD3 R24, P4, R24, R58, RZ ;  /* 0x0000003a18187210 */ /* 0x002fe20007f9e0ff */
[----:B---3--:R-:W-:-:S04]  /*8c60*/  IMAD.WIDE.U32 R38, R52, UR23, R46 ;  /* 0x0000001734267c25 */ /* 0x008fc8000f8e002e */
[----:B-----5:R-:W-:Y:S01]  /*8c70*/  FMUL R46, R59, UR21 ;  /* 0x000000153b2e7c20 */ /* 0x020fe20008400000 */
[----:B------:R-:W-:Y:S01]  /*8c80*/  ISETP.GT.AND P2, PT, R50, 0x8, P0 ;  /* 0x000000083200780c */ /* 0x000fe20000744270 */
[----:B------:R-:W-:Y:S01]  /*8c90*/  BSSY B1, `(.L_x_121) ;  /* 0x000000c000017945 */ /* 0x000fe20003800000 */
[----:B------:R-:W-:Y:S02]  /*8ca0*/  IMAD.X R25, R25, 0x1, R33, P4 ;  /* 0x0000000119197824 */ /* 0x000fe400020e0621 */
[----:B------:R-:W-:Y:S01]  /*8cb0*/  FFMA R163, R163, UR20, R46 ;  /* 0x00000014a3a37c23 */ /* 0x000fe2000800002e */
[----:B------:R-:W-:-:S04]  /*8cc0*/  IMAD.WIDE.U32 R42, R53, R30, R36 ;  /* 0x0000001e352a7225 */ /* 0x000fc800078e0024 */
[----:B------:R1:W-:Y:S01]  /*8cd0*/  @P5 STG.E desc[UR18][R24.64], R163 ;  /* 0x000000a318005986 */ /* 0x0003e2000c101912 */
[----:B------:R-:W-:Y:S01]  /*8ce0*/  IADD3 R44, P4, R34, R42, RZ ;  /* 0x0000002a222c7210 */ /* 0x000fe20007f9e0ff */
[----:B------:R-:W-:Y:S01]  /*8cf0*/  VIADD R39, R39, UR6 ;  /* 0x0000000627277c36 */ /* 0x000fe20008000000 */
[C---:B------:R-:W-:Y:S02]  /*8d00*/  LEA R42, P0, R38.reuse, UR10, 0x2 ;  /* 0x0000000a262a7c11 */ /* 0x040fe4000f8010ff */
[----:B------:R-:W-:Y:S02]  /*8d10*/  IADD3.X R45, R35, R55, R43, P4, !PT ;  /* 0x00000037232d7210 */ /* 0x000fe400027fe42b */
[----:B------:R-:W-:Y:S01]  /*8d20*/  LEA.HI.X R43, R38, UR11, R39, 0x2, P0 ;  /* 0x0000000b262b7c11 */ /* 0x000fe200080f1427 */
[----:B------:R-:W-:Y:S08]  /*8d30*/  @!P2 BRA `(.L_x_122) ;  /* 0x000000000004a947 */ /* 0x000ff00003800000 */
[----:B------:R3:W5:Y:S02]  /*8d40*/  LDG.E.LTC128B R59, desc[UR18][R42.64+0x20] ;  /* 0x000020122a3b7981 */ /* 0x000764000c1e1920 */
.L_x_122:
[----:B------:R-:W-:Y:S05]  /*8d50*/  BSYNC B1 ;  /* 0x0000000000017941 */ /* 0x000fea0003800000 */
.L_x_121:
        /* <DEDUP_REMOVED lines=13> */
[----:B------:R-:W-:Y:S02]  /*8e30*/  LEA.HI.X R43, R38, UR11, R43, 0x2, P5 ;  /* 0x0000000b262b7c11 */ /* 0x000fe4000a8f142b */
[----:B------:R-:W-:Y:S01]  /*8e40*/  IADD3.X R44, R48, R27, RZ, P6, !PT ;  /* 0x0000001b302c7210 */ /* 0x000fe200037fe4ff */
[----:B------:R-:W-:Y:S08]  /*8e50*/  @!P1 BRA `(.L_x_124) ;  /* 0x0000000000049947 */ /* 0x000ff00003800000 */
[----:B------:R4:W5:Y:S02]  /*8e60*/  LDG.E.LTC128B R59, desc[UR18][R42.64+0x20] ;  /* 0x000020122a3b7981 */ /* 0x000964000c1e1920 */
.L_x_124:
[----:B------:R-:W-:Y:S05]  /*8e70*/  BSYNC B1 ;  /* 0x0000000000017941 */ /* 0x000fea0003800000 */
.L_x_123:
[----:B-----5:R-:W-:Y:S01]  /*8e80*/  FMUL R38, R59, UR21 ;  /* 0x000000153b267c20 */ /* 0x020fe20008400000 */
[----:B----4-:R-:W-:-:S03]  /*8e90*/  LEA R42, P2, R39, UR10, 0x2 ;  /* 0x0000000a272a7c11 */ /* 0x010fc6000f8410ff */
[----:B------:R-:W-:Y:S01]  /*8ea0*/  FFMA R161, R161, UR20, R38 ;  /* 0x00000014a1a17c23 */ /* 0x000fe20008000026 */
        /* <DEDUP_REMOVED lines=8> */
[----:B------:R-:W-:Y:S01]  /*8f30*/  IMAD.X R47, R48, 0x1, R31, P2 ;  /* 0x00000001302f7824 */ /* 0x000fe200010e061f */
[----:B------:R-:W-:Y:S02]  /*8f40*/  IADD3.X R39, R31, R54, R41, P1, !PT ;  /* 0x000000361f277210 */ /* 0x000fe40000ffe429 */
[----:B0-----:R-:W-:Y:S02]  /*8f50*/  IADD3 R43, P2, R46, R28, RZ ;  /* 0x0000001c2e2b7210 */ /* 0x001fe40007f5e0ff */
[-C--:B------:R-:W-:Y:S01]  /*8f60*/  IADD3 R36, P6, R36, R30.reuse, RZ ;  /* 0x0000001e24247210 */ /* 0x080fe20007fde0ff */
[----:B------:R-:W-:-:S03]  /*8f70*/  IMAD.WIDE.U32 R40, R53, R30, R38 ;  /* 0x0000001e35287225 */ /* 0x000fc600078e0026 */
[----:B------:R-:W-:Y:S01]  /*8f80*/  IADD3.X R37, R31, R54, R37, P6, !PT ;  /* 0x000000361f257210 */ /* 0x000fe200037fe425 */
[----:B--23--:R-:W-:Y:S01]  /*8f90*/  IMAD.X R60, R47, 0x1, R27, P2 ;  /* 0x000000012f3c7824 */ /* 0x00cfe200010e061b */
[----:B------:R-:W-:Y:S02]  /*8fa0*/  IADD3 R44, P1, R34, R40, RZ ;  /* 0x00000028222c7210 */ /* 0x000fe40007f3e0ff */
[----:B------:R-:W-:Y:S02]  /*8fb0*/  LEA R42, P2, R43, UR10, 0x2 ;  /* 0x0000000a2b2a7c11 */ /* 0x000fe4000f8410ff */
[----:B------:R-:W-:Y:S01]  /*8fc0*/  IADD3.X R45, R35, R55, R41, P1, !PT ;  /* 0x00000037232d7210 */ /* 0x000fe20000ffe429 */
[----:B------:R-:W-:Y:S01]  /*8fd0*/  IMAD.WIDE.U32 R40, R32, 0x1c, R24 ;  /* 0x0000001c20287825 */ /* 0x000fe200078e0018 */
[----:B------:R-:W-:Y:S02]  /*8fe0*/  ISETP.GT.AND P1, PT, R51, 0x89, PT ;  /* 0x000000893300780c */ /* 0x000fe40003f24270 */
[----:B------:R-:W-:Y:S01]  /*8ff0*/  LEA.HI.X R43, R43, UR11, R60, 0x2, P2 ;  /* 0x0000000b2b2b7c11 */ /* 0x000fe200090f143c */
[----:B------:R-:W-:Y:S01]  /*9000*/  IMAD.MOV.U32 R48, RZ, RZ, R40 ;  /* 0x000000ffff307224 */ /* 0x000fe200078e0028 */
[----:B------:R-:W-:Y:S01]  /*9010*/  ISETP.GT.AND P5, PT, R50, RZ, P1 ;  /* 0x000000ff3200720c */ /* 0x000fe20000fa4270 */
[----:B----4-:R-:W-:-:S04]  /*9020*/  FMUL R49, R59, UR21 ;  /* 0x000000153b317c20 */ /* 0x010fc80008400000 */
[----:B------:R-:W-:Y:S01]  /*9030*/  FFMA R61, R160, UR20, R49 ;  /* 0x00000014a03d7c23 */ /* 0x000fe20008000031 */
[----:B------:R-:W-:-:S05]  /*9040*/  IMAD.IADD R49, R56, 0x1, R41 ;  /* 0x0000000138317824 */ /* 0x000fca00078e0229 */
[----:B------:R0:W-:Y:S02]  /*9050*/  @P4 STG.E desc[UR18][R48.64], R61 ;  /* 0x0000003d30004986 */ /* 0x0001e4000c101912 */
[----:B------:R-:W-:Y:S05]  /*9060*/  @!P5 BRA `(.L_x_126) ;  /* 0x000000000004d947 */ /* 0x000fea0003800000 */
[----:B------:R2:W5:Y:S02]  /*9070*/  LDG.E.LTC128B R59, desc[UR18][R42.64] ;  /* 0x000000122a3b7981 */ /* 0x000564000c1e1920 */
.L_x_126:
[----:B------:R-:W-:Y:S05]  /*9080*/  BSYNC B1 ;  /* 0x0000000000017941 */ /* 0x000fea0003800000 */
.L_x_125:
[----:B-1----:R-:W-:Y:S01]  /*9090*/  IADD3 R24, P4, R24, R58, RZ ;  /* 0x0000003a18187210 */ /* 0x002fe20007f9e0ff */
[----:B-----5:R-:W-:Y:S01]  /*90a0*/  FMUL R60, R59, UR21 ;  /* 0x000000153b3c7c20 */ /* 0x020fe20008400000 */
[----:B------:R-:W-:Y:S01]  /*90b0*/  ISETP.GT.AND P2, PT, R50, 0x8, P0 ;  /* 0x000000083200780c */ /* 0x000fe20000744270 */
[----:B--2---:R-:W-:Y:S01]  /*90c0*/  IMAD.WIDE.U32 R42, R53, R30, R36 ;  /* 0x0000001e352a7225 */ /* 0x004fe200078e0024 */
        /* <DEDUP_REMOVED lines=12> */
.L_x_128:
[----:B------:R-:W-:Y:S05]  /*9190*/  BSYNC B1 ;  /* 0x0000000000017941 */ /* 0x000fea0003800000 */
.L_x_127:
        /* <DEDUP_REMOVED lines=10> */
[----:B------:R-:W-:-:S02]  /*9240*/  IADD3 R60, R54, R47, RZ ;  /* 0x0000002f363c7210 */ /* 0x000fc40007ffe0ff */
[----:B------:R-:W-:Y:S02]  /*9250*/  IADD3 R41, P6, R28, R46, RZ ;  /* 0x0000002e1c297210 */ /* 0x000fe40007fde0ff */
[----:B------:R-:W-:Y:S02]  /*9260*/  ISETP.GT.AND P4, PT, R50, RZ, P0 ;  /* 0x000000ff3200720c */ /* 0x000fe40000784270 */
[----:B------:R-:W-:Y:S01]  /*9270*/  LEA.HI.X R43, R40, UR11, R43, 0x2, P5 ;  /* 0x0000000b282b7c11 */ /* 0x000fe2000a8f142b */
[----:B------:R-:W-:Y:S01]  /*9280*/  IMAD.X R44, R60, 0x1, R27, P6 ;  /* 0x000000013c2c7824 */ /* 0x000fe200030e061b */
[----:B------:R-:W-:Y:S09]  /*9290*/  @!P1 BRA `(.L_x_130) ;  /* 0x0000000000049947 */ /* 0x000ff20003800000 */
[----:B------:R3:W5:Y:S02]  /*92a0*/  LDG.E.LTC128B R59, desc[UR18][R42.64+0x20] ;  /* 0x000020122a3b7981 */ /* 0x000764000c1e1920 */
.L_x_130:
[----:B------:R-:W-:Y:S05]  /*92b0*/  BSYNC B1 ;  /* 0x0000000000017941 */ /* 0x000fea0003800000 */
.L_x_129:
        /* <DEDUP_REMOVED lines=9> */
[----:B------:R-:W-:Y:S01]  /*9350*/  IMAD.WIDE.U32 R36, R30, 0x7, R36 ;  /* 0x000000071e247825 */ /* 0x000fe200078e0024 */
[----:B------:R-:W-:-:S03]  /*9360*/  IADD3 R38, P1, R38, R30, RZ ;  /* 0x0000001e26267210 */ /* 0x000fc60007f3e0ff */
[----:B------:R-:W-:Y:S01]  /*9370*/  IMAD.X R47, R60, 0x1, R31, P2 ;  /* 0x000000013c2f7824 */ /* 0x000fe200010e061f */
[----:B------:R-:W-:Y:S02]  /*9380*/  IADD3.X R39, R31, R54, R39, P1, !PT ;  /* 0x000000361f277210 */ /* 0x000fe40000ffe427 */
[----:B----4-:R-:W-:Y:S02]  /*9390*/  IADD3 R41, P2, R46, R28, RZ ;  /* 0x0000001c2e297210 */ /* 0x010fe40007f5e0ff */
[-C--:B------:R-:W-:Y:S01]  /*93a0*/  IADD3 R36, P6, R36, R30.reuse, RZ ;  /* 0x0000001e24247210 */ /* 0x080fe20007fde0ff */
[----:B------:R-:W-:-:S03]  /*93b0*/  IMAD.WIDE.U32 R42, R53, R30, R38 ;  /* 0x0000001e352a7225 */ /* 0x000fc600078e0026 */
[----:B------:R-:W-:Y:S01]  /*93c0*/  IADD3.X R37, R31, R54, R37, P6, !PT ;  /* 0x000000361f257210 */ /* 0x000fe200037fe425 */
[----:B------:R-:W-:Y:S01]  /*93d0*/  IMAD.X R60, R47, 0x1, R27, P2 ;  /* 0x000000012f3c7824 */ /* 0x000fe200010e061b */
[----:B------:R-:W-:Y:S02]  /*93e0*/  IADD3 R44, P1, R34, R42, RZ ;  /* 0x0000002a222c7210 */ /* 0x000fe40007f3e0ff */
[----:B------:R-:W-:Y:S02]  /*93f0*/  LEA R40, P2, R41, UR10, 0x2 ;  /* 0x0000000a29287c11 */ /* 0x000fe4000f8410ff */
[----:B--2---:R-:W-:Y:S01]  /*9400*/  IADD3.X R45, R35, R55, R43, P1, !PT ;  /* 0x00000037232d7210 */ /* 0x004fe20000ffe42b */
[----:B------:R-:W-:Y:S01]  /*9410*/  IMAD.WIDE.U32 R42, R32, 0x1c, R24 ;  /* 0x0000001c202a7825 */ /* 0x000fe200078e0018 */
[----:B------:R-:W-:Y:S02]  /*9420*/  ISETP.GT.AND P1, PT, R51, 0x91, PT ;  /* 0x000000913300780c */ /* 0x000fe40003f24270 */
[----:B------:R-:W-:Y:S01]  /*9430*/  LEA.HI.X R41, R41, UR11, R60, 0x2, P2 ;  /* 0x0000000b29297c11 */ /* 0x000fe200090f143c */
[----:B0-----:R-:W-:Y:S01]  /*9440*/  IMAD.MOV.U32 R48, RZ, RZ, R42 ;  /* 0x000000ffff307224 */ /* 0x001fe200078e002a */
[----:B------:R-:W-:Y:S01]  /*9450*/  ISETP.GT.AND P5, PT, R50, RZ, P1 ;  /* 0x000000ff3200720c */ /* 0x000fe20000fa4270 */
[----:B---3--:R-:W-:-:S04]  /*9460*/  FMUL R49, R59, UR21 ;  /* 0x000000153b317c20 */ /* 0x008fc80008400000 */
[----:B------:R-:W-:Y:S01]  /*9470*/  FFMA R61, R156, UR20, R49 ;  /* 0x000000149c3d7c23 */ /* 0x000fe20008000031 */
[----:B------:R-:W-:-:S05]  /*9480*/  IMAD.IADD R49, R56, 0x1, R43 ;  /* 0x0000000138317824 */ /* 0x000fca00078e022b */
[----:B------:R0:W-:Y:S02]  /*9490*/  @P4 STG.E desc[UR18][R48.64], R61 ;  /* 0x0000003d30004986 */ /* 0x0001e4000c101912 */
[----:B------:R-:W-:Y:S05]  /*94a0*/  @!P5 BRA `(.L_x_132) ;  /* 0x000000000004d947 */ /* 0x000fea0003800000 */
[----:B------:R2:W5:Y:S02]  /*94b0*/  LDG.E.LTC128B R59, desc[UR18][R40.64] ;  /* 0x00000012283b7981 */ /* 0x000564000c1e1920 */
.L_x_132:
[----:B------:R-:W-:Y:S05]  /*94c0*/  BSYNC B1 ;  /* 0x0000000000017941 */ /* 0x000fea0003800000 */
.L_x_131:
[----:B-1----:R-:W-:Y:S01]  /*94d0*/  IADD3 R24, P4, R24, R58, RZ ;  /* 0x0000003a18187210 */ /* 0x002fe20007f9e0ff */
[----:B-----5:R-:W-:Y:S01]  /*94e0*/  FMUL R60, R59, UR21 ;  /* 0x000000153b3c7c20 */ /* 0x020fe20008400000 */
[----:B------:R-:W-:Y:S01]  /*94f0*/  ISETP.GT.AND P2, PT, R50, 0x8, P0 ;  /* 0x000000083200780c */ /* 0x000fe20000744270 */
[----:B------:R-:W-:Y:S01]  /*9500*/  IMAD.WIDE.U32 R42, R53, R30, R36 ;  /* 0x0000001e352a7225 */ /* 0x000fe200078e0024 */
[----:B------:R-:W-:Y:S03]  /*9510*/  BSSY B1, `(.L_x_133) ;  /* 0x000000c000017945 */ /* 0x000fe60003800000 */
[----:B------:R-:W-:Y:S01]  /*9520*/  FFMA R155, R155, UR20, R60 ;  /* 0x000000149b9b7c23 */ /* 0x000fe2000800003c */
[----:B------:R-:W-:Y:S02]  /*9530*/  IMAD.X R25, R25, 0x1, R33, P4 ;  /* 0x0000000119197824 */ /* 0x000fe400020e0621 */
[----:B--2---:R-:W-:Y:S01]  /*9540*/  IMAD.WIDE.U32 R40, R52, UR23, R44 ;  /* 0x0000001734287c25 */ /* 0x004fe2000f8e002c */
        /* <DEDUP_REMOVED lines=8> */
.L_x_134:
[----:B------:R-:W-:Y:S05]  /*95d0*/  BSYNC B1 ;  /* 0x0000000000017941 */ /* 0x000fea0003800000 */
.L_x_133:
[----:B--2--5:R-:W-:Y:S01]  /*95e0*/  FMUL R43, R59, UR21 ;  /* 0x000000153b2b7c20 */ /* 0x024fe20008400000 */
[----:B------:R-:W-:Y:S01]  /*95f0*/  IMAD.WIDE.U32 R40, R52, UR23, R44 ;  /* 0x0000001734287c25 */ /* 0x000fe2000f8e002c */
[----:B------:R-:W-:Y:S01]  /*9600*/  ISETP.GT.AND P1, PT, R50, 0x8, P1 ;  /* 0x000000083200780c */ /* 0x000fe20000f24270 */
[----:B------:R-:W-:Y:S02]  /*9610*/  BSSY B1, `(.L_x_135) ;  /* 0x000000e000017945 */ /* 0x000fe40003800000 */
[----:B------:R-:W-:Y:S01]  /*9620*/  FFMA R45, R154, UR20, R43 ;  /* 0x000000149a2d7c23 */ /* 0x000fe2000800002b */
[----:B------:R-:W-:Y:S01]  /*9630*/  IMAD.WIDE.U32 R46, R30, 0x7, R46 ;  /* 0x000000071e2e7825 */ /* 0x000fe200078e002e */
[----:B------:R-:W-:Y:S02]  /*9640*/  IADD3 R43, R41, UR6, RZ ;  /* 0x00000006292b7c10 */ /* 0x000fe4000fffe0ff */
[----:B------:R-:W-:Y:S01]  /*9650*/  ISETP.GT.AND P0, PT, R51, 0x98, PT ;  /* 0x000000983300780c */ /* 0x000fe20003f04270 */
[----:B------:R2:W-:Y:S01]  /*9660*/  @P2 STG.E desc[UR18][R48.64+0x20], R45 ;  /* 0x0000202d30002986 */ /* 0x0005e2000c101912 */
[----:B------:R-:W-:Y:S01]  /*9670*/  IADD3 R41, P6, R28, R46, RZ ;  /* 0x0000002e1c297210 */ /* 0x000fe20007fde0ff */
[----:B------:R-:W-:Y:S01]  /*9680*/  IMAD.IADD R60, R54, 0x1, R47 ;  /* 0x00000001363c7824 */ /* 0x000fe200078e022f */
[----:B------:R-:W-:-:S02]  /*9690*/  LEA R42, P5, R40, UR10, 0x2 ;  /* 0x0000000a282a7c11 */ /* 0x000fc4000f8a10ff */
[----:B------:R-:W-:Y:S01]  /*96a0*/  ISETP.GT.AND P4, PT, R50, RZ, P0 ;  /* 0x000000ff3200720c */ /* 0x000fe20000784270 */
[----:B------:R-:W-:Y:S01]  /*96b0*/  IMAD.X R44, R60, 0x1, R27, P6 ;  /* 0x000000013c2c7824 */ /* 0x000fe200030e061b */
[----:B------:R-:W-:Y:S01]  /*96c0*/  LEA.HI.X R43, R40, UR11, R43, 0x2, P5 ;  /* 0x0000000b282b7c11 */ /* 0x000fe2000a8f142b */
[----:B------:R-:W-:Y:S10]  /*96d0*/  @!P1 BRA `(.L_x_136) ;  /* 0x0000000000049947 */ /* 0x000ff40003800000 */
[----:B------:R3:W5:Y:S02]  /*96e0*/  LDG.E.LTC128B R59, desc[UR18][R42.64+0x20] ;  /* 0x000020122a3b7981 */ /* 0x000764000c1e1920 */
.L_x_136:
[----:B------:R-:W-:Y:S05]  /*96f0*/  BSYNC B1 ;  /* 0x0000000000017941 */ /* 0x000fea0003800000 */
.L_x_135:
        /* <DEDUP_REMOVED lines=14> */
[-C--:B----4-:R-:W-:Y:S01]  /*97e0*/  IADD3 R40, P6, R36, R30.reuse, RZ ;  /* 0x0000001e24287210 */ /* 0x090fe20007fde0ff */
[----:B------:R-:W-:-:S03]  /*97f0*/  IMAD.WIDE.U32 R38, R53, R30, R42 ;  /* 0x0000001e35267225 */ /* 0x000fc600078e002a */
[----:B------:R-:W-:Y:S02]  /*9800*/  IADD3.X R41, R31, R54, R37, P6, !PT ;  /* 0x000000361f297210 */ /* 0x000fe400037fe425 */
[----:B------:R-:W-:-:S04]  /*9810*/  IADD3 R44, P1, R34, R38, RZ ;  /* 0x00000026222c7210 */ /* 0x000fc80007f3e0ff */
[----:B--2---:R-:W-:Y:S01]  /*9820*/  IADD3.X R45, R35, R55, R39, P1, !PT ;  /* 0x00000037232d7210 */ /* 0x004fe20000ffe427 */
[----:B------:R-:W-:Y:S01]  /*9830*/  IMAD.WIDE.U32 R38, R32, 0x1c, R24 ;  /* 0x0000001c20267825 */ /* 0x000fe200078e0018 */
[----:B------:R-:W-:-:S03]  /*9840*/  ISETP.GT.AND P1, PT, R51, 0x99, PT ;  /* 0x000000993300780c */ /* 0x000fc60003f24270 */
[----:B0-----:R-:W-:Y:S01]  /*9850*/  IMAD.IADD R49, R56, 0x1, R39 ;  /* 0x0000000138317824 */ /* 0x001fe200078e0227 */
[----:B------:R-:W-:Y:S01]  /*9860*/  ISETP.GT.AND P5, PT, R50, RZ, P1 ;  /* 0x000000ff3200720c */ /* 0x000fe20000fa4270 */
[----:B------:R-:W-:Y:S02]  /*9870*/  IMAD.MOV.U32 R48, RZ, RZ, R38 ;  /* 0x000000ffff307224 */ /* 0x000fe400078e0026 */
[----:B---3--:R-:W-:-:S04]  /*9880*/  FMUL R23, R59, UR21 ;  /* 0x000000153b177c20 */ /* 0x008fc80008400000 */
[----:B------:R-:W-:Y:S01]  /*9890*/  FFMA R61, R22, UR20, R23 ;  /* 0x00000014163d7c23 */ /* 0x000fe20008000017 */
[----:B------:R-:W-:Y:S01]  /*98a0*/  IMAD.X R23, R47, 0x1, R27, P2 ;  /* 0x000000012f177824 */ /* 0x000fe200010e061b */
[----:B------:R-:W-:-:S03]  /*98b0*/  LEA R22, P2, R60, UR10, 0x2 ;  /* 0x0000000a3c167c11 */ /* 0x000fc6000f8410ff */
[----:B------:R0:W-:Y:S01]  /*98c0*/  @P4 STG.E desc[UR18][R48.64], R61 ;  /* 0x0000003d30004986 */ /* 0x0001e2000c101912 */
[----:B------:R-:W-:Y:S01]  /*98d0*/  LEA.HI.X R23, R60, UR11, R23, 0x2, P2 ;  /* 0x0000000b3c177c11 */ /* 0x000fe200090f1417 */
[----:B------:R-:W-:Y:S08]  /*98e0*/  @!P5 BRA `(.L_x_138) ;  /* 0x000000000004d947 */ /* 0x000ff00003800000 */
[----:B------:R2:W5:Y:S02]  /*98f0*/  LDG.E.LTC128B R59, desc[UR18][R22.64] ;  /* 0x00000012163b7981 */ /* 0x000564000c1e1920 */
.L_x_138:
[----:B------:R-:W-:Y:S05]  /*9900*/  BSYNC B1 ;  /* 0x0000000000017941 */ /* 0x000fea0003800000 */
.L_x_137:
[----:B--2---:R-:W-:Y:S01]  /*9910*/  IADD3 R22, P4, R24, R58, RZ ;  /* 0x0000003a18167210 */ /* 0x004fe20007f9e0ff */
[----:B------:R-:W-:-:S04]  /*9920*/  IMAD.WIDE.U32 R36, R52, UR23, R44 ;  /* 0x0000001734247c25 */ /* 0x000fc8000f8e002c */
[----:B-----5:R-:W-:Y:S01]  /*9930*/  FMUL R44, R59, UR21 ;  /* 0x000000153b2c7c20 */ /* 0x020fe20008400000 */
[----:B------:R-:W-:Y:S01]  /*9940*/  ISETP.GT.AND P2, PT, R50, 0x8, P0 ;  /* 0x000000083200780c */ /* 0x000fe20000744270 */
[----:B------:R-:W-:Y:S01]  /*9950*/  BSSY B1, `(.L_x_139) ;  /* 0x000000c000017945 */ /* 0x000fe20003800000 */
[----:B------:R-:W-:Y:S02]  /*9960*/  IMAD.X R23, R25, 0x1, R33, P4 ;  /* 0x0000000119177824 */ /* 0x000fe400020e0621 */
[----:B------:R-:W-:Y:S01]  /*9970*/  FFMA R21, R21, UR20, R44 ;  /* 0x0000001415157c23 */ /* 0x000fe2000800002c */
[----:B------:R-:W-:Y:S01]  /*9980*/  IMAD.WIDE.U32 R38, R53, R30, R40 ;  /* 0x0000001e35267225 */ /* 0x000fe200078e0028 */
[----:B-1----:R-:W-:Y:S02]  /*9990*/  IADD3 R25, R37, UR6, RZ ;  /* 0x0000000625197c10 */ /* 0x002fe4000fffe0ff */
[----:B------:R-:W-:Y:S01]  /*99a0*/  LEA R24, P0, R36, UR10, 0x2 ;  /* 0x0000000a24187c11 */ /* 0x000fe2000f8010ff */
[----:B------:R1:W-:Y:S01]  /*99b0*/  @P5 STG.E desc[UR18][R22.64], R21 ;  /* 0x0000001516005986 */ /* 0x0003e2000c101912 */
[----:B------:R-:W-:-:S02]  /*99c0*/  IADD3 R38, P4, R34, R38, RZ ;  /* 0x0000002622267210 */ /* 0x000fc40007f9e0ff */
[----:B------:R-:W-:Y:S02]  /*99d0*/  LEA.HI.X R25, R36, UR11, R25, 0x2, P0 ;  /* 0x0000000b24197c11 */ /* 0x000fe400080f1419 */
[----:B------:R-:W-:Y:S01]  /*99e0*/  IADD3.X R39, R35, R55, R39, P4, !PT ;  /* 0x0000003723277210 */ /* 0x000fe200027fe427 */
[----:B------:R-:W-:Y:S08]  /*99f0*/  @!P2 BRA `(.L_x_140) ;  /* 0x000000000004a947 */ /* 0x000ff00003800000 */
[----:B------:R2:W5:Y:S02]  /*9a00*/  LDG.E.LTC128B R59, desc[UR18][R24.64+0x20] ;  /* 0x00002012183b7981 */ /* 0x000564000c1e1920 */
.L_x_140:
[----:B------:R-:W-:Y:S05]  /*9a10*/  BSYNC B1 ;  /* 0x0000000000017941 */ /* 0x000fea0003800000 */
.L_x_139:
[----:B-1---5:R-:W-:Y:S01]  /*9a20*/  FMUL R21, R59, UR21 ;  /* 0x000000153b157c20 */ /* 0x022fe20008400000 */
[----:B------:R-:W-:Y:S01]  /*9a30*/  ISETP.GT.AND P1, PT, R50, 0x8, P1 ;  /* 0x000000083200780c */ /* 0x000fe20000f24270 */
[----:B--2---:R-:W-:Y:S01]  /*9a40*/  IMAD.WIDE.U32 R24, R52, UR23, R38 ;  /* 0x0000001734187c25 */ /* 0x004fe2000f8e0026 */
        /* <DEDUP_REMOVED lines=14> */
.L_x_142:
[----:B------:R-:W-:Y:S05]  /*9b30*/  BSYNC B1 ;  /* 0x0000000000017941 */ /* 0x000fea0003800000 */
.L_x_141:
[----:B-----5:R-:W-:Y:S01]  /*9b40*/  FMUL R24, R59, UR21 ;  /* 0x000000153b187c20 */ /* 0x020fe20008400000 */
[----:B--2---:R-:W-:-:S03]  /*9b50*/  LEA R20, P2, R25, UR10, 0x2 ;  /* 0x0000000a19147c11 */ /* 0x004fc6000f8410ff */
[----:B------:R-:W-:Y:S01]  /*9b60*/  FFMA R19, R19, UR20, R24 ;  /* 0x0000001413137c23 */ /* 0x000fe20008000018 */
[----:B------:R-:W-:-:S04]  /*9b70*/  LEA.HI.X R21, R25, UR11, R36, 0x2, P2 ;  /* 0x0000000b19157c11 */ /* 0x000fc800090f1424 */
[----:B------:R2:W-:Y:S04]  /*9b80*/  @P1 STG.E desc[UR18][R22.64+0x20], R19 ;  /* 0x0000201316001986 */ /* 0x0005e8000c101912 */
[----:B------:R3:W2:Y:S01]  /*9b90*/  @P4 LDG.E.LTC128B R59, desc[UR18][R20.64] ;  /* 0x00000012143b4981 */ /* 0x0006a2000c1e1920 */
[C---:B------:R-:W-:Y:S01]  /*9ba0*/  IMAD.WIDE.U32 R42, R30.reuse, 0x7, R42 ;  /* 0x000000071e2a7825 */ /* 0x040fe200078e002a */
[----:B------:R-:W-:Y:S03]  /*9bb0*/  BSSY B1, `(.L_x_143) ;  /* 0x0000019000017945 */ /* 0x000fe60003800000 */
[----:B------:R-:W-:Y:S01]  /*9bc0*/  IMAD.WIDE.U32 R40, R30, 0x7, R40 ;  /* 0x000000071e287825 */ /* 0x000fe200078e0028 */
[----:B------:R-:W-:-:S02]  /*9bd0*/  IADD3 R36, P1, R42, R30, RZ ;  /* 0x0000001e2a247210 */ /* 0x000fc40007f3e0ff */
[----:B------:R-:W-:Y:S02]  /*9be0*/  IADD3 R42, P2, R46, R30, RZ ;  /* 0x0000001e2e2a7210 */ /* 0x000fe40007f5e0ff */
[----:B-1----:R-:W-:Y:S02]  /*9bf0*/  IADD3.X R37, R31, R54, R43, P1, !PT ;  /* 0x000000361f257210 */ /* 0x002fe40000ffe42b */
[----:B------:R-:W-:Y:S01]  /*9c00*/  IADD3 R40, P6, R40, R30, RZ ;  /* 0x0000001e28287210 */ /* 0x000fe20007fde0ff */
[----:B------:R-:W-:Y:S01]  /*9c10*/  IMAD.X R43, R44, 0x1, R31, P2 ;  /* 0x000000012c2b7824 */ /* 0x000fe200010e061f */
[----:B---3--:R-:W-:Y:S01]  /*9c20*/  IADD3 R20, P2, R42, R28, RZ ;  /* 0x0000001c2a147210 */ /* 0x008fe20007f5e0ff */
[----:B------:R-:W-:Y:S01]  /*9c30*/  IMAD.WIDE.U32 R24, R53, R30, R36 ;  /* 0x0000001e35187225 */ /* 0x000fe200078e0024 */
[----:B------:R-:W-:Y:S02]  /*9c40*/  IADD3.X R41, R31, R54, R41, P6, !PT ;  /* 0x000000361f297210 */ /* 0x000fe400037fe429 */
[----:B------:R-:W-:-:S04]  /*9c50*/  IADD3 R38, P1, R34, R24, RZ ;  /* 0x0000001822267210 */ /* 0x000fc80007f3e0ff */
[----:B------:R-:W-:Y:S01]  /*9c60*/  IADD3.X R39, R35, R55, R25, P1, !PT ;  /* 0x0000003723277210 */ /* 0x000fe20000ffe419 */
[----:B------:R-:W-:Y:S01]  /*9c70*/  IMAD.WIDE.U32 R24, R32, 0x1c, R22 ;  /* 0x0000001c20187825 */ /* 0x000fe200078e0016 */
[----:B------:R-:W-:-:S03]  /*9c80*/  ISETP.GT.AND P1, PT, R51, 0xa1, PT ;  /* 0x000000a13300780c */ /* 0x000fc60003f24270 */
[----:B------:R-:W-:Y:S01]  /*9c90*/  IMAD.IADD R45, R56, 0x1, R25 ;  /* 0x00000001382d7824 */ /* 0x000fe200078e0219 */
[----:B------:R-:W-:Y:S01]  /*9ca0*/  ISETP.GT.AND P5, PT, R50, RZ, P1 ;  /* 0x000000ff3200720c */ /* 0x000fe20000fa4270 */
[----:B------:R-:W-:Y:S02]  /*9cb0*/  IMAD.MOV.U32 R44, RZ, RZ, R24 ;  /* 0x000000ffff2c7224 */ /* 0x000fe400078e0018 */
[----:B--2---:R-:W-:-:S04]  /*9cc0*/  FMUL R19, R59, UR21 ;  /* 0x000000153b137c20 */ /* 0x004fc80008400000 */
[----:B------:R-:W-:Y:S01]  /*9cd0*/  FFMA R21, R18, UR20, R19 ;  /* 0x0000001412157c23 */ /* 0x000fe20008000013 */
[----:B------:R-:W-:Y:S01]  /*9ce0*/  IMAD.X R19, R43, 0x1, R27, P2 ;  /* 0x000000012b137824 */ /* 0x000fe200010e061b */
[----:B------:R-:W-:-:S03]  /*9cf0*/  LEA R18, P2, R20, UR10, 0x2 ;  /* 0x0000000a14127c11 */ /* 0x000fc6000f8410ff */
[----:B------:R1:W-:Y:S01]  /*9d00*/  @P4 STG.E desc[UR18][R44.64], R21 ;  /* 0x000000152c004986 */ /* 0x0003e2000c101912 */
[----:B------:R-:W-:Y:S01]  /*9d10*/  LEA.HI.X R19, R20, UR11, R19, 0x2, P2 ;  /* 0x0000000b14137c11 */ /* 0x000fe200090f1413 */
[----:B------:R-:W-:Y:S08]  /*9d20*/  @!P5 BRA `(.L_x_144) ;  /* 0x000000000004d947 */ /* 0x000ff00003800000 */
[----:B------:R2:W5:Y:S02]  /*9d30*/  LDG.E.LTC128B R59, desc[UR18][R18.64] ;  /* 0x00000012123b7981 */ /* 0x000564000c1e1920 */
.L_x_144:
[----:B------:R-:W-:Y:S05]  /*9d40*/  BSYNC B1 ;  /* 0x0000000000017941 */ /* 0x000fea0003800000 */
.L_x_143:
[----:B-1----:R-:W-:Y:S01]  /*9d50*/  IMAD.WIDE.U32 R20, R52, UR23, R38 ;  /* 0x0000001734147c25 */ /* 0x002fe2000f8e0026 */
[----:B--2---:R-:W-:-:S03]  /*9d60*/  IADD3 R18, P4, R22, R58, RZ ;  /* 0x0000003a16127210 */ /* 0x004fc60007f9e0ff */
[----:B-----5:R-:W-:Y:S01]  /*9d70*/  FMUL R38, R59, UR21 ;  /* 0x000000153b267c20 */ /* 0x020fe20008400000 */
[----:B------:R-:W-:Y:S01]  /*9d80*/  ISETP.GT.AND P2, PT, R50, 0x8, P0 ;  /* 0x000000083200780c */ /* 0x000fe20000744270 */
[----:B------:R-:W-:Y:S01]  /*9d90*/  IMAD.WIDE.U32 R24, R53, R30, R40 ;  /* 0x0000001e35187225 */ /* 0x000fe200078e0028 */
[----:B------:R-:W-:-:S03]  /*9da0*/  IADD3.X R19, R23, R33, RZ, P4, !PT ;  /* 0x0000002117137210 */ /* 0x000fc600027fe4ff */
[----:B------:R-:W-:Y:S01]  /*9db0*/  FFMA R17, R17, UR20, R38 ;  /* 0x0000001411117c23 */ /* 0x000fe20008000026 */
[----:B------:R-:W-:Y:S01]  /*9dc0*/  LEA R22, P0, R20, UR10, 0x2 ;  /* 0x0000000a14167c11 */ /* 0x000fe2000f8010ff */
[----:B------:R-:W-:Y:S01]  /*9dd0*/  VIADD R21, R21, UR6 ;  /* 0x0000000615157c36 */ /* 0x000fe20008000000 */
[----:B------:R-:W-:Y:S01]  /*9de0*/  IADD3 R24, P4, R34, R24, RZ ;  /* 0x0000001822187210 */ /* 0x000fe20007f9e0ff */
[----:B------:R-:W-:Y:S01]  /*9df0*/  BSSY B1, `(.L_x_145) ;  /* 0x0000006000017945 */ /* 0x000fe20003800000 */
[----:B------:R1:W-:Y:S02]  /*9e00*/  @P5 STG.E desc[UR18][R18.64], R17 ;  /* 0x0000001112005986 */ /* 0x0003e4000c101912 */
[----:B------:R-:W-:Y:S02]  /*9e10*/  IADD3.X R25, R35, R55, R25, P4, !PT ;  /* 0x0000003723197210 */ /* 0x000fe400027fe419 */
[----:B------:R-:W-:Y:S01]  /*9e20*/  LEA.HI.X R23, R20, UR11, R21, 0x2, P0 ;  /* 0x0000000b14177c11 */ /* 0x000fe200080f1415 */
[----:B------:R-:W-:Y:S06]  /*9e30*/  @!P2 BRA `(.L_x_146) ;  /* 0x000000000004a947 */ /* 0x000fec0003800000 */
[----:B------:R2:W5:Y:S02]  /*9e40*/  LDG.E.LTC128B R59, desc[UR18][R22.64+0x20] ;  /* 0x00002012163b7981 */ /* 0x000564000c1e1920 */
.L_x_146:
[----:B------:R-:W-:Y:S05]  /*9e50*/  BSYNC B1 ;  /* 0x0000000000017941 */ /* 0x000fea0003800000 */
.L_x_145:
[----:B-1---5:R-:W-:Y:S01]  /*9e60*/  FMUL R17, R59, UR21 ;  /* 0x000000153b117c20 */ /* 0x022fe20008400000 */
        /* <DEDUP_REMOVED lines=16> */
.L_x_148:
[----:B------:R-:W-:Y:S05]  /*9f70*/  BSYNC B1 ;  /* 0x0000000000017941 */ /* 0x000fea0003800000 */
.L_x_147:
[----:B-----5:R-:W-:Y:S01]  /*9f80*/  FMUL R20, R59, UR21 ;  /* 0x000000153b147c20 */ /* 0x020fe20008400000 */
[----:B--2---:R-:W-:-:S03]  /*9f90*/  LEA R16, P2, R21, UR10, 0x2 ;  /* 0x0000000a15107c11 */ /* 0x004fc6000f8410ff */
        /* <DEDUP_REMOVED lines=10> */
[----:B-1----:R-:W-:Y:S02]  /*a040*/  IADD3.X R23, R31, R54, R37, P1, !PT ;  /* 0x000000361f177210 */ /* 0x002fe40000ffe425 */
[----:B---3--:R-:W-:Y:S02]  /*a050*/  IADD3 R16, P2, R38, R28, RZ ;  /* 0x0000001c26107210 */ /* 0x008fe40007f5e0ff */
[-C--:B------:R-:W-:Y:S01]  /*a060*/  IADD3 R36, P6, R40, R30.reuse, RZ ;  /* 0x0000001e28247210 */ /* 0x080fe20007fde0ff */
[----:B------:R-:W-:-:S03]  /*a070*/  IMAD.WIDE.U32 R20, R53, R30, R22 ;  /* 0x0000001e35147225 */ /* 0x000fc600078e0016 */
[----:B------:R-:W-:Y:S02]  /*a080*/  IADD3.X R37, R31, R54, R41, P6, !PT ;  /* 0x000000361f257210 */ /* 0x000fe400037fe429 */
[----:B------:R-:W-:-:S04]  /*a090*/  IADD3 R24, P1, R34, R20, RZ ;  /* 0x0000001422187210 */ /* 0x000fc80007f3e0ff */
[----:B------:R-:W-:Y:S01]  /*a0a0*/  IADD3.X R25, R35, R55, R21, P1, !PT ;  /* 0x0000003723197210 */ /* 0x000fe20000ffe415 */
[----:B------:R-:W-:Y:S01]  /*a0b0*/  IMAD.WIDE.U32 R20, R32, 0x1c, R18 ;  /* 0x0000001c20147825 */ /* 0x000fe200078e0012 */
[----:B------:R-:W-:-:S03]  /*a0c0*/  ISETP.GT.AND P1, PT, R51, 0xa9, PT ;  /* 0x000000a93300780c */ /* 0x000fc60003f24270 */
[----:B------:R-:W-:Y:S01]  /*a0d0*/  IMAD.IADD R43, R56, 0x1, R21 ;  /* 0x00000001382b7824 */ /* 0x000fe200078e0215 */
[----:B------:R-:W-:Y:S02]  /*a0e0*/  MOV R42, R20 ;  /* 0x00000014002a7202 */ /* 0x000fe40000000f00 */
[----:B------:R-:W-:Y:S01]  /*a0f0*/  ISETP.GT.AND P5, PT, R50, RZ, P1 ;  /* 0x000000ff3200720c */ /* 0x000fe20000fa4270 */
[----:B--2---:R-:W-:-:S04]  /*a100*/  FMUL R15, R59, UR21 ;  /* 0x000000153b0f7c20 */ /* 0x004fc80008400000 */
[----:B------:R-:W-:Y:S01]  /*a110*/  FFMA R17, R14, UR20, R15 ;  /* 0x000000140e117c23 */ /* 0x000fe2000800000f */
[----:B------:R-:W-:Y:S01]  /*a120*/  IMAD.X R15, R39, 0x1, R27, P2 ;  /* 0x00000001270f7824 */ /* 0x000fe200010e061b */
[----:B------:R-:W-:-:S03]  /*a130*/  LEA R14, P2, R16, UR10, 0x2 ;  /* 0x0000000a100e7c11 */ /* 0x000fc6000f8410ff */
[----:B------:R1:W-:Y:S01]  /*a140*/  @P4 STG.E desc[UR18][R42.64], R17 ;  /* 0x000000112a004986 */ /* 0x0003e2000c101912 */
[----:B------:R-:W-:Y:S02]  /*a150*/  LEA.HI.X R15, R16, UR11, R15, 0x2, P2 ;  /* 0x0000000b100f7c11 */ /* 0x000fe400090f140f */
[----:B------:R-:W-:Y:S07]  /*a160*/  @!P5 BRA `(.L_x_150) ;  /* 0x000000000004d947 */ /* 0x000fee0003800000 */
[----:B------:R2:W5:Y:S02]  /*a170*/  LDG.E.LTC128B R59, desc[UR18][R14.64] ;  /* 0x000000120e3b7981 */ /* 0x000564000c1e1920 */
.L_x_150:
[----:B------:R-:W-:Y:S05]  /*a180*/  BSYNC B1 ;  /* 0x0000000000017941 */ /* 0x000fea0003800000 */
.L_x_149:
[----:B--2---:R-:W-:Y:S01]  /*a190*/  IADD3 R14, P4, R18, R58, RZ ;  /* 0x0000003a120e7210 */ /* 0x004fe20007f9e0ff */
[----:B-1----:R-:W-:-:S04]  /*a1a0*/  IMAD.WIDE.U32 R16, R52, UR23, R24 ;  /* 0x0000001734107c25 */ /* 0x002fc8000f8e0018 */
[----:B-----5:R-:W-:Y:S01]  /*a1b0*/  FMUL R24, R59, UR21 ;  /* 0x000000153b187c20 */ /* 0x020fe20008400000 */
[----:B------:R-:W-:Y:S01]  /*a1c0*/  ISETP.GT.AND P2, PT, R50, 0x8, P0 ;  /* 0x000000083200780c */ /* 0x000fe20000744270 */
[----:B------:R-:W-:Y:S01]  /*a1d0*/  BSSY B1, `(.L_x_151) ;  /* 0x000000c000017945 */ /* 0x000fe20003800000 */
[----:B------:R-:W-:Y:S02]  /*a1e0*/  IMAD.X R15, R19, 0x1, R33, P4 ;  /* 0x00000001130f7824 */ /* 0x000fe400020e0621 */
[----:B------:R-:W-:Y:S01]  /*a1f0*/  FFMA R13, R13, UR20, R24 ;  /* 0x000000140d0d7c23 */ /* 0x000fe20008000018 */
[----:B------:R-:W-:Y:S01]  /*a200*/  IMAD.WIDE.U32 R20, R53, R30, R36 ;  /* 0x0000001e35147225 */ /* 0x000fe200078e0024 */
[----:B------:R-:W-:-:S03]  /*a210*/  LEA R18, P0, R16, UR10, 0x2 ;  /* 0x0000000a10127c11 */ /* 0x000fc6000f8010ff */
[----:B------:R1:W-:Y:S01]  /*a220*/  @P5 STG.E desc[UR18][R14.64], R13 ;  /* 0x0000000d0e005986 */ /* 0x0003e2000c101912 */
[----:B------:R-:W-:Y:S01]  /*a230*/  VIADD R17, R17, UR6 ;  /* 0x0000000611117c36 */ /* 0x000fe20008000000 */
[----:B------:R-:W-:-:S04]  /*a240*/  IADD3 R20, P4, R34, R20, RZ ;  /* 0x0000001422147210 */ /* 0x000fc80007f9e0ff */
[----:B------:R-:W-:Y:S02]  /*a250*/  IADD3.X R21, R35, R55, R21, P4, !PT ;  /* 0x0000003723157210 */ /* 0x000fe400027fe415 */
[----:B------:R-:W-:Y:S01]  /*a260*/  LEA.HI.X R19, R16, UR11, R17, 0x2, P0 ;  /* 0x0000000b10137c11 */ /* 0x000fe200080f1411 */
[----:B------:R-:W-:Y:S06]  /*a270*/  @!P2 BRA `(.L_x_152) ;  /* 0x000000000004a947 */ /* 0x000fec0003800000 */
[----:B------:R2:W5:Y:S02]  /*a280*/  LDG.E.LTC128B R59, desc[UR18][R18.64+0x20] ;  /* 0x00002012123b7981 */ /* 0x000564000c1e1920 */
.L_x_152:
[----:B------:R-:W-:Y:S05]  /*a290*/  BSYNC B1 ;  /* 0x0000000000017941 */ /* 0x000fea0003800000 */
.L_x_151:
        /* <DEDUP_REMOVED lines=17> */
.L_x_154:
[----:B------:R-:W-:Y:S05]  /*a3b0*/  BSYNC B1 ;  /* 0x0000000000017941 */ /* 0x000fea0003800000 */
.L_x_153:
        /* <DEDUP_REMOVED lines=26> */
[----:B------:R-:W-:Y:S02]  /*a560*/  IADD3.X R11, R25, R27, RZ, P2, !PT ;  /* 0x0000001b190b7210 */ /* 0x000fe400017fe4ff */
[C---:B------:R-:W-:Y:S02]  /*a570*/  LEA R10, P2, R12.reuse, UR10, 0x2 ;  /* 0x0000000a0c0a7c11 */ /* 0x040fe4000f8410ff */
[----:B------:R1:W-:Y:S02]  /*a580*/  @P4 STG.E desc[UR18][R38.64], R13 ;  /* 0x0000000d26004986 */ /* 0x0003e4000c101912 */
[----:B------:R-:W-:Y:S01]  /*a590*/  LEA.HI.X R11, R12, UR11, R11, 0x2, P2 ;  /* 0x0000000b0c0b7c11 */ /* 0x000fe200090f140b */
[----:B------:R-:W-:Y:S08]  /*a5a0*/  @!P5 BRA `(.L_x_156) ;  /* 0x000000000004d947 */ /* 0x000ff00003800000 */
[----:B------:R2:W5:Y:S02]  /*a5b0*/  LDG.E.LTC128B R59, desc[UR18][R10.64] ;  /* 0x000000120a3b7981 */ /* 0x000564000c1e1920 */
.L_x_156:
[----:B------:R-:W-:Y:S05]  /*a5c0*/  BSYNC B1 ;  /* 0x0000000000017941 */ /* 0x000fea0003800000 */
.L_x_155:
        /* <DEDUP_REMOVED lines=16> */
.L_x_158:
[----:B------:R-:W-:Y:S05]  /*a6d0*/  BSYNC B1 ;  /* 0x0000000000017941 */ /* 0x000fea0003800000 */
.L_x_157:
        /* <DEDUP_REMOVED lines=17> */
.L_x_160:
[----:B------:R-:W-:Y:S05]  /*a7f0*/  BSYNC B1 ;  /* 0x0000000000017941 */ /* 0x000fea0003800000 */
.L_x_159:
        /* <DEDUP_REMOVED lines=21> */
[----:B------:R-:W-:Y:S01]  /*a950*/  IMAD.MOV.U32 R24, RZ, RZ, R12 ;  /* 0x000000ffff187224 */ /* 0x000fe200078e000c */
[----:B------:R-:W-:Y:S02]  /*a960*/  IADD3 R25, R56, R13, RZ ;  /* 0x0000000d38197210 */ /* 0x000fe40007ffe0ff */
        /* <DEDUP_REMOVED lines=9> */
.L_x_162:
[----:B------:R-:W-:Y:S05]  /*aa00*/  BSYNC B1 ;  /* 0x0000000000017941 */ /* 0x000fea0003800000 */
.L_x_161:
        /* <DEDUP_REMOVED lines=16> */
.L_x_164:
[----:B------:R-:W-:Y:S05]  /*ab10*/  BSYNC B1 ;  /* 0x0000000000017941 */ /* 0x000fea0003800000 */
.L_x_163:
        /* <DEDUP_REMOVED lines=17> */
.L_x_166:
[----:B------:R-:W-:Y:S05]  /*ac30*/  BSYNC B1 ;  /* 0x0000000000017941 */ /* 0x000fea0003800000 */
.L_x_165:
        /* <DEDUP_REMOVED lines=10> */
[----:B------:R-:W-:-:S02]  /*ace0*/  IADD3 R10, P1, R14, R30, RZ ;  /* 0x0000001e0e0a7210 */ /* 0x000fc40007f3e0ff */
[----:B------:R-:W-:Y:S02]  /*acf0*/  IADD3.X R17, R20, R31, RZ, P2, !PT ;  /* 0x0000001f14117210 */ /* 0x000fe400017fe4ff */
        /* <DEDUP_REMOVED lines=20> */
.L_x_168:
[----:B------:R-:W-:Y:S05]  /*ae40*/  BSYNC B1 ;  /* 0x0000000000017941 */ /* 0x000fea0003800000 */
.L_x_167:
[----:B--2---:R-:W-:Y:S01]  /*ae50*/  IADD3 R2, P4, R6, R58, RZ ;  /* 0x0000003a06027210 */ /* 0x004fe20007f9e0ff */
[----:B-1----:R-:W-:Y:S01]  /*ae60*/  IMAD.WIDE.U32 R4, R52, UR23, R12 ;  /* 0x0000001734047c25 */ /* 0x002fe2000f8e000c */
[----:B------:R-:W-:Y:S01]  /*ae70*/  ISETP.GT.AND P2, PT, R50, 0x8, P0 ;  /* 0x000000083200780c */ /* 0x000fe20000744270 */
[----:B------:R-:W-:Y:S02]  /*ae80*/  BSSY B1, `(.L_x_169) ;  /* 0x000000d000017945 */ /* 0x000fe40003800000 */
[----:B------:R-:W-:Y:S02]  /*ae90*/  IMAD.X R3, R7, 0x1, R33, P4 ;  /* 0x0000000107037824 */ /* 0x000fe400020e0621 */
[----:B-----5:R-:W-:Y:S01]  /*aea0*/  FMUL R7, R59, UR21 ;  /* 0x000000153b077c20 */ /* 0x020fe20008400000 */
[----:B------:R-:W-:Y:S01]  /*aeb0*/  IMAD.WIDE.U32 R8, R53, R30, R14 ;  /* 0x0000001e35087225 */ /* 0x000fe200078e000e */
[----:B------:R-:W-:-:S03]  /*aec0*/  LEA R6, P0, R4, UR10, 0x2 ;  /* 0x0000000a04067c11 */ /* 0x000fc6000f8010ff */
[----:B------:R-:W-:Y:S01]  /*aed0*/  FFMA R13, R152, UR20, R7 ;  /* 0x00000014980d7c23 */ /* 0x000fe20008000007 */
[----:B------:R-:W-:Y:S01]  /*aee0*/  VIADD R5, R5, UR6 ;  /* 0x0000000605057c36 */ /* 0x000fe20008000000 */
[----:B------:R-:W-:-:S03]  /*aef0*/  IADD3 R8, P4, R34, R8, RZ ;  /* 0x0000000822087210 */ /* 0x000fc60007f9e0ff */
[----:B------:R1:W-:Y:S01]  /*af00*/  @P5 STG.E desc[UR18][R2.64], R13 ;  /* 0x0000000d02005986 */ /* 0x0003e2000c101912 */
[----:B------:R-:W-:Y:S02]  /*af10*/  IADD3.X R9, R35, R55, R9, P4, !PT ;  /* 0x0000003723097210 */ /* 0x000fe400027fe409 */
[----:B------:R-:W-:Y:S01]  /*af20*/  LEA.HI.X R7, R4, UR11, R5, 0x2, P0 ;  /* 0x0000000b04077c11 */ /* 0x000fe200080f1405 */
[----:B------:R-:W-:Y:S06]  /*af30*/  @!P2 BRA `(.L_x_170) ;  /* 0x000000000004a947 */ /* 0x000fec0003800000 */
[----:B------:R2:W5:Y:S02]  /*af40*/  LDG.E.LTC128B R59, desc[UR18][R6.64+0x20] ;  /* 0x00002012063b7981 */ /* 0x000564000c1e1920 */
.L_x_170:
[----:B------:R-:W-:Y:S05]  /*af50*/  BSYNC B1 ;  /* 0x0000000000017941 */ /* 0x000fea0003800000 */
.L_x_169:
        /* <DEDUP_REMOVED lines=17> */
.L_x_172:
[----:B------:R-:W-:Y:S05]  /*b070*/  BSYNC B1 ;  /* 0x0000000000017941 */ /* 0x000fea0003800000 */
.L_x_171:
[----:B-----5:R-:W-:Y:S01]  /*b080*/  FMUL R0, R59, UR21 ;  /* 0x000000153b007c20 */ /* 0x020fe20008400000 */
[----:B------:R-:W-:-:S03]  /*b090*/  LEA R4, P2, R5, UR10, 0x2 ;  /* 0x0000000a05047c11 */ /* 0x000fc6000f8410ff */
        /* <DEDUP_REMOVED lines=10> */
[----:B--2---:R-:W-:Y:S02]  /*b140*/  IADD3.X R9, R31, R54, R11, P1, !PT ;  /* 0x000000361f097210 */ /* 0x004fe40000ffe40b */
[----:B0-----:R-:W-:Y:S02]  /*b150*/  IADD3 R5, P2, R16, R28, RZ ;  /* 0x0000001c10057210 */ /* 0x001fe40007f5e0ff */
[-C--:B------:R-:W-:Y:S01]  /*b160*/  IADD3 R12, P6, R14, R30.reuse, RZ ;  /* 0x0000001e0e0c7210 */ /* 0x080fe20007fde0ff */
[----:B---3--:R-:W-:-:S03]  /*b170*/  IMAD.WIDE.U32 R6, R53, R30, R8 ;  /* 0x0000001e35067225 */ /* 0x008fc600078e0008 */
[----:B-1----:R-:W-:Y:S02]  /*b180*/  IADD3.X R13, R31, R54, R15, P6, !PT ;  /* 0x000000361f0d7210 */ /* 0x002fe400037fe40f */
[----:B------:R-:W-:-:S04]  /*b190*/  IADD3 R10, P1, R34, R6, RZ ;  /* 0x00000006220a7210 */ /* 0x000fc80007f3e0ff */
[----:B------:R-:W-:Y:S01]  /*b1a0*/  IADD3.X R11, R35, R55, R7, P1, !PT ;  /* 0x00000037230b7210 */ /* 0x000fe20000ffe407 */
[----:B------:R-:W-:Y:S01]  /*b1b0*/  IMAD.WIDE.U32 R6, R32, 0x1c, R2 ;  /* 0x0000001c20067825 */ /* 0x000fe200078e0002 */
[----:B------:R-:W-:-:S03]  /*b1c0*/  ISETP.GT.AND P1, PT, R51, 0xc9, PT ;  /* 0x000000c93300780c */ /* 0x000fc60003f24270 */
[----:B------:R-:W-:Y:S01]  /*b1d0*/  IMAD.IADD R19, R56, 0x1, R7 ;  /* 0x0000000138137824 */ /* 0x000fe200078e0207 */
[----:B------:R-:W-:Y:S01]  /*b1e0*/  ISETP.GT.AND P5, PT, R50, RZ, P1 ;  /* 0x000000ff3200720c */ /* 0x000fe20000fa4270 */
[----:B------:R-:W-:Y:S02]  /*b1f0*/  IMAD.MOV.U32 R18, RZ, RZ, R6 ;  /* 0x000000ffff127224 */ /* 0x000fe400078e0006 */
[----:B----4-:R-:W-:-:S04]  /*b200*/  FMUL R0, R59, UR21 ;  /* 0x000000153b007c20 */ /* 0x010fc80008400000 */
[----:B------:R-:W-:Y:S01]  /*b210*/  FFMA R229, R229, UR20, R0 ;  /* 0x00000014e5e57c23 */ /* 0x000fe20008000000 */
[----:B------:R-:W-:Y:S01]  /*b220*/  IMAD.X R0, R17, 0x1, R27, P2 ;  /* 0x0000000111007824 */ /* 0x000fe200010e061b */
[----:B------:R-:W-:-:S03]  /*b230*/  LEA R4, P2, R5, UR10, 0x2 ;  /* 0x0000000a05047c11 */ /* 0x000fc6000f8410ff */
[----:B------:R0:W-:Y:S01]  /*b240*/  @P4 STG.E desc[UR18][R18.64], R229 ;  /* 0x000000e512004986 */ /* 0x0001e2000c101912 */
[----:B------:R-:W-:Y:S01]  /*b250*/  LEA.HI.X R5, R5, UR11, R0, 0x2, P2 ;  /* 0x0000000b05057c11 */ /* 0x000fe200090f1400 */
[----:B------:R-:W-:Y:S08]  /*b260*/  @!P5 BRA `(.L_x_174) ;  /* 0x000000000004d947 */ /* 0x000ff00003800000 */
[----:B------:R1:W5:Y:S02]  /*b270*/  LDG.E.LTC128B R59, desc[UR18][R4.64] ;  /* 0x00000012043b7981 */ /* 0x000364000c1e1920 */
.L_x_174:
[----:B------:R-:W-:Y:S05]  /*b280*/  BSYNC B1 ;  /* 0x0000000000017941 */ /* 0x000fea0003800000 */
.L_x_173:
[----:B------:R-:W2:Y:S01]  /*b290*/  LDL.LU R14, [R1+0x10] ;  /* 0x00001000010e7983 */ /* 0x000ea20000300800 */
[----:B------:R-:W-:Y:S01]  /*b2a0*/  IADD3 R2, P4, R2, R58, RZ ;  /* 0x0000003a02027210 */ /* 0x000fe20007f9e0ff */
[----:B-----5:R-:W-:Y:S01]  /*b2b0*/  FMUL R0, R59, UR21 ;  /* 0x000000153b007c20 */ /* 0x020fe20008400000 */
[----:B------:R-:W-:Y:S01]  /*b2c0*/  ISETP.GT.AND P2, PT, R50, 0x8, P0 ;  /* 0x000000083200780c */ /* 0x000fe20000744270 */
[----:B------:R-:W-:Y:S01]  /*b2d0*/  IMAD.WIDE.U32 R6, R53, R30, R12 ;  /* 0x0000001e35067225 */ /* 0x000fe200078e000c */
[----:B------:R-:W-:Y:S03]  /*b2e0*/  BSSY B1, `(.L_x_175) ;  /* 0x000000c000017945 */ /* 0x000fe60003800000 */
[----:B------:R-:W-:Y:S02]  /*b2f0*/  IMAD.X R3, R3, 0x1, R33, P4 ;  /* 0x0000000103037824 */ /* 0x000fe400020e0621 */
[----:B-1----:R-:W-:Y:S01]  /*b300*/  IMAD.WIDE.U32 R4, R52, UR23, R10 ;  /* 0x0000001734047c25 */ /* 0x002fe2000f8e000a */
[----:B------:R-:W-:-:S03]  /*b310*/  IADD3 R10, P4, R34, R6, RZ ;  /* 0x00000006220a7210 */ /* 0x000fc60007f9e0ff */
[----:B------:R-:W-:Y:S01]  /*b320*/  VIADD R5, R5, UR6 ;  /* 0x0000000605057c36 */ /* 0x000fe20008000000 */
[C---:B------:R-:W-:Y:S02]  /*b330*/  LEA R6, P0, R4.reuse, UR10, 0x2 ;  /* 0x0000000a04067c11 */ /* 0x040fe4000f8010ff */
[----:B------:R-:W-:Y:S02]  /*b340*/  IADD3.X R11, R35, R55, R7, P4, !PT ;  /* 0x00000037230b7210 */ /* 0x000fe400027fe407 */
[----:B------:R-:W-:Y:S01]  /*b350*/  LEA.HI.X R7, R4, UR11, R5, 0x2, P0 ;  /* 0x0000000b04077c11 */ /* 0x000fe200080f1405 */
[----:B--2---:R-:W-:-:S05]  /*b360*/  FFMA R15, R14, UR20, R0 ;  /* 0x000000140e0f7c23 */ /* 0x004fca0008000000 */
[----:B------:R1:W-:Y:S01]  /*b370*/  @P5 STG.E desc[UR18][R2.64], R15 ;  /* 0x0000000f02005986 */ /* 0x0003e2000c101912 */
[----:B------:R-:W-:Y:S05]  /*b380*/  @!P2 BRA `(.L_x_176) ;  /* 0x000000000004a947 */ /* 0x000fea0003800000 */
[----:B------:R2:W5:Y:S02]  /*b390*/  LDG.E.LTC128B R59, desc[UR18][R6.64+0x20] ;  /* 0x00002012063b7981 */ /* 0x000564000c1e1920 */
.L_x_176:
[----:B------:R-:W-:Y:S05]  /*b3a0*/  BSYNC B1 ;  /* 0x0000000000017941 */ /* 0x000fea0003800000 */
.L_x_175:
[----:B--2---:R-:W2:Y:S01]  /*b3b0*/  LDL.LU R6, [R1+0x14] ;  /* 0x0000140001067983 */ /* 0x004ea20000300800 */
[----:B-----5:R-:W-:Y:S01]  /*b3c0*/  FMUL R0, R59, UR21 ;  /* 0x000000153b007c20 */ /* 0x020fe20008400000 */
[----:B------:R-:W-:Y:S01]  /*b3d0*/  IMAD.WIDE.U32 R4, R52, UR23, R10 ;  /* 0x0000001734047c25 */ /* 0x000fe2000f8e000a */
[----:B------:R-:W-:Y:S01]  /*b3e0*/  ISETP.GT.AND P1, PT, R50, 0x8, P1 ;  /* 0x000000083200780c */ /* 0x000fe20000f24270 */
[----:B------:R-:W-:Y:S01]  /*b3f0*/  BSSY B1, `(.L_x_177) ;  /* 0x000000e000017945 */ /* 0x000fe20003800000 */
[----:B------:R-:W-:Y:S01]  /*b400*/  ISETP.GT.AND P0, PT, R51, 0xd0, PT ;  /* 0x000000d03300780c */ /* 0x000fe20003f04270 */
[----:B-1----:R-:W-:-:S03]  /*b410*/  IMAD.WIDE.U32 R14, R30, 0x7, R16 ;  /* 0x000000071e0e7825 */ /* 0x002fc600078e0010 */
[----:B------:R-:W-:Y:S01]  /*b420*/  ISETP.GT.AND P4, PT, R50, RZ, P0 ;  /* 0x000000ff3200720c */ /* 0x000fe20000784270 */
[----:B------:R-:W-:Y:S01]  /*b430*/  VIADD R7, R5, UR6 ;  /* 0x0000000605077c36 */ /* 0x000fe20008000000 */
[----:B------:R-:W-:Y:S02]  /*b440*/  IADD3 R16, R54, R15, RZ ;  /* 0x0000000f36107210 */ /* 0x000fe40007ffe0ff */
[----:B------:R-:W-:-:S05]  /*b450*/  IADD3 R5, P6, R28, R14, RZ ;  /* 0x0000000e1c057210 */ /* 0x000fca0007fde0ff */
[----:B------:R-:W-:Y:S02]  /*b460*/  IMAD.X R10, R16, 0x1, R27, P6 ;  /* 0x00000001100a7824 */ /* 0x000fe400030e061b */
[----:B--2---:R-:W-:Y:S01]  /*b470*/  FFMA R11, R6, UR20, R0 ;  /* 0x00000014060b7c23 */ /* 0x004fe20008000000 */
[----:B------:R-:W-:-:S04]  /*b480*/  LEA R6, P5, R4, UR10, 0x2 ;  /* 0x0000000a04067c11 */ /* 0x000fc8000f8a10ff */
[----:B------:R1:W-:Y:S01]  /*b490*/  @P2 STG.E desc[UR18][R18.64+0x20], R11 ;  /* 0x0000200b12002986 */ /* 0x0003e2000c101912 */
[----:B------:R-:W-:Y:S01]  /*b4a0*/  LEA.HI.X R7, R4, UR11, R7, 0x2, P5 ;  /* 0x0000000b04077c11 */ /* 0x000fe2000a8f1407 */
[----:B------:R-:W-:Y:S07]  /*b4b0*/  @!P1 BRA `(.L_x_178) ;  /* 0x0000000000049947 */ /* 0x000fee0003800000 */
[----:B------:R2:W5:Y:S02]  /*b4c0*/  LDG.E.LTC128B R59, desc[UR18][R6.64+0x20] ;  /* 0x00002012063b7981 */ /* 0x000564000c1e1920 */
.L_x_178:
[----:B------:R-:W-:Y:S05]  /*b4d0*/  BSYNC B1 ;  /* 0x0000000000017941 */ /* 0x000fea0003800000 */
.L_x_177:
[----:B--2---:R-:W2:Y:S01]  /*b4e0*/  LDL.LU R6, [R1+0x18] ;  /* 0x0000180001067983 */ /* 0x004ea20000300800 */
[----:B-----5:R-:W-:Y:S01]  /*b4f0*/  FMUL R0, R59, UR21 ;  /* 0x000000153b007c20 */ /* 0x020fe20008400000 */
[C---:B------:R-:W-:Y:S02]  /*b500*/  LEA R4, P2, R5.reuse, UR10, 0x2 ;  /* 0x0000000a05047c11 */ /* 0x040fe4000f8410ff */
[----:B01----:R-:W3:Y:S02]  /*b510*/  LDL.LU R18, [R1+0x1c] ;  /* 0x00001c0001127983 */ /* 0x003ee40000300800 */
[----:B------:R-:W-:Y:S01]  /*b520*/  LEA.HI.X R5, R5, UR11, R10, 0x2, P2 ;  /* 0x0000000b05057c11 */ /* 0x000fe200090f140a */
[----:B------:R-:W-:-:S04]  /*b530*/  IMAD.WIDE.U32 R8, R30, 0x7, R8 ;  /* 0x000000071e087825 */ /* 0x000fc800078e0008 */
[----:B--2---:R-:W-:-:S05]  /*b540*/  FFMA R17, R6, UR20, R0 ;  /* 0x0000001406117c23 */ /* 0x004fca0008000000 */
[----:B------:R0:W-:Y:S04]  /*b550*/  @P1 STG.E desc[UR18][R2.64+0x20], R17 ;  /* 0x0000201102001986 */ /* 0x0001e8000c101912 */
[----:B------:R1:W2:Y:S01]  /*b560*/  @P4 LDG.E.LTC128B R59, desc[UR18][R4.64] ;  /* 0x00000012043b4981 */ /* 0x0002a2000c1e1920 */
[-C--:B------:R-:W-:Y:S01]  /*b570*/  IADD3 R8, P1, R8, R30.reuse, RZ ;  /* 0x0000001e08087210 */ /* 0x080fe20007f3e0ff */
[----:B------:R-:W-:Y:S01]  /*b580*/  IMAD.WIDE.U32 R12, R30, 0x7, R12 ;  /* 0x000000071e0c7825 */ /* 0x000fe200078e000c */
[----:B------:R-:W-:Y:S01]  /*b590*/  IADD3 R14, P2, R14, R30, RZ ;  /* 0x0000001e0e0e7210 */ /* 0x000fe20007f5e0ff */
[----:B------:R-:W-:Y:S01]  /*b5a0*/  BSSY B1, `(.L_x_179) ;  /* 0x0000016000017945 */ /* 0x000fe20003800000 */
[----:B------:R-:W-:Y:S02]  /*b5b0*/  IADD3.X R9, R31, R54, R9, P1, !PT ;  /* 0x000000361f097210 */ /* 0x000fe40000ffe409 */
[----:B------:R-:W-:Y:S01]  /*b5c0*/  IADD3 R12, P6, R12, R30, RZ ;  /* 0x0000001e0c0c7210 */ /* 0x000fe20007fde0ff */
[----:B------:R-:W-:-:S02]  /*b5d0*/  IMAD.X R15, R16, 0x1, R31, P2 ;  /* 0x00000001100f7824 */ /* 0x000fc400010e061f */
[----:B------:R-:W-:Y:S01]  /*b5e0*/  IMAD.WIDE.U32 R6, R53, R30, R8 ;  /* 0x0000001e35067225 */ /* 0x000fe200078e0008 */
[----:B-1----:R-:W-:Y:S02]  /*b5f0*/  IADD3 R5, P2, R14, R28, RZ ;  /* 0x0000001c0e057210 */ /* 0x002fe40007f5e0ff */
[----:B------:R-:W-:Y:S02]  /*b600*/  IADD3.X R13, R31, R54, R13, P6, !PT ;  /* 0x000000361f0d7210 */ /* 0x000fe400037fe40d */
[----:B------:R-:W-:-:S04]  /*b610*/  IADD3 R10, P1, R34, R6, RZ ;  /* 0x00000006220a7210 */ /* 0x000fc80007f3e0ff */
[----:B------:R-:W-:Y:S01]  /*b620*/  IADD3.X R11, R35, R55, R7, P1, !PT ;  /* 0x00000037230b7210 */ /* 0x000fe20000ffe407 */
[----:B------:R-:W-:Y:S01]  /*b630*/  IMAD.WIDE.U32 R6, R32, 0x1c, R2 ;  /* 0x0000001c20067825 */ /* 0x000fe200078e0002 */
[----:B------:R-:W-:-:S03]  /*b640*/  ISETP.GT.AND P1, PT, R51, 0xd1, PT ;  /* 0x000000d13300780c */ /* 0x000fc60003f24270 */
[----:B0-----:R-:W-:Y:S01]  /*b650*/  IMAD.IADD R17, R56, 0x1, R7 ;  /* 0x0000000138117824 */ /* 0x001fe200078e0207 */
[----:B------:R-:W-:Y:S01]  /*b660*/  ISETP.GT.AND P5, PT, R50, RZ, P1 ;  /* 0x000000ff3200720c */ /* 0x000fe20000fa4270 */
[----:B------:R-:W-:Y:S02]  /*b670*/  IMAD.MOV.U32 R16, RZ, RZ, R6 ;  /* 0x000000ffff107224 */ /* 0x000fe400078e0006 */
[----:B--2---:R-:W-:-:S04]  /*b680*/  FMUL R0, R59, UR21 ;  /* 0x000000153b007c20 */ /* 0x004fc80008400000 */
[----:B---3--:R-:W-:Y:S01]  /*b690*/  FFMA R19, R18, UR20, R0 ;  /* 0x0000001412137c23 */ /* 0x008fe20008000000 */
[----:B------:R-:W-:Y:S01]  /*b6a0*/  IMAD.X R0, R15, 0x1, R27, P2 ;  /* 0x000000010f007824 */ /* 0x000fe200010e061b */
[----:B------:R-:W-:-:S03]  /*b6b0*/  LEA R4, P2, R5, UR10, 0x2 ;  /* 0x0000000a05047c11 */ /* 0x000fc6000f8410ff */
[----:B------:R0:W-:Y:S01]  /*b6c0*/  @P4 STG.E desc[UR18][R16.64], R19 ;  /* 0x0000001310004986 */ /* 0x0001e2000c101912 */
[----:B------:R-:W-:Y:S01]  /*b6d0*/  LEA.HI.X R5, R5, UR11, R0, 0x2, P2 ;  /* 0x0000000b05057c11 */ /* 0x000fe200090f1400 */
[----:B------:R-:W-:Y:S08]  /*b6e0*/  @!P5 BRA `(.L_x_180) ;  /* 0x000000000004d947 */ /* 0x000ff00003800000 */
[----:B------:R1:W5:Y:S02]  /*b6f0*/  LDG.E.LTC128B R59, desc[UR18][R4.64] ;  /* 0x00000012043b7981 */ /* 0x000364000c1e1920 */
.L_x_180:
[----:B------:R-:W-:Y:S05]  /*b700*/  BSYNC B1 ;  /* 0x0000000000017941 */ /* 0x000fea0003800000 */
.L_x_179:
[----:B------:R-:W0:Y:S01]  /*b710*/  LDL.LU R18, [R1+0x20] ;  /* 0x0000200001127983 */ /* 0x000e220000300800 */
        /* <DEDUP_REMOVED lines=12> */
[----:B0-----:R-:W-:-:S05]  /*b7e0*/  FFMA R19, R18, UR20, R0 ;  /* 0x0000001412137c23 */ /* 0x001fca0008000000 */
[----:B------:R0:W-:Y:S01]  /*b7f0*/  @P5 STG.E desc[UR18][R2.64], R19 ;  /* 0x0000001302005986 */ /* 0x0001e2000c101912 */
[----:B------:R-:W-:Y:S05]  /*b800*/  @!P2 BRA `(.L_x_182) ;  /* 0x000000000004a947 */ /* 0x000fea0003800000 */
[----:B------:R1:W5:Y:S02]  /*b810*/  LDG.E.LTC128B R59, desc[UR18][R6.64+0x20] ;  /* 0x00002012063b7981 */ /* 0x000364000c1e1920 */
.L_x_182:
[----:B------:R-:W-:Y:S05]  /*b820*/  BSYNC B1 ;  /* 0x0000000000017941 */ /* 0x000fea0003800000 */
.L_x_181:
[----:B-1----:R-:W2:Y:S01]  /*b830*/  LDL.LU R6, [R1+0x24] ;  /* 0x0000240001067983 */ /* 0x002ea20000300800 */
[----:B-----5:R-:W-:Y:S01]  /*b840*/  FMUL R0, R59, UR21 ;  /* 0x000000153b007c20 */ /* 0x020fe20008400000 */
[----:B------:R-:W-:Y:S01]  /*b850*/  IMAD.WIDE.U32 R4, R52, UR23, R10 ;  /* 0x0000001734047c25 */ /* 0x000fe2000f8e000a */
[----:B------:R-:W-:Y:S01]  /*b860*/  ISETP.GT.AND P1, PT, R50, 0x8, P1 ;  /* 0x000000083200780c */ /* 0x000fe20000f24270 */
[----:B------:R-:W-:Y:S01]  /*b870*/  BSSY B1, `(.L_x_183) ;  /* 0x000000e000017945 */ /* 0x000fe20003800000 */
[----:B------:R-:W-:Y:S01]  /*b880*/  ISETP.GT.AND P0, PT, R51, 0xd8, PT ;  /* 0x000000d83300780c */ /* 0x000fe20003f04270 */
[----:B------:R-:W-:Y:S01]  /*b890*/  IMAD.WIDE.U32 R14, R30, 0x7, R14 ;  /* 0x000000071e0e7825 */ /* 0x000fe200078e000e */
[----:B------:R-:W-:Y:S02]  /*b8a0*/  IADD3 R7, R5, UR6, RZ ;  /* 0x0000000605077c10 */ /* 0x000fe4000fffe0ff */
[----:B------:R-:W-:Y:S01]  /*b8b0*/  ISETP.GT.AND P4, PT, R50, RZ, P0 ;  /* 0x000000ff3200720c */ /* 0x000fe20000784270 */
[----:B------:R-:W-:Y:S01]  /*b8c0*/  IMAD.IADD R18, R54, 0x1, R15 ;  /* 0x0000000136127824 */ /* 0x000fe200078e020f */
        /* <DEDUP_REMOVED lines=8> */
.L_x_184:
[----:B------:R-:W-:Y:S05]  /*b950*/  BSYNC B1 ;  /* 0x0000000000017941 */ /* 0x000fea0003800000 */
.L_x_183:
[----:B--2---:R-:W1:Y:S01]  /*b960*/  LDL.LU R6, [R1+0x28] ;  /* 0x0000280001067983 */ /* 0x004e620000300800 */
[----:B-----5:R-:W-:Y:S01]  /*b970*/  FMUL R0, R59, UR21 ;  /* 0x000000153b007c20 */ /* 0x020fe20008400000 */
[C---:B------:R-:W-:Y:S02]  /*b980*/  LEA R4, P2, R5.reuse, UR10, 0x2 ;  /* 0x0000000a05047c11 */ /* 0x040fe4000f8410ff */
[----:B0-----:R-:W2:Y:S02]  /*b990*/  LDL.LU R19, [R1+0x2c] ;  /* 0x00002c0001137983 */ /* 0x001ea40000300800 */
[----:B------:R-:W-:Y:S01]  /*b9a0*/  LEA.HI.X R5, R5, UR11, R10, 0x2, P2 ;  /* 0x0000000b05057c11 */ /* 0x000fe200090f140a */
[----:B------:R-:W-:-:S04]  /*b9b0*/  IMAD.WIDE.U32 R8, R30, 0x7, R8 ;  /* 0x000000071e087825 */ /* 0x000fc800078e0008 */
[----:B-1----:R-:W-:-:S05]  /*b9c0*/  FFMA R17, R6, UR20, R0 ;  /* 0x0000001406117c23 */ /* 0x002fca0008000000 */
[----:B------:R0:W-:Y:S04]  /*b9d0*/  @P1 STG.E desc[UR18][R2.64+0x20], R17 ;  /* 0x0000201102001986 */ /* 0x0001e8000c101912 */
[----:B------:R1:W3:Y:S01]  /*b9e0*/  @P4 LDG.E.LTC128B R59, desc[UR18][R4.64] ;  /* 0x00000012043b4981 */ /* 0x0002e2000c1e1920 */
        /* <DEDUP_REMOVED lines=17> */
[----:B---3--:R-:W-:-:S04]  /*bb00*/  FMUL R0, R59, UR21 ;  /* 0x000000153b007c20 */ /* 0x008fc80008400000 */
[----:B--2---:R-:W-:Y:S01]  /*bb10*/  FFMA R19, R19, UR20, R0 ;  /* 0x0000001413137c23 */ /* 0x004fe20008000000 */
[----:B------:R-:W-:Y:S01]  /*bb20*/  IMAD.X R0, R15, 0x1, R27, P2 ;  /* 0x000000010f007824 */ /* 0x000fe200010e061b */
[----:B------:R-:W-:-:S03]  /*bb30*/  LEA R4, P2, R5, UR10, 0x2 ;  /* 0x0000000a05047c11 */ /* 0x000fc6000f8410ff */
[----:B------:R0:W-:Y:S01]  /*bb40*/  @P4 STG.E desc[UR18][R16.64], R19 ;  /* 0x0000001310004986 */ /* 0x0001e2000c101912 */
[----:B------:R-:W-:Y:S01]  /*bb50*/  LEA.HI.X R5, R5, UR11, R0, 0x2, P2 ;  /* 0x0000000b05057c11 */ /* 0x000fe200090f1400 */
[----:B------:R-:W-:Y:S08]  /*bb60*/  @!P5 BRA `(.L_x_186) ;  /* 0x000000000004d947 */ /* 0x000ff00003800000 */
[----:B------:R1:W5:Y:S02]  /*bb70*/  LDG.E.LTC128B R59, desc[UR18][R4.64] ;  /* 0x00000012043b7981 */ /* 0x000364000c1e1920 */
.L_x_186:
[----:B------:R-:W-:Y:S05]  /*bb80*/  BSYNC B1 ;  /* 0x0000000000017941 */ /* 0x000fea0003800000 */
.L_x_185:
        /* <DEDUP_REMOVED lines=8> */
[----:B------:R-:W-:-:S04]  /*bc10*/  IADD3 R10, P4, R34, R6, RZ ;  /* 0x00000006220a7210 */ /* 0x000fc80007f9e0ff */
[----:B------:R-:W-:Y:S02]  /*bc20*/  IADD3 R5, R5, UR6, RZ ;  /* 0x0000000605057c10 */ /* 0x000fe4000fffe0ff */
[C---:B------:R-:W-:Y:S02]  /*bc30*/  LEA R6, P0, R4.reuse, UR10, 0x2 ;  /* 0x0000000a04067c11 */ /* 0x040fe4000f8010ff */
[----:B------:R-:W-:Y:S02]  /*bc40*/  IADD3.X R11, R35, R55, R7, P4, !PT ;  /* 0x00000037230b7210 */ /* 0x000fe400027fe407 */
[----:B------:R-:W-:Y:S01]  /*bc50*/  LEA.HI.X R7, R4, UR11, R5, 0x2, P0 ;  /* 0x0000000b04077c11 */ /* 0x000fe200080f1405 */
[----:B0-----:R-:W-:-:S05]  /*bc60*/  FFMA R19, R18, UR20, R0 ;  /* 0x0000001412137c23 */ /* 0x001fca0008000000 */
[----:B------:R0:W-:Y:S01]  /*bc70*/  @P5 STG.E desc[UR18][R2.64], R19 ;  /* 0x0000001302005986 */ /* 0x0001e2000c101912 */
[----:B------:R-:W-:Y:S05]  /*bc80*/  @!P2 BRA `(.L_x_188) ;  /* 0x000000000004a947 */ /* 0x000fea0003800000 */
[----:B------:R1:W5:Y:S02]  /*bc90*/  LDG.E.LTC128B R59, desc[UR18][R6.64+0x20] ;  /* 0x00002012063b7981 */ /* 0x000364000c1e1920 */
.L_x_188:
[----:B------:R-:W-:Y:S05]  /*bca0*/  BSYNC B1 ;  /* 0x0000000000017941 */ /* 0x000fea0003800000 */
.L_x_187:
[----:B-1----:R-:W2:Y:S01]  /*bcb0*/  LDL.LU R6, [R1+0x34] ;  /* 0x0000340001067983 */ /* 0x002ea20000300800 */
[----:B-----5:R-:W-:Y:S01]  /*bcc0*/  FMUL R0, R59, UR21 ;  /* 0x000000153b007c20 */ /* 0x020fe20008400000 */
[----:B------:R-:W-:Y:S01]  /*bcd0*/  IMAD.WIDE.U32 R4, R52, UR23, R10 ;  /* 0x0000001734047c25 */ /* 0x000fe2000f8e000a */
[----:B------:R-:W-:Y:S01]  /*bce0*/  ISETP.GT.AND P1, PT, R50, 0x8, P1 ;  /* 0x000000083200780c */ /* 0x000fe20000f24270 */
[----:B------:R-:W-:Y:S01]  /*bcf0*/  BSSY B1, `(.L_x_189) ;  /* 0x000000e000017945 */ /* 0x000fe20003800000 */
[----:B------:R-:W-:Y:S01]  /*bd00*/  ISETP.GT.AND P0, PT, R51, 0xe0, PT ;  /* 0x000000e03300780c */ /* 0x000fe20003f04270 */
[----:B------:R-:W-:-:S03]  /*bd10*/  IMAD.WIDE.U32 R14, R30, 0x7, R14 ;  /* 0x000000071e0e7825 */ /* 0x000fc600078e000e */
[----:B------:R-:W-:Y:S01]  /*bd20*/  ISETP.GT.AND P4, PT, R50, RZ, P0 ;  /* 0x000000ff3200720c */ /* 0x000fe20000784270 */
[----:B------:R-:W-:Y:S01]  /*bd30*/  VIADD R7, R5, UR6 ;  /* 0x0000000605077c36 */ /* 0x000fe20008000000 */
[----:B------:R-:W-:Y:S01]  /*bd40*/  IADD3 R5, P6, R28, R14, RZ ;  /* 0x0000000e1c057210 */ /* 0x000fe20007fde0ff */
[----:B------:R-:W-:-:S04]  /*bd50*/  IMAD.IADD R18, R54, 0x1, R15 ;  /* 0x0000000136127824 */ /* 0x000fc800078e020f */
[----:B------:R-:W-:Y:S02]  /*bd60*/  IMAD.X R10, R18, 0x1, R27, P6 ;  /* 0x00000001120a7824 */ /* 0x000fe400030e061b */
[----:B--2---:R-:W-:Y:S01]  /*bd70*/  FFMA R11, R6, UR20, R0 ;  /* 0x00000014060b7c23 */ /* 0x004fe20008000000 */
[----:B------:R-:W-:-:S04]  /*bd80*/  LEA R6, P5, R4, UR10, 0x2 ;  /* 0x0000000a04067c11 */ /* 0x000fc8000f8a10ff */
[----:B------:R1:W-:Y:S01]  /*bd90*/  @P2 STG.E desc[UR18][R16.64+0x20], R11 ;  /* 0x0000200b10002986 */ /* 0x0003e2000c101912 */
[----:B------:R-:W-:Y:S01]  /*bda0*/  LEA.HI.X R7, R4, UR11, R7, 0x2, P5 ;  /* 0x0000000b04077c11 */ /* 0x000fe2000a8f1407 */
[----:B------:R-:W-:Y:S07]  /*bdb0*/  @!P1 BRA `(.L_x_190) ;  /* 0x0000000000049947 */ /* 0x000fee0003800000 */
[----:B------:R2:W5:Y:S02]  /*bdc0*/  LDG.E.LTC128B R59, desc[UR18][R6.64+0x20] ;  /* 0x00002012063b7981 */ /* 0x000564000c1e1920 */
.L_x_190:
[----:B------:R-:W-:Y:S05]  /*bdd0*/  BSYNC B1 ;  /* 0x0000000000017941 */ /* 0x000fea0003800000 */
.L_x_189:
        /* <DEDUP_REMOVED lines=34> */
.L_x_192:
[----:B------:R-:W-:Y:S05]  /*c000*/  BSYNC B1 ;  /* 0x0000000000017941 */ /* 0x000fea0003800000 */
.L_x_191:
[----:B------:R-:W0:Y:S01]  /*c010*/  LDL.LU R18, [R1+0x40] ;  /* 0x0000400001127983 */ /* 0x000e220000300800 */
[----:B------:R-:W-:Y:S01]  /*c020*/  IADD3 R2, P4, R2, R58, RZ ;  /* 0x0000003a02027210 */ /* 0x000fe20007f9e0ff */
[----:B-----5:R-:W-:Y:S01]  /*c030*/  FMUL R0, R59, UR21 ;  /* 0x000000153b007c20 */ /* 0x020fe20008400000 */
[----:B------:R-:W-:Y:S01]  /*c040*/  ISETP.GT.AND P2, PT, R50, 0x8, P0 ;  /* 0x000000083200780c */ /* 0x000fe20000744270 */
[----:B------:R-:W-:Y:S01]  /*c050*/  IMAD.WIDE.U32 R6, R53, R30, R12 ;  /* 0x0000001e35067225 */ /* 0x000fe200078e000c */
[----:B------:R-:W-:Y:S01]  /*c060*/  IADD3.X R3, R3, R33, RZ, P4, !PT ;  /* 0x0000002103037210 */ /* 0x000fe200027fe4ff */
[----:B------:R-:W-:Y:S02]  /*c070*/  BSSY B1, `(.L_x_193) ;  /* 0x000000b000017945 */ /* 0x000fe40003800000 */
        /* <DEDUP_REMOVED lines=10> */
.L_x_194:
[----:B------:R-:W-:Y:S05]  /*c120*/  BSYNC B1 ;  /* 0x0000000000017941 */ /* 0x000fea0003800000 */
.L_x_193:
        /* <DEDUP_REMOVED lines=18> */
.L_x_196:
[----:B------:R-:W-:Y:S05]  /*c250*/  BSYNC B1 ;  /* 0x0000000000017941 */ /* 0x000fea0003800000 */
.L_x_195:
        /* <DEDUP_REMOVED lines=24> */
[----:B------:R-:W-:Y:S02]  /*c3e0*/  MOV R16, R6 ;  /* 0x0000000600107202 */ /* 0x000fe40000000f00 */
[----:B------:R-:W-:Y:S01]  /*c3f0*/  ISETP.GT.AND P5, PT, R50, RZ, P1 ;  /* 0x000000ff3200720c */ /* 0x000fe20000fa4270 */
[----:B---3--:R-:W-:-:S04]  /*c400*/  FMUL R0, R59, UR21 ;  /* 0x000000153b007c20 */ /* 0x008fc80008400000 */
[----:B--2---:R-:W-:Y:S01]  /*c410*/  FFMA R19, R19, UR20, R0 ;  /* 0x0000001413137c23 */ /* 0x004fe20008000000 */
[----:B------:R-:W-:Y:S01]  /*c420*/  IMAD.X R0, R15, 0x1, R27, P2 ;  /* 0x000000010f007824 */ /* 0x000fe200010e061b */
[----:B------:R-:W-:-:S03]  /*c430*/  LEA R4, P2, R5, UR10, 0x2 ;  /* 0x0000000a05047c11 */ /* 0x000fc6000f8410ff */
[----:B------:R0:W-:Y:S01]  /*c440*/  @P4 STG.E desc[UR18][R16.64], R19 ;  /* 0x0000001310004986 */ /* 0x0001e2000c101912 */
[----:B------:R-:W-:Y:S02]  /*c450*/  LEA.HI.X R5, R5, UR11, R0, 0x2, P2 ;  /* 0x0000000b05057c11 */ /* 0x000fe400090f1400 */
[----:B------:R-:W-:Y:S07]  /*c460*/  @!P5 BRA `(.L_x_198) ;  /* 0x000000000004d947 */ /* 0x000fee0003800000 */
[----:B------:R1:W5:Y:S02]  /*c470*/  LDG.E.LTC128B R59, desc[UR18][R4.64] ;  /* 0x00000012043b7981 */ /* 0x000364000c1e1920 */
.L_x_198:
[----:B------:R-:W-:Y:S05]  /*c480*/  BSYNC B1 ;  /* 0x0000000000017941 */ /* 0x000fea0003800000 */
.L_x_197:
        /* <DEDUP_REMOVED lines=17> */
.L_x_200:
[----:B------:R-:W-:Y:S05]  /*c5a0*/  BSYNC B1 ;  /* 0x0000000000017941 */ /* 0x000fea0003800000 */
.L_x_199:
        /* <DEDUP_REMOVED lines=18> */
.L_x_202:
[----:B------:R-:W-:Y:S05]  /*c6d0*/  BSYNC B1 ;  /* 0x0000000000017941 */ /* 0x000fea0003800000 */
.L_x_201:
        /* <DEDUP_REMOVED lines=28> */
[----:B------:R-:W-:Y:S02]  /*c8a0*/  IADD3.X R0, R15, R27, RZ, P2, !PT ;  /* 0x0000001b0f007210 */ /* 0x000fe400017fe4ff */
[C---:B------:R-:W-:Y:S02]  /*c8b0*/  LEA R4, P2, R5.reuse, UR10, 0x2 ;  /* 0x0000000a05047c11 */ /* 0x040fe4000f8410ff */
[----:B------:R0:W-:Y:S02]  /*c8c0*/  @P4 STG.E desc[UR18][R16.64], R19 ;  /* 0x0000001310004986 */ /* 0x0001e4000c101912 */
[----:B------:R-:W-:Y:S01]  /*c8d0*/  LEA.HI.X R5, R5, UR11, R0, 0x2, P2 ;  /* 0x0000000b05057c11 */ /* 0x000fe200090f1400 */
[----:B------:R-:W-:Y:S08]  /*c8e0*/  @!P5 BRA `(.L_x_204) ;  /* 0x000000000004d947 */ /* 0x000ff00003800000 */
[----:B------:R1:W5:Y:S02]  /*c8f0*/  LDG.E.LTC128B R59, desc[UR18][R4.64] ;  /* 0x00000012043b7981 */ /* 0x000364000c1e1920 */
.L_x_204:
[----:B------:R-:W-:Y:S05]  /*c900*/  BSYNC B1 ;  /* 0x0000000000017941 */ /* 0x000fea0003800000 */
.L_x_203:
        /* <DEDUP_REMOVED lines=17> */
.L_x_206:
[----:B------:R-:W-:Y:S05]  /*ca20*/  BSYNC B1 ;  /* 0x0000000000017941 */ /* 0x000fea0003800000 */
.L_x_205:
        /* <DEDUP_REMOVED lines=10> */
[----:B0-----:R-:W-:-:S04]  /*cad0*/  IMAD.IADD R19, R54, 0x1, R15 ;  /* 0x0000000136137824 */ /* 0x001fc800078e020f */
[----:B------:R-:W-:Y:S02]  /*cae0*/  IMAD.X R10, R19, 0x1, R27, P6 ;  /* 0x00000001130a7824 */ /* 0x000fe400030e061b */
[----:B--2---:R-:W-:Y:S01]  /*caf0*/  FFMA R11, R6, UR20, R0 ;  /* 0x00000014060b7c23 */ /* 0x004fe20008000000 */
[----:B------:R-:W-:-:S04]  /*cb00*/  LEA R6, P5, R4, UR10, 0x2 ;  /* 0x0000000a04067c11 */ /* 0x000fc8000f8a10ff */
[----:B------:R0:W-:Y:S01]  /*cb10*/  @P2 STG.E desc[UR18][R16.64+0x20], R11 ;  /* 0x0000200b10002986 */ /* 0x0001e2000c101912 */
[----:B------:R-:W-:Y:S01]  /*cb20*/  LEA.HI.X R7, R4, UR11, R7, 0x2, P5 ;  /* 0x0000000b04077c11 */ /* 0x000fe2000a8f1407 */
[----:B------:R-:W-:Y:S07]  /*cb30*/  @!P1 BRA `(.L_x_208) ;  /* 0x0000000000049947 */ /* 0x000fee0003800000 */
[----:B------:R1:W5:Y:S02]  /*cb40*/  LDG.E.LTC128B R59, desc[UR18][R6.64+0x20] ;  /* 0x00002012063b7981 */ /* 0x000364000c1e1920 */
.L_x_208:
[----:B------:R-:W-:Y:S05]  /*cb50*/  BSYNC B1 ;  /* 0x0000000000017941 */ /* 0x000fea0003800000 */
.L_x_207:
[----:B-1----:R-:W2:Y:S01]  /*cb60*/  LDL.LU R6, [R1+0x68] ;  /* 0x0000680001067983 */ /* 0x002ea20000300800 */
[----:B-----5:R-:W-:Y:S01]  /*cb70*/  FMUL R0, R59, UR21 ;  /* 0x000000153b007c20 */ /* 0x020fe20008400000 */
[C---:B------:R-:W-:Y:S01]  /*cb80*/  LEA R4, P2, R5.reuse, UR10, 0x2 ;  /* 0x0000000a05047c11 */ /* 0x040fe2000f8410ff */
[----:B------:R-:W-:Y:S01]  /*cb90*/  IMAD.MOV.U32 R15, RZ, RZ, R59 ;  /* 0x000000ffff0f7224 */ /* 0x000fe200078e003b */
[----:B0-----:R-:W3:Y:S02]  /*cba0*/  LDL.LU R16, [R1+0x6c] ;  /* 0x00006c0001107983 */ /* 0x001ee40000300800 */
[----:B------:R-:W-:Y:S01]  /*cbb0*/  LEA.HI.X R5, R5, UR11, R10, 0x2, P2 ;  /* 0x0000000b05057c11 */ /* 0x000fe200090f140a */
[----:B--2---:R-:W-:-:S05]  /*cbc0*/  FFMA R11, R6, UR20, R0 ;  /* 0x00000014060b7c23 */ /* 0x004fca0008000000 */
[----:B------:R0:W-:Y:S04]  /*cbd0*/  @P1 STG.E desc[UR18][R2.64+0x20], R11 ;  /* 0x0000200b02001986 */ /* 0x0001e8000c101912 */
[----:B------:R1:W2:Y:S01]  /*cbe0*/  @P4 LDG.E.LTC128B R15, desc[UR18][R4.64] ;  /* 0x00000012040f4981 */ /* 0x0002a2000c1e1920 */
[----:B------:R-:W-:Y:S01]  /*cbf0*/  IMAD.WIDE.U32 R8, R30, 0x7, R8 ;  /* 0x000000071e087825 */ /* 0x000fe200078e0008 */
[----:B------:R-:W-:Y:S01]  /*cc00*/  IADD3 R58, P2, R2, R58, RZ ;  /* 0x0000003a023a7210 */ /* 0x000fe20007f5e0ff */
[----:B------:R-:W-:Y:S02]  /*cc10*/  BSSY B1, `(.L_x_209) ;  /* 0x000001a000017945 */ /* 0x000fe40003800000 */
[----:B------:R-:W-:Y:S01]  /*cc20*/  IMAD.WIDE.U32 R6, R32, 0x1c, R2 ;  /* 0x0000001c20067825 */ /* 0x000fe200078e0002 */
[----:B------:R-:W-:-:S03]  /*cc30*/  IADD3 R8, P1, R8, R30, RZ ;  /* 0x0000001e08087210 */ /* 0x000fc60007f3e0ff */
[----:B------:R-:W-:Y:S01]  /*cc40*/  IMAD.WIDE.U32 R12, R30, 0x7, R12 ;  /* 0x000000071e0c7825 */ /* 0x000fe200078e000c */
[----:B0-----:R-:W-:Y:S02]  /*cc50*/  IADD3 R11, R56, R7, RZ ;  /* 0x00000007380b7210 */ /* 0x001fe40007ffe0ff */
[----:B------:R-:W-:Y:S01]  /*cc60*/  IADD3.X R9, R31, R54, R9, P1, !PT ;  /* 0x000000361f097210 */ /* 0x000fe20000ffe409 */
[----:B------:R-:W-:Y:S01]  /*cc70*/  IMAD.MOV.U32 R10, RZ, RZ, R6 ;  /* 0x000000ffff0a7224 */ /* 0x000fe200078e0006 */
[----:B------:R-:W-:Y:S01]  /*cc80*/  ISETP.GT.AND P1, PT, R51, 0xf9, PT ;  /* 0x000000f93300780c */ /* 0x000fe20003f24270 */
[----:B------:R-:W-:Y:S01]  /*cc90*/  IMAD.X R59, R3, 0x1, R33, P2 ;  /* 0x00000001033b7824 */ /* 0x000fe200010e0621 */
[-C--:B-1----:R-:W-:Y:S01]  /*cca0*/  IADD3 R4, P2, R12, R30.reuse, RZ ;  /* 0x0000001e0c047210 */ /* 0x082fe20007f5e0ff */
[----:B------:R-:W-:-:S03]  /*ccb0*/  IMAD.WIDE.U32 R8, R53, R30, R8 ;  /* 0x0000001e35087225 */ /* 0x000fc600078e0008 */
[----:B------:R-:W-:Y:S02]  /*ccc0*/  IADD3.X R5, R31, R54, R13, P2, !PT ;  /* 0x000000361f057210 */ /* 0x000fe400017fe40d */
[----:B------:R-:W-:Y:S02]  /*ccd0*/  ISETP.GT.AND P2, PT, R50, RZ, P1 ;  /* 0x000000ff3200720c */ /* 0x000fe40000f44270 */
[----:B------:R-:W-:-:S04]  /*cce0*/  IADD3 R8, P5, R34, R8, RZ ;  /* 0x0000000822087210 */ /* 0x000fc80007fbe0ff */
[----:B------:R-:W-:Y:S02]  /*ccf0*/  IADD3.X R9, R35, R55, R9, P5, !PT ;  /* 0x0000003723097210 */ /* 0x000fe40002ffe409 */
[----:B------:R-:W-:-:S04]  /*cd00*/  IADD3 R14, P5, P6, R28, R30, R14 ;  /* 0x0000001e1c0e7210 */ /* 0x000fc80007ebe00e */
[----:B------:R-:W-:Y:S01]  /*cd10*/  IADD3.X R27, R27, R31, R19, P5, P6 ;  /* 0x0000001f1b1b7210 */ /* 0x000fe20002fec413 */
[----:B------:R-:W-:Y:S01]  /*cd20*/  IMAD.WIDE.U32 R30, R53, R30, R4 ;  /* 0x0000001e351e7225 */ /* 0x000fe200078e0004 */
[----:B------:R-:W-:-:S03]  /*cd30*/  LEA R2, P5, R14, UR10, 0x2 ;  /* 0x0000000a0e027c11 */ /* 0x000fc6000f8a10ff */
[----:B------:R-:W-:Y:S01]  /*cd40*/  IMAD.WIDE.U32 R4, R52, UR23, R8 ;  /* 0x0000001734047c25 */ /* 0x000fe2000f8e0008 */
[----:B------:R-:W-:-:S03]  /*cd50*/  LEA.HI.X R3, R14, UR11, R27, 0x2, P5 ;  /* 0x0000000b0e037c11 */ /* 0x000fc6000a8f141b */
[----:B--2---:R-:W-:-:S04]  /*cd60*/  FMUL R0, R15, UR21 ;  /* 0x000000150f007c20 */ /* 0x004fc80008400000 */
[----:B---3--:R-:W-:-:S05]  /*cd70*/  FFMA R7, R16, UR20, R0 ;  /* 0x0000001410077c23 */ /* 0x008fca0008000000 */
[----:B------:R0:W-:Y:S01]  /*cd80*/  @P4 STG.E desc[UR18][R10.64], R7 ;  /* 0x000000070a004986 */ /* 0x0001e2000c101912 */
[----:B------:R-:W-:Y:S05]  /*cd90*/  @!P2 BRA `(.L_x_210) ;  /* 0x000000000004a947 */ /* 0x000fea0003800000 */
[----:B------:R1:W5:Y:S02]  /*cda0*/  LDG.E.LTC128B R15, desc[UR18][R2.64] ;  /* 0x00000012020f7981 */ /* 0x000364000c1e1920 */
.L_x_210:
[----:B------:R-:W-:Y:S05]  /*cdb0*/  BSYNC B1 ;  /* 0x0000000000017941 */ /* 0x000fea0003800000 */
.L_x_209:
[----:B------:R-:W2:Y:S01]  /*cdc0*/  LDL.LU R8, [R1+0x70] ;  /* 0x0000700001087983 */ /* 0x000ea20000300800 */
[----:B-----5:R-:W-:Y:S01]  /*cdd0*/  FMUL R0, R15, UR21 ;  /* 0x000000150f007c20 */ /* 0x020fe20008400000 */
[----:B-1----:R-:W-:Y:S01]  /*cde0*/  VIADD R3, R5, UR6 ;  /* 0x0000000605037c36 */ /* 0x002fe20008000000 */
[----:B------:R-:W-:Y:S01]  /*cdf0*/  ISETP.GT.AND P0, PT, R50, 0x8, P0 ;  /* 0x000000083200780c */ /* 0x000fe20000704270 */
[----:B------:R-:W-:Y:S01]  /*ce00*/  BSSY B1, `(.L_x_211) ;  /* 0x0000009000017945 */ /* 0x000fe20003800000 */
[----:B------:R-:W-:Y:S02]  /*ce10*/  IADD3 R6, P5, R34, R30, RZ ;  /* 0x0000001e22067210 */ /* 0x000fe40007fbe0ff */
[C---:B------:R-:W-:Y:S02]  /*ce20*/  LEA R2, P4, R4.reuse, UR10, 0x2 ;  /* 0x0000000a04027c11 */ /* 0x040fe4000f8810ff */
[----:B0-----:R-:W-:Y:S02]  /*ce30*/  IADD3.X R7, R35, R55, R31, P5, !PT ;  /* 0x0000003723077210 */ /* 0x001fe40002ffe41f */
[----:B------:R-:W-:Y:S01]  /*ce40*/  LEA.HI.X R3, R4, UR11, R3, 0x2, P4 ;  /* 0x0000000b04037c11 */ /* 0x000fe2000a0f1403 */
[----:B--2---:R-:W-:-:S05]  /*ce50*/  FFMA R5, R8, UR20, R0 ;  /* 0x0000001408057c23 */ /* 0x004fca0008000000 */
[----:B------:R0:W-:Y:S01]  /*ce60*/  @P2 STG.E desc[UR18][R58.64], R5 ;  /* 0x000000053a002986 */ /* 0x0001e2000c101912 */
[----:B------:R-:W-:Y:S05]  /*ce70*/  @!P0 BRA `(.L_x_212) ;  /* 0x0000000000048947 */ /* 0x000fea0003800000 */
[----:B------:R1:W5:Y:S02]  /*ce80*/  LDG.E.LTC128B R15, desc[UR18][R2.64+0x20] ;  /* 0x00002012020f7981 */ /* 0x000364000c1e1920 */
.L_x_212:
[----:B------:R-:W-:Y:S05]  /*ce90*/  BSYNC B1 ;  /* 0x0000000000017941 */ /* 0x000fea0003800000 */
.L_x_211:
[----:B-1----:R-:W0:Y:S01]  /*cea0*/  LDL.LU R2, [R1+0x74] ;  /* 0x0000740001027983 */ /* 0x002e220000300800 */
[----:B------:R-:W-:Y:S01]  /*ceb0*/  ISETP.GT.AND P1, PT, R50, 0x8, P1 ;  /* 0x000000083200780c */ /* 0x000fe20000f24270 */
[----:B-----5:R-:W-:Y:S01]  /*cec0*/  FMUL R0, R15, UR21 ;  /* 0x000000150f007c20 */ /* 0x020fe20008400000 */
[----:B------:R-:W-:Y:S01]  /*ced0*/  IMAD.WIDE.U32 R52, R52, UR23, R6 ;  /* 0x0000001734347c25 */ /* 0x000fe2000f8e0006 */
[----:B------:R-:W-:Y:S03]  /*cee0*/  BSSY B1, `(.L_x_213) ;  /* 0x0000008000017945 */ /* 0x000fe60003800000 */
[----:B------:R-:W-:Y:S02]  /*cef0*/  VIADD R3, R53, UR6 ;  /* 0x0000000635037c36 */ /* 0x000fe40008000000 */
[----:B0-----:R-:W-:-:S05]  /*cf00*/  FFMA R5, R2, UR20, R0 ;  /* 0x0000001402057c23 */ /* 0x001fca0008000000 */
[----:B------:R0:W-:Y:S01]  /*cf10*/  @P0 STG.E desc[UR18][R10.64+0x20], R5 ;  /* 0x000020050a000986 */ /* 0x0001e2000c101912 */
[----:B------:R-:W-:-:S04]  /*cf20*/  LEA R2, P0, R52, UR10, 0x2 ;  /* 0x0000000a34027c11 */ /* 0x000fc8000f8010ff */
[----:B------:R-:W-:Y:S01]  /*cf30*/  LEA.HI.X R3, R52, UR11, R3, 0x2, P0 ;  /* 0x0000000b34037c11 */ /* 0x000fe200080f1403 */
[----:B------:R-:W-:Y:S08]  /*cf40*/  @!P1 BRA `(.L_x_214) ;  /* 0x0000000000049947 */ /* 0x000ff00003800000 */
[----:B------:R1:W5:Y:S02]  /*cf50*/  LDG.E.LTC128B R15, desc[UR18][R2.64+0x20] ;  /* 0x00002012020f7981 */ /* 0x000364000c1e1920 */
.L_x_214:
[----:B------:R-:W-:Y:S05]  /*cf60*/  BSYNC B1 ;  /* 0x0000000000017941 */ /* 0x000fea0003800000 */
.L_x_213:
[----:B------:R-:W2:Y:S01]  /*cf70*/  LDL.LU R0, [R1+0x84] ;  /* 0x0000840001007983 */ /* 0x000ea20000300800 */
[----:B-----5:R-:W-:-:S04]  /*cf80*/  FMUL R15, R15, UR21 ;  /* 0x000000150f0f7c20 */ /* 0x020fc80008400000 */
[----:B--2---:R-:W-:Y:S01]  /*cf90*/  FFMA R15, R0, UR20, R15 ;  /* 0x00000014000f7c23 */ /* 0x004fe2000800000f */
[----:B------:R-:W-:Y:S06]  /*cfa0*/  @!P1 BRA `(.L_x_215) ;  /* 0x0000002400b49947 */ /* 0x000fec0003800000 */
[----:B------:R2:W-:Y:S01]  /*cfb0*/  STG.E desc[UR18][R58.64+0x20], R15 ;  /* 0x0000200f3a007986 */ /* 0x0005e2000c101912 */
[----:B------:R-:W-:Y:S05]  /*cfc0*/  BRA `(.L_x_215) ;  /* 0x0000002400ac7947 */ /* 0x000fea0003800000 */
.L_x_24:
[----:B------:R-:W-:Y:S01]  /*cfd0*/  ISETP.GT.AND P0, PT, R51, 0x1, PT ;  /* 0x000000013300780c */ /* 0x000fe20003f04270 */
[----:B------:R-:W-:Y:S01]  /*cfe0*/  ULDC.64 UR6, c[0x0][0x6c0] ;  /* 0x0001b00000067ab9 */ /* 0x000fe20000000a00 */
[----:B------:R-:W-:Y:S01]  /*cff0*/  ISETP.GT.AND P1, PT, R50, 0x8, P1 ;  /* 0x000000083200780c */ /* 0x000fe20000f24270 */
[----:B------:R-:W-:Y:S01]  /*d000*/  FMUL R29, R228, UR20 ;  /* 0x00000014e41d7c20 */ /* 0x000fe20008400000 */
[----:B------:R-:W-:Y:S01]  /*d010*/  LEA R24, P5, R36, UR6, 0x2 ;  /* 0x0000000624187c11 */ /* 0x000fe2000f8a10ff */
[----:B------:R-:W-:Y:S01]  /*d020*/  FMUL R227, R227, UR20 ;  /* 0x00000014e3e37c20 */ /* 0x000fe20008400000 */
[----:B------:R-:W-:Y:S01]  /*d030*/  ISETP.GT.AND P4, PT, R50, RZ, P0 ;  /* 0x000000ff3200720c */ /* 0x000fe20000784270 */
[----:B------:R-:W-:Y:S01]  /*d040*/  FMUL R31, R226, UR20 ;  /* 0x00000014e21f7c20 */ /* 0x000fe20008400000 */
[----:B------:R-:W-:Y:S01]  /*d050*/  LEA.HI.X R25, R36, UR7, R43, 0x2, P5 ;  /* 0x0000000724197c11 */ /* 0x000fe2000a8f142b */
[----:B------:R-:W-:Y:S01]  /*d060*/  FMUL R225, R225, UR20 ;  /* 0x00000014e1e17c20 */ /* 0x000fe20008400000 */
[C---:B------:R-:W-:Y:S01]  /*d070*/  LEA R26, P5, R32.reuse, R24, 0x2 ;  /* 0x00000018201a7211 */ /* 0x040fe200078a10ff */
[----:B------:R-:W-:Y:S01]  /*d080*/  IMAD.SHL.U32 R37, R32, 0x20, RZ ;  /* 0x0000002020257824 */ /* 0x000fe200078e00ff */
[----:B------:R-:W-:Y:S01]  /*d090*/  ISETP.GT.AND P0, PT, R50, 0x8, P0 ;  /* 0x000000083200780c */ /* 0x000fe20000704270 */
[----:B------:R1:W-:Y:S01]  /*d0a0*/  @P2 STG.E desc[UR18][R24.64], R29 ;  /* 0x0000001d18002986 */ /* 0x0003e2000c101912 */
[----:B------:R-:W-:-:S02]  /*d0b0*/  LEA.HI.X R27, R32, R25, R33, 0x2, P5 ;  /* 0x00000019201b7211 */ /* 0x000fc400028f1421 */
[----:B------:R-:W-:Y:S01]  /*d0c0*/  SHF.L.U64.HI R39, R32, 0x5, R33 ;  /* 0x0000000520277819 */ /* 0x000fe20000010221 */
[----:B------:R-:W-:Y:S01]  /*d0d0*/  FMUL R35, R224, UR20 ;  /* 0x00000014e0237c20 */ /* 0x000fe20008400000 */
[----:B------:R-:W-:Y:S01]  /*d0e0*/  FMUL R223, R223, UR20 ;  /* 0x00000014dfdf7c20 */ /* 0x000fe20008400000 */
[----:B------:R-:W-:Y:S04]  /*d0f0*/  @P4 STG.E desc[UR18][R26.64], R227 ;  /* 0x000000e31a004986 */ /* 0x000fe8000c101912 */
[----:B------:R2:W-:Y:S01]  /*d100*/  @P1 STG.E desc[UR18][R24.64+0x20], R31 ;  /* 0x0000201f18001986 */ /* 0x0005e2000c101912 */
[----:B------:R-:W-:-:S03]  /*d110*/  ISETP.GT.AND P1, PT, R51, 0x8, PT ;  /* 0x000000083300780c */ /* 0x000fc60003f24270 */
[----:B------:R3:W-:Y:S01]  /*d120*/  @P0 STG.E desc[UR18][R26.64+0x20], R225 ;  /* 0x000020e11a000986 */ /* 0x0007e2000c101912 */
[----:B------:R-:W-:Y:S02]  /*d130*/  ISETP.GT.AND P0, PT, R51, 0x9, PT ;  /* 0x000000093300780c */ /* 0x000fe40003f04270 */
[C---:B------:R-:W-:Y:S01]  /*d140*/  ISETP.GT.AND P4, PT, R50.reuse, RZ, P1 ;  /* 0x000000ff3200720c */ /* 0x040fe20000f84270 */
[----:B------:R-:W-:Y:S01]  /*d150*/  IMAD R33, R33, 0x1c, RZ ;  /* 0x0000001c21217824 */ /* 0x000fe200078e02ff */
[----:B------:R-:W-:Y:S01]  /*d160*/  ISETP.GT.AND P5, PT, R50, RZ, P0 ;  /* 0x000000ff3200720c */ /* 0x000fe200007a4270 */
[----:B-1----:R-:W-:Y:S01]  /*d170*/  IMAD.WIDE.U32 R28, R32, 0x1c, R26 ;  /* 0x0000001c201c7825 */ /* 0x002fe200078e001a */
[----:B------:R-:W-:-:S03]  /*d180*/  ISETP.GT.AND P1, PT, R50, 0x8, P1 ;  /* 0x000000083200780c */ /* 0x000fc60000f24270 */
[----:B------:R-:W-:Y:S01]  /*d190*/  FMUL R221, R221, UR20 ;  /* 0x00000014dddd7c20 */ /* 0x000fe20008400000 */
[----:B--2---:R-:W-:Y:S01]  /*d1a0*/  IADD3 R24, P2, R37, R26, RZ ;  /* 0x0000001a25187210 */ /* 0x004fe20007f5e0ff */
[----:B------:R-:W-:Y:S01]  /*d1b0*/  IMAD.IADD R29, R33, 0x1, R29 ;  /* 0x00000001211d7824 */ /* 0x000fe200078e021d */
[----:B------:R-:W-:Y:S01]  /*d1c0*/  ISETP.GT.AND P0, PT, R50, 0x8, P0 ;  /* 0x000000083200780c */ /* 0x000fe20000704270 */
[----:B------:R-:W-:Y:S01]  /*d1d0*/  FMUL R41, R220, UR20 ;  /* 0x00000014dc297c20 */ /* 0x000fe20008400000 */
[----:B------:R-:W-:Y:S01]  /*d1e0*/  FMUL R219, R219, UR20 ;  /* 0x00000014dbdb7c20 */ /* 0x000fe20008400000 */
[----:B------:R-:W-:Y:S01]  /*d1f0*/  IMAD.X R25, R39, 0x1, R27, P2 ;  /* 0x0000000127197824 */ /* 0x000fe200010e061b */
[C---:B------:R-:W-:Y:S01]  /*d200*/  ISETP.GT.AND P2, PT, R51.reuse, 0x10, PT ;  /* 0x000000103300780c */ /* 0x040fe20003f44270 */
[----:B------:R-:W-:Y:S01]  /*d210*/  @P4 STG.E desc[UR18][R28.64], R35 ;  /* 0x000000231c004986 */ /* 0x000fe2000c101912 */
[----:B------:R-:W-:Y:S01]  /*d220*/  ISETP.GT.AND P4, PT, R51, 0x11, PT ;  /* 0x000000113300780c */ /* 0x000fe20003f84270 */
[----:B------:R-:W-:Y:S01]  /*d230*/  FMUL R31, R222, UR20 ;  /* 0x00000014de1f7c20 */ /* 0x000fe20008400000 */
[C---:B------:R-:W-:Y:S01]  /*d240*/  ISETP.GT.AND P6, PT, R50.reuse, RZ, P2 ;  /* 0x000000ff3200720c */ /* 0x040fe200017c4270 */
[----:B------:R-:W-:Y:S01]  /*d250*/  @P5 STG.E desc[UR18][R24.64], R223 ;  /* 0x000000df18005986 */ /* 0x000fe2000c101912 */
[----:B------:R-:W-:Y:S01]  /*d260*/  ISETP.GT.AND P5, PT, R50, RZ, P4 ;  /* 0x000000ff3200720c */ /* 0x000fe200027a4270 */
[----:B---3--:R-:W-:Y:S01]  /*d270*/  IMAD.WIDE.U32 R26, R32, 0x1c, R24 ;  /* 0x0000001c201a7825 */ /* 0x008fe200078e0018 */
[----:B------:R-:W-:Y:S01]  /*d280*/  ISETP.GT.AND P2, PT, R50, 0x8, P2 ;  /* 0x000000083200780c */ /* 0x000fe20001744270 */
[----:B------:R1:W-:Y:S03]  /*d290*/  @P1 STG.E desc[UR18][R28.64+0x20], R31 ;  /* 0x0000201f1c001986 */ /* 0x0003e6000c101912 */
[----:B------:R-:W-:Y:S01]  /*d2a0*/  IADD3 R27, R33, R27, RZ ;  /* 0x0000001b211b7210 */ /* 0x000fe20007ffe0ff */
[----:B------:R2:W-:Y:S01]  /*d2b0*/  @P0 STG.E desc[UR18][R24.64+0x20], R221 ;  /* 0x000020dd18000986 */ /* 0x0005e2000c101912 */
[----:B------:R-:W-:Y:S01]  /*d2c0*/  ISETP.GT.AND P0, PT, R51, 0x18, PT ;  /* 0x000000183300780c */ /* 0x000fe20003f04270 */
[----:B------:R-:W-:Y:S01]  /*d2d0*/  FMUL R217, R217, UR20 ;  /* 0x00000014d9d97c20 */ /* 0x000fe20008400000 */
[----:B------:R-:W-:Y:S01]  /*d2e0*/  FMUL R215, R215, UR20 ;  /* 0x00000014d7d77c20 */ /* 0x000fe20008400000 */
[----:B------:R-:W-:Y:S01]  /*d2f0*/  FMUL R213, R213, UR20 ;  /* 0x00000014d5d57c20 */ /* 0x000fe20008400000 */
[----:B------:R-:W-:Y:S01]  /*d300*/  FMUL R211, R211, UR20 ;  /* 0x00000014d3d37c20 */ /* 0x000fe20008400000 */
[----:B------:R-:W-:Y:S01]  /*d310*/  FMUL R45, R210, UR20 ;  /* 0x00000014d22d7c20 */ /* 0x000fe20008400000 */
[----:B------:R-:W-:Y:S01]  /*d320*/  FMUL R209, R209, UR20 ;  /* 0x00000014d1d17c20 */ /* 0x000fe20008400000 */
[----:B-1----:R-:W-:Y:S01]  /*d330*/  IADD3 R28, P1, R37, R24, RZ ;  /* 0x00000018251c7210 */ /* 0x002fe20007f3e0ff */
[----:B------:R-:W-:Y:S01]  /*d340*/  FMUL R31, R218, UR20 ;  /* 0x00000014da1f7c20 */ /* 0x000fe20008400000 */
[----:B------:R-:W-:Y:S01]  /*d350*/  FMUL R207, R207, UR20 ;  /* 0x00000014cfcf7c20 */ /* 0x000fe20008400000 */
[----:B------:R-:W-:Y:S01]  /*d360*/  FMUL R205, R205, UR20 ;  /* 0x00000014cdcd7c20 */ /* 0x000fe20008400000 */
[----:B------:R-:W-:Y:S01]  /*d370*/  FMUL R203, R203, UR20 ;  /* 0x00000014cbcb7c20 */ /* 0x000fe20008400000 */
[----:B------:R-:W-:Y:S01]  /*d380*/  IMAD.X R29, R39, 0x1, R25, P1 ;  /* 0x00000001271d7824 */ /* 0x000fe200008e0619 */
[----:B------:R-:W-:Y:S01]  /*d390*/  ISETP.GT.AND P1, PT, R51, 0x19, PT ;  /* 0x000000193300780c */ /* 0x000fe20003f24270 */
[----:B------:R1:W-:Y:S01]  /*d3a0*/  @P6 STG.E desc[UR18][R26.64], R41 ;  /* 0x000000291a006986 */ /* 0x0003e2000c101912 */
[----:B------:R-:W-:-:S02]  /*d3b0*/  ISETP.GT.AND P4, PT, R50, 0x8, P4 ;  /* 0x000000083200780c */ /* 0x000fc40002784270 */
[C---:B------:R-:W-:Y:S01]  /*d3c0*/  ISETP.GT.AND P6, PT, R50.reuse, RZ, P0 ;  /* 0x000000ff3200720c */ /* 0x040fe200007c4270 */
[----:B------:R-:W-:Y:S01]  /*d3d0*/  @P5 STG.E desc[UR18][R28.64], R219 ;  /* 0x000000db1c005986 */ /* 0x000fe2000c101912 */
[----:B------:R-:W-:Y:S01]  /*d3e0*/  ISETP.GT.AND P5, PT, R50, RZ, P1 ;  /* 0x000000ff3200720c */ /* 0x000fe20000fa4270 */
[----:B--2---:R-:W-:Y:S02]  /*d3f0*/  IMAD.WIDE.U32 R24, R32, 0x1c, R28 ;  /* 0x0000001c20187825 */ /* 0x004fe400078e001c */
[----:B------:R2:W-:Y:S02]  /*d400*/  @P2 STG.E desc[UR18][R26.64+0x20], R31 ;  /* 0x0000201f1a002986 */ /* 0x0005e4000c101912 */
[----:B------:R-:W-:Y:S02]  /*d410*/  IMAD.IADD R25, R33, 0x1, R25 ;  /* 0x0000000121197824 */ /* 0x000fe400078e0219 */
[----:B-1----:R-:W-:Y:S01]  /*d420*/  FMUL R41, R216, UR20 ;  /* 0x00000014d8297c20 */ /* 0x002fe20008400000 */
[----:B------:R-:W3:Y:S01]  /*d430*/  LDL.LU R226, [R1+0x24] ;  /* 0x0000240001e27983 */ /* 0x000ee20000300800 */
[----:B--2---:R-:W-:-:S03]  /*d440*/  IADD3 R26, P2, R37, R28, RZ ;  /* 0x0000001c251a7210 */ /* 0x004fc60007f5e0ff */
[----:B------:R1:W-:Y:S02]  /*d450*/  @P4 STG.E desc[UR18][R28.64+0x20], R217 ;  /* 0x000020d91c004986 */ /* 0x0003e4000c101912 */
[----:B------:R-:W-:Y:S01]  /*d460*/  IMAD.X R27, R39, 0x1, R29, P2 ;  /* 0x00000001271b7824 */ /* 0x000fe200010e061d */
[----:B------:R-:W-:Y:S01]  /*d470*/  ISETP.GT.AND P2, PT, R51, 0x20, PT ;  /* 0x000000203300780c */ /* 0x000fe20003f44270 */
[----:B------:R2:W-:Y:S01]  /*d480*/  @P6 STG.E desc[UR18][R24.64], R41 ;  /* 0x0000002918006986 */ /* 0x0005e2000c101912 */
[C---:B------:R-:W-:Y:S02]  /*d490*/  ISETP.GT.AND P0, PT, R50.reuse, 0x8, P0 ;  /* 0x000000083200780c */ /* 0x040fe40000704270 */
[C---:B------:R-:W-:Y:S01]  /*d4a0*/  ISETP.GT.AND P1, PT, R50.reuse, 0x8, P1 ;  /* 0x000000083200780c */ /* 0x040fe20000f24270 */
[----:B------:R-:W-:Y:S01]  /*d4b0*/  @P5 STG.E desc[UR18][R26.64], R215 ;  /* 0x000000d71a005986 */ /* 0x000fe2000c101912 */
[----:B------:R-:W-:Y:S02]  /*d4c0*/  ISETP.GT.AND P5, PT, R50, RZ, P2 ;  /* 0x000000ff3200720c */ /* 0x000fe400017a4270 */
[----:B-1----:R-:W-:Y:S01]  /*d4d0*/  IADD3 R28, P6, R37, R26, RZ ;  /* 0x0000001a251c7210 */ /* 0x002fe20007fde0ff */
[----:B------:R-:W-:Y:S01]  /*d4e0*/  FMUL R43, R212, UR20 ;  /* 0x00000014d42b7c20 */ /* 0x000fe20008400000 */
[----:B------:R-:W-:Y:S01]  /*d4f0*/  ISETP.GT.AND P4, PT, R51, 0x21, PT ;  /* 0x000000213300780c */ /* 0x000fe20003f84270 */
[----:B------:R-:W-:Y:S01]  /*d500*/  IMAD.WIDE.U32 R34, R32, 0x1c, R26 ;  /* 0x0000001c20227825 */ /* 0x000fe200078e001a */
[----:B------:R-:W4:Y:S03]  /*d510*/  LDL.LU R227, [R1+0x20] ;  /* 0x0000200001e37983 */ /* 0x000f260000300800 */
[----:B--2---:R-:W-:Y:S01]  /*d520*/  FMUL R41, R214, UR20 ;  /* 0x00000014d6297c20 */ /* 0x004fe20008400000 */
[----:B------:R-:W-:Y:S01]  /*d530*/  IMAD.X R29, R39, 0x1, R27, P6 ;  /* 0x00000001271d7824 */ /* 0x000fe200030e061b */
[----:B------:R-:W-:Y:S01]  /*d540*/  ISETP.GT.AND P6, PT, R50, RZ, P4 ;  /* 0x000000ff3200720c */ /* 0x000fe200027c4270 */
[----:B------:R-:W-:-:S02]  /*d550*/  IMAD.IADD R35, R33, 0x1, R35 ;  /* 0x0000000121237824 */ /* 0x000fc400078e0223 */
[----:B------:R1:W-:Y:S04]  /*d560*/  @P0 STG.E desc[UR18][R24.64+0x20], R41 ;  /* 0x0000202918000986 */ /* 0x0003e8000c101912 */
[----:B------:R-:W-:Y:S01]  /*d570*/  @P1 STG.E desc[UR18][R26.64+0x20], R213 ;  /* 0x000020d51a001986 */ /* 0x000fe2000c101912 */
[----:B------:R-:W-:-:S03]  /*d580*/  ISETP.GT.AND P1, PT, R51, 0x28, PT ;  /* 0x000000283300780c */ /* 0x000fc60003f24270 */
[----:B------:R2:W-:Y:S01]  /*d590*/  @P5 STG.E desc[UR18][R34.64], R43 ;  /* 0x0000002b22005986 */ /* 0x0005e2000c101912 */
[C---:B------:R-:W-:Y:S02]  /*d5a0*/  ISETP.GT.AND P2, PT, R50.reuse, 0x8, P2 ;  /* 0x000000083200780c */ /* 0x040fe40001744270 */
[----:B-1----:R-:W-:Y:S01]  /*d5b0*/  IADD3 R24, P5, R37, R28, RZ ;  /* 0x0000001c25187210 */ /* 0x002fe20007fbe0ff */
[----:B------:R-:W-:Y:S01]  /*d5c0*/  FMUL R201, R201, UR20 ;  /* 0x00000014c9c97c20 */ /* 0x000fe20008400000 */
[----:B------:R-:W-:Y:S01]  /*d5d0*/  ISETP.GT.AND P0, PT, R51, 0x29, PT ;  /* 0x000000293300780c */ /* 0x000fe20003f04270 */
[----:B------:R-:W-:Y:S01]  /*d5e0*/  @P6 STG.E desc[UR18][R28.64], R211 ;  /* 0x000000d31c006986 */ /* 0x000fe2000c101912 */
[C---:B------:R-:W-:Y:S01]  /*d5f0*/  ISETP.GT.AND P4, PT, R50.reuse, 0x8, P4 ;  /* 0x000000083200780c */ /* 0x040fe20002784270 */
[--C-:B------:R-:W-:Y:S01]  /*d600*/  IMAD.X R25, R39, 0x1, R29.reuse, P5 ;  /* 0x0000000127197824 */ /* 0x100fe200028e061d */
[C---:B------:R-:W-:Y:S01]  /*d610*/  ISETP.GT.AND P6, PT, R50.reuse, RZ, P1 ;  /* 0x000000ff3200720c */ /* 0x040fe20000fc4270 */
[----:B------:R-:W3:Y:S01]  /*d620*/  LDL.LU R225, [R1+0x18] ;  /* 0x0000180001e17983 */ /* 0x000ee20000300800 */
[----:B------:R-:W-:Y:S01]  /*d630*/  ISETP.GT.AND P5, PT, R50, RZ, P0 ;  /* 0x000000ff3200720c */ /* 0x000fe200007a4270 */
[----:B------:R-:W-:Y:S01]  /*d640*/  IMAD.WIDE.U32 R30, R32, 0x1c, R28 ;  /* 0x0000001c201e7825 */ /* 0x000fe200078e001c */
[----:B------:R-:W-:-:S03]  /*d650*/  ISETP.GT.AND P1, PT, R50, 0x8, P1 ;  /* 0x000000083200780c */ /* 0x000fc60000f24270 */
[----:B------:R-:W-:Y:S01]  /*d660*/  FMUL R41, R208, UR20 ;  /* 0x00000014d0297c20 */ /* 0x000fe20008400000 */
[----:B------:R1:W-:Y:S01]  /*d670*/  @P2 STG.E desc[UR18][R34.64+0x20], R45 ;  /* 0x0000202d22002986 */ /* 0x0003e2000c101912 */
[----:B------:R-:W-:Y:S01]  /*d680*/  IMAD.IADD R31, R33, 0x1, R31 ;  /* 0x00000001211f7824 */ /* 0x000fe200078e021f */
[----:B------:R-:W-:Y:S01]  /*d690*/  ISETP.GT.AND P2, PT, R51, 0x30, PT ;  /* 0x000000303300780c */ /* 0x000fe20003f44270 */
[----:B--2---:R-:W-:Y:S01]  /*d6a0*/  FMUL R43, R206, UR20 ;  /* 0x00000014ce2b7c20 */ /* 0x004fe20008400000 */
[----:B------:R-:W-:Y:S01]  /*d6b0*/  IMAD.WIDE.U32 R26, R32, 0x1c, R24 ;  /* 0x0000001c201a7825 */ /* 0x000fe200078e0018 */
[----:B------:R-:W-:Y:S01]  /*d6c0*/  @P4 STG.E desc[UR18][R28.64+0x20], R209 ;  /* 0x000020d11c004986 */ /* 0x000fe2000c101912 */
[----:B------:R-:W-:-:S03]  /*d6d0*/  ISETP.GT.AND P0, PT, R50, 0x8, P0 ;  /* 0x000000083200780c */ /* 0x000fc60000704270 */
[----:B------:R2:W-:Y:S01]  /*d6e0*/  @P6 STG.E desc[UR18][R30.64], R41 ;  /* 0x000000291e006986 */ /* 0x0005e2000c101912 */
[----:B------:R-:W-:-:S03]  /*d6f0*/  ISETP.GT.AND P4, PT, R50, RZ, P2 ;  /* 0x000000ff3200720c */ /* 0x000fc60001784270 */
[----:B------:R-:W-:Y:S01]  /*d700*/  @P5 STG.E desc[UR18][R24.64], R207 ;  /* 0x000000cf18005986 */ /* 0x000fe2000c101912 */
[----:B------:R-:W-:-:S03]  /*d710*/  ISETP.GT.AND P5, PT, R51, 0x31, PT ;  /* 0x000000313300780c */ /* 0x000fc60003fa4270 */
[----:B------:R-:W-:Y:S01]  /*d720*/  @P1 STG.E desc[UR18][R30.64+0x20], R43 ;  /* 0x0000202b1e001986 */ /* 0x000fe2000c101912 */
[----:B------:R-:W-:Y:S01]  /*d730*/  ISETP.GT.AND P1, PT, R50, RZ, P5 ;  /* 0x000000ff3200720c */ /* 0x000fe20002f24270 */
[----:B-1----:R-:W-:Y:S01]  /*d740*/  FMUL R45, R204, UR20 ;  /* 0x00000014cc2d7c20 */ /* 0x002fe20008400000 */
[----:B------:R-:W-:Y:S01]  /*d750*/  IADD3 R34, P6, R37, R24, RZ ;  /* 0x0000001825227210 */ /* 0x000fe20007fde0ff */
[----:B------:R-:W4:Y:S01]  /*d760*/  LDL.LU R224, [R1+0x10] ;  /* 0x0000100001e07983 */ /* 0x000f220000300800 */
[----:B------:R-:W-:Y:S02]  /*d770*/  ISETP.GT.AND P2, PT, R50, 0x8, P2 ;  /* 0x000000083200780c */ /* 0x000fe40001744270 */
[----:B------:R-:W-:Y:S01]  /*d780*/  IADD3 R27, R33, R27, RZ ;  /* 0x0000001b211b7210 */ /* 0x000fe20007ffe0ff */
[----:B------:R1:W-:Y:S01]  /*d790*/  @P0 STG.E desc[UR18][R24.64+0x20], R205 ;  /* 0x000020cd18000986 */ /* 0x0003e2000c101912 */
[----:B------:R-:W-:Y:S01]  /*d7a0*/  IMAD.X R35, R39, 0x1, R25, P6 ;  /* 0x0000000127237824 */ /* 0x000fe200030e0619 */
[----:B------:R-:W-:-:S02]  /*d7b0*/  ISETP.GT.AND P0, PT, R51, 0x38, PT ;  /* 0x000000383300780c */ /* 0x000fc40003f04270 */
[----:B------:R-:W-:Y:S01]  /*d7c0*/  @P4 STG.E desc[UR18][R26.64], R45 ;  /* 0x0000002d1a004986 */ /* 0x000fe2000c101912 */
[----:B------:R-:W-:Y:S01]  /*d7d0*/  ISETP.GT.AND P4, PT, R51, 0x39, PT ;  /* 0x000000393300780c */ /* 0x000fe20003f84270 */
[----:B--2---:R-:W-:Y:S01]  /*d7e0*/  FMUL R41, R202, UR20 ;  /* 0x00000014ca297c20 */ /* 0x004fe20008400000 */
[C---:B------:R-:W-:Y:S01]  /*d7f0*/  ISETP.GT.AND P5, PT, R50.reuse, 0x8, P5 ;  /* 0x000000083200780c */ /* 0x040fe20002fa4270 */
[----:B------:R-:W-:Y:S01]  /*d800*/  @P1 STG.E desc[UR18][R34.64], R203 ;  /* 0x000000cb22001986 */ /* 0x000fe2000c101912 */
[C---:B------:R-:W-:Y:S02]  /*d810*/  ISETP.GT.AND P6, PT, R50.reuse, RZ, P0 ;  /* 0x000000ff3200720c */ /* 0x040fe400007c4270 */
[----:B------:R-:W-:Y:S01]  /*d820*/  ISETP.GT.AND P1, PT, R50, RZ, P4 ;  /* 0x000000ff3200720c */ /* 0x000fe20002724270 */
[----:B------:R-:W-:Y:S01]  /*d830*/  @P2 STG.E desc[UR18][R26.64+0x20], R41 ;  /* 0x000020291a002986 */ /* 0x000fe2000c101912 */
[----:B------:R-:W-:Y:S01]  /*d840*/  IMAD.WIDE.U32 R28, R32, 0x1c, R34 ;  /* 0x0000001c201c7825 */ /* 0x000fe200078e0022 */
[----:B-1----:R-:W-:-:S03]  /*d850*/  IADD3 R24, P2, R37, R34, RZ ;  /* 0x0000002225187210 */ /* 0x002fc60007f5e0ff */
[----:B------:R-:W-:Y:S01]  /*d860*/  FMUL R43, R200, UR20 ;  /* 0x00000014c82b7c20 */ /* 0x000fe20008400000 */
[----:B------:R-:W-:Y:S01]  /*d870*/  FMUL R199, R199, UR20 ;  /* 0x00000014c7c77c20 */ /* 0x000fe20008400000 */
[----:B------:R-:W-:Y:S02]  /*d880*/  IMAD.IADD R29, R33, 0x1, R29 ;  /* 0x00000001211d7824 */ /* 0x000fe400078e021d */
[----:B------:R-:W-:Y:S01]  /*d890*/  FMUL R197, R197, UR20 ;  /* 0x00000014c5c57c20 */ /* 0x000fe20008400000 */
[----:B------:R-:W-:Y:S01]  /*d8a0*/  IMAD.X R25, R39, 0x1, R35, P2 ;  /* 0x0000000127197824 */ /* 0x000fe200010e0623 */
[----:B------:R1:W-:Y:S01]  /*d8b0*/  @P5 STG.E desc[UR18][R34.64+0x20], R201 ;  /* 0x000020c922005986 */ /* 0x0003e2000c101912 */
[----:B------:R-:W-:Y:S02]  /*d8c0*/  IADD3 R30, P5, R37, R24, RZ ;  /* 0x00000018251e7210 */ /* 0x000fe40007fbe0ff */
[----:B------:R-:W-:Y:S01]  /*d8d0*/  ISETP.GT.AND P2, PT, R51, 0x40, PT ;  /* 0x000000403300780c */ /* 0x000fe20003f44270 */
[----:B------:R2:W-:Y:S01]  /*d8e0*/  @P6 STG.E desc[UR18][R28.64], R43 ;  /* 0x0000002b1c006986 */ /* 0x0005e2000c101912 */
[----:B------:R-:W-:-:S03]  /*d8f0*/  ISETP.GT.AND P0, PT, R50, 0x8, P0 ;  /* 0x000000083200780c */ /* 0x000fc60000704270 */
[----:B------:R-:W-:Y:S01]  /*d900*/  @P1 STG.E desc[UR18][R24.64], R199 ;  /* 0x000000c718001986 */ /* 0x000fe2000c101912 */
[----:B------:R-:W-:Y:S01]  /*d910*/  ISETP.GT.AND P1, PT, R51, 0x41, PT ;  /* 0x000000413300780c */ /* 0x000fe20003f24270 */
[--C-:B------:R-:W-:Y:S01]  /*d920*/  IMAD.X R31, R39, 0x1, R25.reuse, P5 ;  /* 0x00000001271f7824 */ /* 0x100fe200028e0619 */
[C---:B------:R-:W-:Y:S01]  /*d930*/  ISETP.GT.AND P4, PT, R50.reuse, 0x8, P4 ;  /* 0x000000083200780c */ /* 0x040fe20002784270 */
[----:B------:R-:W-:Y:S01]  /*d940*/  FMUL R195, R195, UR20 ;  /* 0x00000014c3c37c20 */ /* 0x000fe20008400000 */
[----:B------:R-:W-:Y:S01]  /*d950*/  ISETP.GT.AND P6, PT, R50, RZ, P2 ;  /* 0x000000ff3200720c */ /* 0x000fe200017c4270 */
[----:B------:R-:W-:Y:S01]  /*d960*/  FMUL R47, R194, UR20 ;  /* 0x00000014c22f7c20 */ /* 0x000fe20008400000 */
[C---:B------:R-:W-:Y:S01]  /*d970*/  ISETP.GT.AND P5, PT, R50.reuse, RZ, P1 ;  /* 0x000000ff3200720c */ /* 0x040fe20000fa4270 */
[----:B------:R-:W-:Y:S01]  /*d980*/  FMUL R193, R193, UR20 ;  /* 0x00000014c1c17c20 */ /* 0x000fe20008400000 */
[----:B------:R-:W-:Y:S01]  /*d990*/  ISETP.GT.AND P2, PT, R50, 0x8, P2 ;  /* 0x000000083200780c */ /* 0x000fe20001744270 */
[----:B-1----:R-:W-:-:S04]  /*d9a0*/  IMAD.WIDE.U32 R34, R32, 0x1c, R24 ;  /* 0x0000001c20227825 */ /* 0x002fc800078e0018 */
[----:B------:R-:W-:Y:S01]  /*d9b0*/  FMUL R45, R198, UR20 ;  /* 0x00000014c62d7c20 */ /* 0x000fe20008400000 */
[----:B--2---:R-:W-:Y:S01]  /*d9c0*/  FMUL R43, R196, UR20 ;  /* 0x00000014c42b7c20 */ /* 0x004fe20008400000 */
[----:B------:R-:W-:Y:S01]  /*d9d0*/  FMUL R191, R191, UR20 ;  /* 0x00000014bfbf7c20 */ /* 0x000fe20008400000 */
[----:B------:R-:W-:Y:S02]  /*d9e0*/  IMAD.IADD R35, R33, 0x1, R35 ;  /* 0x0000000121237824 */ /* 0x000fe400078e0223 */
[----:B------:R-:W-:Y:S01]  /*d9f0*/  FMUL R189, R189, UR20 ;  /* 0x00000014bdbd7c20 */ /* 0x000fe20008400000 */
[----:B------:R1:W-:Y:S01]  /*da00*/  @P0 STG.E desc[UR18][R28.64+0x20], R45 ;  /* 0x0000202d1c000986 */ /* 0x0003e2000c101912 */
[----:B------:R-:W-:-:S03]  /*da10*/  ISETP.GT.AND P0, PT, R51, 0x48, PT ;  /* 0x000000483300780c */ /* 0x000fc60003f04270 */
[----:B------:R-:W-:Y:S01]  /*da20*/  @P4 STG.E desc[UR18][R24.64+0x20], R197 ;  /* 0x000020c518004986 */ /* 0x000fe2000c101912 */
[----:B------:R-:W-:-:S03]  /*da30*/  ISETP.GT.AND P1, PT, R50, 0x8, P1 ;  /* 0x000000083200780c */ /* 0x000fc60000f24270 */
[----:B------:R2:W-:Y:S01]  /*da40*/  @P6 STG.E desc[UR18][R34.64], R43 ;  /* 0x0000002b22006986 */ /* 0x0005e2000c101912 */
[----:B------:R-:W-:-:S03]  /*da50*/  ISETP.GT.AND P4, PT, R50, RZ, P0 ;  /* 0x000000ff3200720c */ /* 0x000fc60000784270 */
[----:B------:R-:W-:Y:S04]  /*da60*/  @P5 STG.E desc[UR18][R30.64], R195 ;  /* 0x000000c31e005986 */ /* 0x000fe8000c101912 */
[----:B------:R0:W-:Y:S01]  /*da70*/  @P2 STG.E desc[UR18][R34.64+0x20], R47 ;  /* 0x0000202f22002986 */ /* 0x0001e2000c101912 */
[----:B------:R-:W-:Y:S01]  /*da80*/  ISETP.GT.AND P2, PT, R51, 0x49, PT ;  /* 0x000000493300780c */ /* 0x000fe20003f44270 */
[----:B------:R-:W-:-:S04]  /*da90*/  IMAD.WIDE.U32 R26, R32, 0x1c, R30 ;  /* 0x0000001c201a7825 */ /* 0x000fc800078e001e */
[----:B------:R-:W-:Y:S01]  /*daa0*/  FMUL R187, R187, UR20 ;  /* 0x00000014bbbb7c20 */ /* 0x000fe20008400000 */
[----:B------:R-:W-:Y:S01]  /*dab0*/  FMUL R185, R185, UR20 ;  /* 0x00000014b9b97c20 */ /* 0x000fe20008400000 */
[----:B------:R-:W-:Y:S01]  /*dac0*/  ISETP.GT.AND P5, PT, R50, RZ, P2 ;  /* 0x000000ff3200720c */ /* 0x000fe200017a4270 */
[----:B------:R-:W-:Y:S01]  /*dad0*/  IMAD.IADD R27, R33, 0x1, R27 ;  /* 0x00000001211b7824 */ /* 0x000fe200078e021b */
[----:B------:R-:W-:Y:S01]  /*dae0*/  IADD3 R40, P6, R37, R30, RZ ;  /* 0x0000001e25287210 */ /* 0x000fe20007fde0ff */
[----:B-1----:R-:W-:Y:S01]  /*daf0*/  FMUL R29, R192, UR20 ;  /* 0x00000014c01d7c20 */ /* 0x002fe20008400000 */
[----:B------:R-:W-:Y:S01]  /*db00*/  ISETP.GT.AND P0, PT, R50, 0x8, P0 ;  /* 0x000000083200780c */ /* 0x000fe20000704270 */
[----:B------:R1:W-:Y:S02]  /*db10*/  @P1 STG.E desc[UR18][R30.64+0x20], R193 ;  /* 0x000020c11e001986 */ /* 0x0003e4000c101912 */
[----:B------:R-:W-:Y:S02]  /*db20*/  IMAD.X R41, R39, 0x1, R31, P6 ;  /* 0x0000000127297824 */ /* 0x000fe400030e061f */
[----:B------:R-:W-:Y:S01]  /*db30*/  @P4 STG.E desc[UR18][R26.64], R29 ;  /* 0x0000001d1a004986 */ /* 0x000fe2000c101912 */
[C---:B------:R-:W-:Y:S01]  /*db40*/  ISETP.GT.AND P4, PT, R51.reuse, 0x50, PT ;  /* 0x000000503300780c */ /* 0x040fe20003f84270 */
[----:B--2---:R-:W-:Y:S01]  /*db50*/  FMUL R43, R190, UR20 ;  /* 0x00000014be2b7c20 */ /* 0x004fe20008400000 */
[----:B------:R-:W-:Y:S01]  /*db60*/  ISETP.GT.AND P1, PT, R51, 0x51, PT ;  /* 0x000000513300780c */ /* 0x000fe20003f24270 */
[----:B------:R-:W-:Y:S01]  /*db70*/  IMAD.WIDE.U32 R24, R32, 0x1c, R40 ;  /* 0x0000001c20187825 */ /* 0x000fe200078e0028 */
[C---:B------:R-:W-:Y:S01]  /*db80*/  ISETP.GT.AND P2, PT, R50.reuse, 0x8, P2 ;  /* 0x000000083200780c */ /* 0x040fe20001744270 */
[----:B------:R-:W-:Y:S01]  /*db90*/  @P5 STG.E desc[UR18][R40.64], R191 ;  /* 0x000000bf28005986 */ /* 0x000fe2000c101912 */
[----:B------:R-:W-:-:S02]  /*dba0*/  ISETP.GT.AND P6, PT, R50, RZ, P4 ;  /* 0x000000ff3200720c */ /* 0x000fc400027c4270 */
[C---:B------:R-:W-:Y:S01]  /*dbb0*/  ISETP.GT.AND P5, PT, R50.reuse, RZ, P1 ;  /* 0x000000ff3200720c */ /* 0x040fe20000fa4270 */
[----:B0-----:R-:W-:Y:S01]  /*dbc0*/  IMAD.MOV.U32 R34, RZ, RZ, R24 ;  /* 0x000000ffff227224 */ /* 0x001fe200078e0018 */
[C---:B------:R-:W-:Y:S01]  /*dbd0*/  ISETP.GT.AND P4, PT, R50.reuse, 0x8, P4 ;  /* 0x000000083200780c */ /* 0x040fe20002784270 */
[----:B------:R0:W-:Y:S01]  /*dbe0*/  @P0 STG.E desc[UR18][R26.64+0x20], R43 ;  /* 0x0000202b1a000986 */ /* 0x0001e2000c101912 */
[----:B------:R-:W-:Y:S02]  /*dbf0*/  IADD3 R24, P0, R37, R40, RZ ;  /* 0x0000002825187210 */ /* 0x000fe40007f1e0ff */
[----:B------:R-:W-:Y:S01]  /*dc00*/  ISETP.GT.AND P1, PT, R50, 0x8, P1 ;  /* 0x000000083200780c */ /* 0x000fe20000f24270 */
[----:B-1----:R-:W-:Y:S01]  /*dc10*/  FMUL R31, R188, UR20 ;  /* 0x00000014bc1f7c20 */ /* 0x002fe20008400000 */
[----:B------:R-:W-:Y:S01]  /*dc20*/  IADD3 R35, R33, R25, RZ ;  /* 0x0000001921237210 */ /* 0x000fe20007ffe0ff */
[----:B------:R-:W-:Y:S02]  /*dc30*/  IMAD.X R25, R39, 0x1, R41, P0 ;  /* 0x0000000127197824 */ /* 0x000fe400000e0629 */
[----:B------:R-:W-:Y:S01]  /*dc40*/  FMUL R45, R186, UR20 ;  /* 0x00000014ba2d7c20 */ /* 0x000fe20008400000 */
[----:B------:R1:W-:Y:S04]  /*dc50*/  @P2 STG.E desc[UR18][R40.64+0x20], R189 ;  /* 0x000020bd28002986 */ /* 0x0003e8000c101912 */
[----:B------:R2:W-:Y:S04]  /*dc60*/  @P6 STG.E desc[UR18][R34.64], R31 ;  /* 0x0000001f22006986 */ /* 0x0005e8000c101912 */
[----:B------:R-:W-:Y:S04]  /*dc70*/  @P5 STG.E desc[UR18][R24.64], R187 ;  /* 0x000000bb18005986 */ /* 0x000fe8000c101912 */
[----:B------:R2:W-:Y:S01]  /*dc80*/  @P4 STG.E desc[UR18][R34.64+0x20], R45 ;  /* 0x0000202d22004986 */ /* 0x0005e2000c101912 */
[----:B------:R-:W-:-:S02]  /*dc90*/  ISETP.GT.AND P4, PT, R51, 0x58, PT ;  /* 0x000000583300780c */ /* 0x000fc40003f84270 */
[----:B------:R-:W-:Y:S01]  /*dca0*/  ISETP.GT.AND P2, PT, R51, 0x59, PT ;  /* 0x000000593300780c */ /* 0x000fe20003f44270 */
[----:B------:R2:W-:Y:S01]  /*dcb0*/  @P1 STG.E desc[UR18][R24.64+0x20], R185 ;  /* 0x000020b918001986 */ /* 0x0005e2000c101912 */
[----:B------:R-:W-:Y:S02]  /*dcc0*/  ISETP.GT.AND P1, PT, R50, RZ, P4 ;  /* 0x000000ff3200720c */ /* 0x000fe40002724270 */
[----:B------:R-:W-:Y:S01]  /*dcd0*/  IADD3 R28, P0, R37, R24, RZ ;  /* 0x00000018251c7210 */ /* 0x000fe20007f1e0ff */
[----:B0-----:R-:W-:Y:S01]  /*dce0*/  IMAD.WIDE.U32 R26, R32, 0x1c, R24 ;  /* 0x0000001c201a7825 */ /* 0x001fe200078e0018 */
[----:B------:R-:W-:-:S03]  /*dcf0*/  ISETP.GT.AND P5, PT, R50, RZ, P2 ;  /* 0x000000ff3200720c */ /* 0x000fc600017a4270 */
[----:B-1----:R-:W-:Y:S01]  /*dd00*/  FMUL R41, R184, UR20 ;  /* 0x00000014b8297c20 */ /* 0x002fe20008400000 */
[----:B------:R-:W-:Y:S01]  /*dd10*/  ISETP.GT.AND P4, PT, R50, 0x8, P4 ;  /* 0x000000083200780c */ /* 0x000fe20002784270 */
[----:B------:R-:W-:Y:S02]  /*dd20*/  IMAD.X R29, R39, 0x1, R25, P0 ;  /* 0x00000001271d7824 */ /* 0x000fe400000e0619 */
[----:B------:R-:W-:Y:S01]  /*dd30*/  FMUL R183, R183, UR20 ;  /* 0x00000014b7b77c20 */ /* 0x000fe20008400000 */
[----:B------:R-:W-:Y:S02]  /*dd40*/  IMAD.IADD R27, R33, 0x1, R27 ;  /* 0x00000001211b7824 */ /* 0x000fe400078e021b */
[----:B------:R-:W-:Y:S01]  /*dd50*/  FMUL R181, R181, UR20 ;  /* 0x00000014b5b57c20 */ /* 0x000fe20008400000 */
[----:B--2---:R-:W-:Y:S01]  /*dd60*/  IMAD.WIDE.U32 R30, R32, 0x1c, R28 ;  /* 0x0000001c201e7825 */ /* 0x004fe200078e001c */
[----:B------:R-:W-:-:S03]  /*dd70*/  ISETP.GT.AND P0, PT, R51, 0x60, PT ;  /* 0x000000603300780c */ /* 0x000fc60003f04270 */
[----:B------:R-:W-:Y:S01]  /*dd80*/  FMUL R179, R179, UR20 ;  /* 0x00000014b3b37c20 */ /* 0x000fe20008400000 */
[----:B------:R-:W-:Y:S01]  /*dd90*/  ISETP.GT.AND P2, PT, R50, 0x8, P2 ;  /* 0x000000083200780c */ /* 0x000fe20001744270 */
[----:B------:R-:W-:Y:S01]  /*dda0*/  @P1 STG.E desc[UR18][R26.64], R41 ;  /* 0x000000291a001986 */ /* 0x000fe2000c101912 */
[----:B------:R-:W-:Y:S01]  /*ddb0*/  IMAD.IADD R35, R33, 0x1, R31 ;  /* 0x0000000121237824 */ /* 0x000fe200078e021f */
[----:B------:R-:W-:Y:S01]  /*ddc0*/  ISETP.GT.AND P1, PT, R51, 0x61, PT ;  /* 0x000000613300780c */ /* 0x000fe20003f24270 */
[----:B------:R-:W-:Y:S01]  /*ddd0*/  FMUL R31, R182, UR20 ;  /* 0x00000014b61f7c20 */ /* 0x000fe20008400000 */
[C---:B------:R-:W-:Y:S01]  /*dde0*/  ISETP.GT.AND P6, PT, R50.reuse, RZ, P0 ;  /* 0x000000ff3200720c */ /* 0x040fe200007c4270 */
[----:B------:R-:W-:Y:S01]  /*ddf0*/  @P5 STG.E desc[UR18][R28.64], R183 ;  /* 0x000000b71c005986 */ /* 0x000fe2000c101912 */
[C---:B------:R-:W-:Y:S02]  /*de00*/  ISETP.GT.AND P5, PT, R50.reuse, RZ, P1 ;  /* 0x000000ff3200720c */ /* 0x040fe40000fa4270 */
[----:B------:R-:W-:Y:S01]  /*de10*/  ISETP.GT.AND P0, PT, R50, 0x8, P0 ;  /* 0x000000083200780c */ /* 0x000fe20000704270 */
[----:B------:R0:W-:Y:S01]  /*de20*/  @P4 STG.E desc[UR18][R26.64+0x20], R31 ;  /* 0x0000201f1a004986 */ /* 0x0001e2000c101912 */
[----:B------:R-:W-:Y:S01]  /*de30*/  IADD3 R24, P4, R37, R28, RZ ;  /* 0x0000001c25187210 */ /* 0x000fe20007f9e0ff */
[----:B------:R-:W-:-:S02]  /*de40*/  IMAD.MOV.U32 R34, RZ, RZ, R30 ;  /* 0x000000ffff227224 */ /* 0x000fc400078e001e */
[----:B------:R-:W-:Y:S01]  /*de50*/  FMUL R43, R180, UR20 ;  /* 0x00000014b42b7c20 */ /* 0x000fe20008400000 */
[----:B------:R1:W-:Y:S01]  /*de60*/  @P2 STG.E desc[UR18][R28.64+0x20], R181 ;  /* 0x000020b51c002986 */ /* 0x0003e2000c101912 */
[----:B------:R-:W-:Y:S01]  /*de70*/  ISETP.GT.AND P2, PT, R51, 0x68, PT ;  /* 0x000000683300780c */ /* 0x000fe20003f44270 */
[----:B------:R-:W-:Y:S01]  /*de80*/  IMAD.X R25, R39, 0x1, R29, P4 ;  /* 0x0000000127197824 */ /* 0x000fe200020e061d */
[----:B------:R-:W-:Y:S01]  /*de90*/  ISETP.GT.AND P4, PT, R51, 0x69, PT ;  /* 0x000000693300780c */ /* 0x000fe20003f84270 */
[----:B------:R-:W-:Y:S01]  /*dea0*/  FMUL R45, R178, UR20 ;  /* 0x00000014b22d7c20 */ /* 0x000fe20008400000 */
[C---:B------:R-:W-:Y:S01]  /*deb0*/  ISETP.GT.AND P1, PT, R50.reuse, 0x8, P1 ;  /* 0x000000083200780c */ /* 0x040fe20000f24270 */
[----:B------:R2:W-:Y:S01]  /*dec0*/  @P6 STG.E desc[UR18][R34.64], R43 ;  /* 0x0000002b22006986 */ /* 0x0005e2000c101912 */
[----:B------:R-:W-:-:S03]  /*ded0*/  ISETP.GT.AND P6, PT, R50, RZ, P2 ;  /* 0x000000ff3200720c */ /* 0x000fc600017c4270 */
[----:B------:R-:W-:Y:S01]  /*dee0*/  @P5 STG.E desc[UR18][R24.64], R179 ;  /* 0x000000b318005986 */ /* 0x000fe2000c101912 */
[----:B------:R-:W-:Y:S01]  /*def0*/  ISETP.GT.AND P5, PT, R50, RZ, P4 ;  /* 0x000000ff3200720c */ /* 0x000fe200027a4270 */
[----:B0-----:R-:W-:Y:S02]  /*df00*/  IMAD.WIDE.U32 R26, R32, 0x1c, R24 ;  /* 0x0000001c201a7825 */ /* 0x001fe400078e0018 */
[----:B------:R0:W-:Y:S01]  /*df10*/  @P0 STG.E desc[UR18][R34.64+0x20], R45 ;  /* 0x0000202d22000986 */ /* 0x0001e2000c101912 */
[----:B-1----:R-:W-:Y:S01]  /*df20*/  IADD3 R28, P0, R37, R24, RZ ;  /* 0x00000018251c7210 */ /* 0x002fe20007f1e0ff */
[----:B------:R-:W-:Y:S01]  /*df30*/  FMUL R177, R177, UR20 ;  /* 0x00000014b1b17c20 */ /* 0x000fe20008400000 */
[----:B------:R-:W-:Y:S01]  /*df40*/  IADD3 R41, R33, R27, RZ ;  /* 0x0000001b21297210 */ /* 0x000fe20007ffe0ff */
[----:B--2---:R-:W-:Y:S01]  /*df50*/  FMUL R43, R176, UR20 ;  /* 0x00000014b02b7c20 */ /* 0x004fe20008400000 */
[----:B------:R-:W-:Y:S02]  /*df60*/  IMAD.MOV.U32 R40, RZ, RZ, R26 ;  /* 0x000000ffff287224 */ /* 0x000fe400078e001a */
[----:B------:R-:W-:Y:S01]  /*df70*/  FMUL R175, R175, UR20 ;  /* 0x00000014afaf7c20 */ /* 0x000fe20008400000 */
[----:B------:R-:W-:Y:S01]  /*df80*/  IMAD.X R29, R39, 0x1, R25, P0 ;  /* 0x00000001271d7824 */ /* 0x000fe200000e0619 */
[----:B------:R1:W-:Y:S01]  /*df90*/  @P1 STG.E desc[UR18][R24.64+0x20], R177 ;  /* 0x000020b118001986 */ /* 0x0003e2000c101912 */
[----:B------:R-:W-:-:S02]  /*dfa0*/  ISETP.GT.AND P1, PT, R51, 0x70, PT ;  /* 0x000000703300780c */ /* 0x000fc40003f24270 */
[C---:B------:R-:W-:Y:S01]  /*dfb0*/  ISETP.GT.AND P2, PT, R50.reuse, 0x8, P2 ;  /* 0x000000083200780c */ /* 0x040fe20001744270 */
[----:B------:R2:W-:Y:S01]  /*dfc0*/  @P6 STG.E desc[UR18][R40.64], R43 ;  /* 0x0000002b28006986 */ /* 0x0005e2000c101912 */
[----:B------:R-:W-:Y:S01]  /*dfd0*/  ISETP.GT.AND P4, PT, R50, 0x8, P4 ;  /* 0x000000083200780c */ /* 0x000fe20002784270 */
[----:B------:R-:W-:Y:S01]  /*dfe0*/  IMAD.WIDE.U32 R26, R32, 0x1c, R28 ;  /* 0x0000001c201a7825 */ /* 0x000fe200078e001c */
[----:B------:R-:W-:Y:S01]  /*dff0*/  IADD3 R30, P6, R37, R28, RZ ;  /* 0x0000001c251e7210 */ /* 0x000fe20007fde0ff */
[----:B------:R-:W-:Y:S01]  /*e000*/  @P5 STG.E desc[UR18][R28.64], R175 ;  /* 0x000000af1c005986 */ /* 0x000fe2000c101912 */
[----:B------:R-:W-:Y:S01]  /*e010*/  ISETP.GT.AND P5, PT, R50, RZ, P1 ;  /* 0x000000ff3200720c */ /* 0x000fe20000fa4270 */
[----:B0-----:R-:W-:Y:S01]  /*e020*/  IMAD.IADD R35, R33, 0x1, R27 ;  /* 0x0000000121237824 */ /* 0x001fe200078e021b */
[----:B------:R-:W-:Y:S01]  /*e030*/  ISETP.GT.AND P0, PT, R51, 0x71, PT ;  /* 0x000000713300780c */ /* 0x000fe20003f04270 */
[----:B------:R-:W-:Y:S02]  /*e040*/  IMAD.X R31, R39, 0x1, R29, P6 ;  /* 0x00000001271f7824 */ /* 0x000fe400030e061d */
[----:B------:R-:W-:Y:S01]  /*e050*/  FMUL R27, R174, UR20 ;  /* 0x00000014ae1b7c20 */ /* 0x000fe20008400000 */
[----:B------:R-:W-:Y:S01]  /*e060*/  FMUL R173, R173, UR20 ;  /* 0x00000014adad7c20 */ /* 0x000fe20008400000 */
[----:B------:R-:W-:Y:S01]  /*e070*/  ISETP.GT.AND P6, PT, R50, RZ, P0 ;  /* 0x000000ff3200720c */ /* 0x000fe200007c4270 */
[----:B------:R-:W-:-:S02]  /*e080*/  IMAD.MOV.U32 R34, RZ, RZ, R26 ;  /* 0x000000ffff227224 */ /* 0x000fc400078e001a */
[----:B------:R-:W-:Y:S01]  /*e090*/  FMUL R45, R172, UR20 ;  /* 0x00000014ac2d7c20 */ /* 0x000fe20008400000 */
[----:B-1----:R-:W-:Y:S01]  /*e0a0*/  IMAD.WIDE.U32 R24, R32, 0x1c, R30 ;  /* 0x0000001c20187825 */ /* 0x002fe200078e001e */
[----:B------:R-:W-:Y:S01]  /*e0b0*/  @P2 STG.E desc[UR18][R40.64+0x20], R27 ;  /* 0x0000201b28002986 */ /* 0x000fe2000c101912 */
[----:B------:R-:W-:Y:S02]  /*e0c0*/  ISETP.GT.AND P1, PT, R50, 0x8, P1 ;  /* 0x000000083200780c */ /* 0x000fe40000f24270 */
[----:B------:R-:W-:Y:S01]  /*e0d0*/  IMAD.MOV.U32 R42, RZ, RZ, R24 ;  /* 0x000000ffff2a7224 */ /* 0x000fe200078e0018 */
[----:B------:R0:W-:Y:S01]  /*e0e0*/  @P4 STG.E desc[UR18][R28.64+0x20], R173 ;  /* 0x000020ad1c004986 */ /* 0x0001e2000c101912 */
[----:B------:R-:W-:-:S03]  /*e0f0*/  ISETP.GT.AND P2, PT, R51, 0x78, PT ;  /* 0x000000783300780c */ /* 0x000fc60003f44270 */
[----:B------:R-:W-:Y:S01]  /*e100*/  @P5 STG.E desc[UR18][R34.64], R45 ;  /* 0x0000002d22005986 */ /* 0x000fe2000c101912 */
[----:B------:R-:W-:Y:S01]  /*e110*/  IADD3 R24, P5, R37, R30, RZ ;  /* 0x0000001e25187210 */ /* 0x000fe20007fbe0ff */
[----:B------:R-:W-:Y:S01]  /*e120*/  FMUL R171, R171, UR20 ;  /* 0x00000014abab7c20 */ /* 0x000fe20008400000 */
[----:B--2---:R-:W-:Y:S01]  /*e130*/  IMAD.IADD R43, R33, 0x1, R25 ;  /* 0x00000001212b7824 */ /* 0x004fe200078e0219 */
[----:B------:R-:W-:Y:S01]  /*e140*/  ISETP.GT.AND P4, PT, R51, 0x79, PT ;  /* 0x000000793300780c */ /* 0x000fe20003f84270 */
[----:B------:R-:W-:Y:S01]  /*e150*/  FMUL R169, R169, UR20 ;  /* 0x00000014a9a97c20 */ /* 0x000fe20008400000 */
[----:B------:R-:W-:Y:S01]  /*e160*/  IADD3.X R25, R39, R31, RZ, P5, !PT ;  /* 0x0000001f27197210 */ /* 0x000fe20002ffe4ff */
[----:B------:R-:W-:Y:S01]  /*e170*/  FMUL R167, R167, UR20 ;  /* 0x00000014a7a77c20 */ /* 0x000fe20008400000 */
[C---:B------:R-:W-:Y:S01]  /*e180*/  ISETP.GT.AND P0, PT, R50.reuse, 0x8, P0 ;  /* 0x000000083200780c */ /* 0x040fe20000704270 */
[----:B------:R-:W-:Y:S01]  /*e190*/  FMUL R165, R165, UR20 ;  /* 0x00000014a5a57c20 */ /* 0x000fe20008400000 */
[----:B------:R-:W-:Y:S01]  /*e1a0*/  ISETP.GT.AND P5, PT, R50, RZ, P2 ;  /* 0x000000ff3200720c */ /* 0x000fe200017a4270 */
[----:B------:R-:W-:Y:S01]  /*e1b0*/  @P6 STG.E desc[UR18][R30.64], R171 ;  /* 0x000000ab1e006986 */ /* 0x000fe2000c101912 */
[----:B------:R-:W-:Y:S01]  /*e1c0*/  FMUL R47, R170, UR20 ;  /* 0x00000014aa2f7c20 */ /* 0x000fe20008400000 */
[----:B------:R-:W-:-:S02]  /*e1d0*/  ISETP.GT.AND P6, PT, R50, RZ, P4 ;  /* 0x000000ff3200720c */ /* 0x000fc400027c4270 */
[----:B------:R-:W-:Y:S01]  /*e1e0*/  ISETP.GT.AND P2, PT, R50, 0x8, P2 ;  /* 0x000000083200780c */ /* 0x000fe20001744270 */
[----:B0-----:R-:W-:Y:S01]  /*e1f0*/  FMUL R29, R168, UR20 ;  /* 0x00000014a81d7c20 */ /* 0x001fe20008400000 */
[----:B------:R0:W-:Y:S01]  /*e200*/  @P1 STG.E desc[UR18][R34.64+0x20], R47 ;  /* 0x0000202f22001986 */ /* 0x0001e2000c101912 */
[----:B------:R-:W-:Y:S02]  /*e210*/  ISETP.GT.AND P1, PT, R51, 0x80, PT ;  /* 0x000000803300780c */ /* 0x000fe40003f24270 */
[C---:B------:R-:W-:Y:S01]  /*e220*/  ISETP.GT.AND P4, PT, R50.reuse, 0x8, P4 ;  /* 0x000000083200780c */ /* 0x040fe20002784270 */
[----:B------:R1:W-:Y:S01]  /*e230*/  @P0 STG.E desc[UR18][R30.64+0x20], R169 ;  /* 0x000020a91e000986 */ /* 0x0003e2000c101912 */
[----:B------:R-:W-:-:S03]  /*e240*/  ISETP.GT.AND P0, PT, R50, RZ, P1 ;  /* 0x000000ff3200720c */ /* 0x000fc60000f04270 */
[----:B------:R2:W-:Y:S01]  /*e250*/  @P5 STG.E desc[UR18][R42.64], R29 ;  /* 0x0000001d2a005986 */ /* 0x0005e2000c101912 */
[----:B------:R-:W-:Y:S01]  /*e260*/  ISETP.GT.AND P5, PT, R51, 0x81, PT ;  /* 0x000000813300780c */ /* 0x000fe20003fa4270 */
[----:B0-----:R-:W-:Y:S01]  /*e270*/  FMUL R35, R166, UR20 ;  /* 0x00000014a6237c20 */ /* 0x001fe20008400000 */
[----:B------:R-:W-:Y:S01]  /*e280*/  IMAD.WIDE.U32 R26, R32, 0x1c, R24 ;  /* 0x0000001c201a7825 */ /* 0x000fe200078e0018 */
[----:B------:R-:W-:Y:S04]  /*e290*/  @P6 STG.E desc[UR18][R24.64], R167 ;  /* 0x000000a718006986 */ /* 0x000fe8000c101912 */
[----:B------:R-:W-:Y:S01]  /*e2a0*/  @P2 STG.E desc[UR18][R42.64+0x20], R35 ;  /* 0x000020232a002986 */ /* 0x000fe2000c101912 */
[----:B------:R-:W-:Y:S01]  /*e2b0*/  ISETP.GT.AND P2, PT, R50, RZ, P5 ;  /* 0x000000ff3200720c */ /* 0x000fe20002f44270 */
[----:B------:R-:W-:-:S02]  /*e2c0*/  IMAD.MOV.U32 R40, RZ, RZ, R26 ;  /* 0x000000ffff287224 */ /* 0x000fc400078e001a */
[----:B------:R-:W-:Y:S01]  /*e2d0*/  FMUL R45, R164, UR20 ;  /* 0x00000014a42d7c20 */ /* 0x000fe20008400000 */
[----:B------:R-:W-:Y:S01]  /*e2e0*/  IMAD.IADD R41, R33, 0x1, R27 ;  /* 0x0000000121297824 */ /* 0x000fe200078e021b */
[----:B------:R-:W-:Y:S01]  /*e2f0*/  IADD3 R26, P6, R37, R24, RZ ;  /* 0x00000018251a7210 */ /* 0x000fe20007fde0ff */
[----:B------:R-:W-:Y:S01]  /*e300*/  FMUL R163, R163, UR20 ;  /* 0x00000014a3a37c20 */ /* 0x000fe20008400000 */
[----:B------:R-:W-:Y:S01]  /*e310*/  ISETP.GT.AND P1, PT, R50, 0x8, P1 ;  /* 0x000000083200780c */ /* 0x000fe20000f24270 */
[----:B------:R0:W-:Y:S02]  /*e320*/  @P4 STG.E desc[UR18][R24.64+0x20], R165 ;  /* 0x000020a518004986 */ /* 0x0001e4000c101912 */
[----:B------:R-:W-:Y:S02]  /*e330*/  IMAD.X R27, R39, 0x1, R25, P6 ;  /* 0x00000001271b7824 */ /* 0x000fe400030e0619 */
[----:B------:R-:W-:Y:S01]  /*e340*/  @P0 STG.E desc[UR18][R40.64], R45 ;  /* 0x0000002d28000986 */ /* 0x000fe2000c101912 */
[C---:B------:R-:W-:Y:S01]  /*e350*/  ISETP.GT.AND P0, PT, R51.reuse, 0x88, PT ;  /* 0x000000883300780c */ /* 0x040fe20003f04270 */
[----:B-1----:R-:W-:Y:S01]  /*e360*/  FMUL R31, R162, UR20 ;  /* 0x00000014a21f7c20 */ /* 0x002fe20008400000 */
[----:B------:R-:W-:Y:S01]  /*e370*/  ISETP.GT.AND P4, PT, R51, 0x89, PT ;  /* 0x000000893300780c */ /* 0x000fe20003f84270 */
[----:B------:R-:W-:Y:S01]  /*e380*/  @P2 STG.E desc[UR18][R26.64], R163 ;  /* 0x000000a31a002986 */ /* 0x000fe2000c101912 */
[----:B------:R-:W-:-:S02]  /*e390*/  ISETP.GT.AND P5, PT, R50, 0x8, P5 ;  /* 0x000000083200780c */ /* 0x000fc40002fa4270 */
[C---:B------:R-:W-:Y:S01]  /*e3a0*/  ISETP.GT.AND P6, PT, R50.reuse, RZ, P0 ;  /* 0x000000ff3200720c */ /* 0x040fe200007c4270 */
[----:B------:R-:W-:Y:S01]  /*e3b0*/  FMUL R161, R161, UR20 ;  /* 0x00000014a1a17c20 */ /* 0x000fe20008400000 */
[----:B------:R-:W-:Y:S01]  /*e3c0*/  ISETP.GT.AND P2, PT, R50, RZ, P4 ;  /* 0x000000ff3200720c */ /* 0x000fe20002744270 */
[----:B------:R-:W-:Y:S01]  /*e3d0*/  @P1 STG.E desc[UR18][R40.64+0x20], R31 ;  /* 0x0000201f28001986 */ /* 0x000fe2000c101912 */
[----:B--2---:R-:W-:Y:S01]  /*e3e0*/  IMAD.WIDE.U32 R28, R32, 0x1c, R26 ;  /* 0x0000001c201c7825 */ /* 0x004fe200078e001a */
[----:B0-----:R-:W-:-:S03]  /*e3f0*/  IADD3 R24, P1, R37, R26, RZ ;  /* 0x0000001a25187210 */ /* 0x001fc60007f3e0ff */
[----:B------:R-:W-:Y:S01]  /*e400*/  FMUL R43, R160, UR20 ;  /* 0x00000014a02b7c20 */ /* 0x000fe20008400000 */
[----:B------:R-:W-:Y:S01]  /*e410*/  FMUL R159, R159, UR20 ;  /* 0x000000149f9f7c20 */ /* 0x000fe20008400000 */
[----:B------:R-:W-:Y:S02]  /*e420*/  IMAD.IADD R35, R33, 0x1, R29 ;  /* 0x0000000121237824 */ /* 0x000fe400078e021d */
[----:B------:R-:W-:Y:S01]  /*e430*/  FMUL R157, R157, UR20 ;  /* 0x000000149d9d7c20 */ /* 0x000fe20008400000 */
[----:B------:R-:W-:Y:S02]  /*e440*/  IMAD.MOV.U32 R34, RZ, RZ, R28 ;  /* 0x000000ffff227224 */ /* 0x000fe400078e001c */
[----:B------:R-:W-:Y:S01]  /*e450*/  FMUL R155, R155, UR20 ;  /* 0x000000149b9b7c20 */ /* 0x000fe20008400000 */
[----:B------:R-:W-:Y:S01]  /*e460*/  IMAD.X R25, R39, 0x1, R27, P1 ;  /* 0x0000000127197824 */ /* 0x000fe200008e061b */
[----:B------:R0:W-:Y:S01]  /*e470*/  @P5 STG.E desc[UR18][R26.64+0x20], R161 ;  /* 0x000020a11a005986 */ /* 0x0001e2000c101912 */
[----:B------:R-:W-:-:S02]  /*e480*/  IADD3 R28, P5, R37, R24, RZ ;  /* 0x00000018251c7210 */ /* 0x000fc40007fbe0ff */
        /* <DEDUP_REMOVED lines=8> */
[C---:B------:R-:W-:Y:S01]  /*e510*/  ISETP.GT.AND P6, PT, R50.reuse, RZ, P1 ;  /* 0x000000ff3200720c */ /* 0x040fe20000fc4270 */
[----:B------:R-:W-:Y:S01]  /*e520*/  FMUL R13, R13, UR20 ;  /* 0x000000140d0d7c20 */ /* 0x000fe20008400000 */
[----:B------:R-:W-:Y:S01]  /*e530*/  ISETP.GT.AND P5, PT, R50, RZ, P2 ;  /* 0x000000ff3200720c */ /* 0x000fe200017a4270 */
[----:B0-----:R-:W-:Y:S01]  /*e540*/  IMAD.WIDE.U32 R26, R32, 0x1c, R24 ;  /* 0x0000001c201a7825 */ /* 0x001fe200078e0018 */
[----:B------:R-:W-:-:S03]  /*e550*/  ISETP.GT.AND P1, PT, R50, 0x8, P1 ;  /* 0x000000083200780c */ /* 0x000fc60000f24270 */
[----:B------:R-:W-:Y:S01]  /*e560*/  FMUL R45, R158, UR20 ;  /* 0x000000149e2d7c20 */ /* 0x000fe20008400000 */
[----:B-1----:R-:W-:Y:S01]  /*e570*/  FMUL R43, R156, UR20 ;  /* 0x000000149c2b7c20 */ /* 0x002fe20008400000 */
[----:B------:R-:W-:Y:S01]  /*e580*/  IMAD.MOV.U32 R40, RZ, RZ, R26 ;  /* 0x000000ffff287224 */ /* 0x000fe200078e001a */
[----:B------:R-:W-:Y:S01]  /*e590*/  IADD3 R41, R33, R27, RZ ;  /* 0x0000001b21297210 */ /* 0x000fe20007ffe0ff */
[----:B------:R-:W-:Y:S01]  /*e5a0*/  FMUL R47, R154, UR20 ;  /* 0x000000149a2f7c20 */ /* 0x000fe20008400000 */
[----:B------:R0:W-:Y:S01]  /*e5b0*/  @P0 STG.E desc[UR18][R34.64+0x20], R45 ;  /* 0x0000202d22000986 */ /* 0x0001e2000c101912 */
[----:B------:R-:W-:-:S03]  /*e5c0*/  ISETP.GT.AND P0, PT, R51, 0x98, PT ;  /* 0x000000983300780c */ /* 0x000fc60003f04270 */
[----:B------:R-:W-:Y:S01]  /*e5d0*/  @P4 STG.E desc[UR18][R24.64+0x20], R157 ;  /* 0x0000209d18004986 */ /* 0x000fe2000c101912 */
[----:B------:R-:W-:-:S03]  /*e5e0*/  ISETP.GT.AND P2, PT, R50, 0x8, P2 ;  /* 0x000000083200780c */ /* 0x000fc60001744270 */
[----:B------:R1:W-:Y:S01]  /*e5f0*/  @P6 STG.E desc[UR18][R40.64], R43 ;  /* 0x0000002b28006986 */ /* 0x0003e2000c101912 */
[----:B------:R-:W-:-:S03]  /*e600*/  ISETP.GT.AND P4, PT, R50, RZ, P0 ;  /* 0x000000ff3200720c */ /* 0x000fc60000784270 */
[----:B------:R-:W-:Y:S01]  /*e610*/  @P5 STG.E desc[UR18][R28.64], R155 ;  /* 0x0000009b1c005986 */ /* 0x000fe2000c101912 */
[----:B------:R-:W-:-:S03]  /*e620*/  IADD3 R26, P6, R37, R28, RZ ;  /* 0x0000001c251a7210 */ /* 0x000fc60007fde0ff */
[----:B------:R-:W-:Y:S01]  /*e630*/  @P1 STG.E desc[UR18][R40.64+0x20], R47 ;  /* 0x0000202f28001986 */ /* 0x000fe2000c101912 */
[----:B------:R-:W-:Y:S01]  /*e640*/  ISETP.GT.AND P1, PT, R51, 0x99, PT ;  /* 0x000000993300780c */ /* 0x000fe20003f24270 */
[----:B------:R-:W-:-:S04]  /*e650*/  IMAD.WIDE.U32 R30, R32, 0x1c, R28 ;  /* 0x0000001c201e7825 */ /* 0x000fc800078e001c */
[----:B0-----:R-:W-:Y:S01]  /*e660*/  FMUL R35, R23, UR20 ;  /* 0x0000001417237c20 */ /* 0x001fe20008400000 */
[----:B------:R-:W-:Y:S01]  /*e670*/  FMUL R5, R5, UR20 ;  /* 0x0000001405057c20 */ /* 0x000fe20008400000 */
[----:B------:R-:W-:Y:S01]  /*e680*/  ISETP.GT.AND P5, PT, R50, RZ, P1 ;  /* 0x000000ff3200720c */ /* 0x000fe20000fa4270 */
[----:B------:R-:W-:Y:S02]  /*e690*/  IMAD.X R27, R39, 0x1, R29, P6 ;  /* 0x00000001271b7824 */ /* 0x000fe400030e061d */
[----:B-1----:R-:W-:Y:S01]  /*e6a0*/  FMUL R43, R22, UR20 ;  /* 0x00000014162b7c20 */ /* 0x002fe20008400000 */
[----:B------:R-:W-:Y:S01]  /*e6b0*/  IMAD.IADD R31, R33, 0x1, R31 ;  /* 0x00000001211f7824 */ /* 0x000fe200078e021f */
[----:B------:R-:W-:Y:S01]  /*e6c0*/  ISETP.GT.AND P0, PT, R50, 0x8, P0 ;  /* 0x000000083200780c */ /* 0x000fe20000704270 */
[----:B------:R-:W-:Y:S01]  /*e6d0*/  IMAD.WIDE.U32 R22, R32, 0x1c, R26 ;  /* 0x0000001c20167825 */ /* 0x000fe200078e001a */
[----:B------:R0:W-:Y:S03]  /*e6e0*/  @P2 STG.E desc[UR18][R28.64+0x20], R35 ;  /* 0x000020231c002986 */ /* 0x0001e6000c101912 */
[----:B------:R-:W-:Y:S01]  /*e6f0*/  FMUL R45, R21, UR20 ;  /* 0x00000014152d7c20 */ /* 0x000fe20008400000 */
[C---:B------:R-:W-:Y:S01]  /*e700*/  ISETP.GT.AND P2, PT, R51.reuse, 0xa1, PT ;  /* 0x000000a13300780c */ /* 0x040fe20003f44270 */
[----:B------:R1:W-:Y:S01]  /*e710*/  @P4 STG.E desc[UR18][R30.64], R43 ;  /* 0x0000002b1e004986 */ /* 0x0003e2000c101912 */
[----:B------:R-:W-:Y:S01]  /*e720*/  ISETP.GT.AND P4, PT, R51, 0xa0, PT ;  /* 0x000000a03300780c */ /* 0x000fe20003f84270 */
[----:B------:R-:W-:-:S02]  /*e730*/  IMAD.IADD R25, R33, 0x1, R23 ;  /* 0x0000000121197824 */ /* 0x000fc400078e0217 */
[----:B------:R-:W-:Y:S01]  /*e740*/  FMUL R23, R20, UR20 ;  /* 0x0000001414177c20 */ /* 0x000fe20008400000 */
[C---:B------:R-:W-:Y:S01]  /*e750*/  ISETP.GT.AND P1, PT, R50.reuse, 0x8, P1 ;  /* 0x000000083200780c */ /* 0x040fe20000f24270 */
[----:B------:R-:W-:Y:S01]  /*e760*/  @P5 STG.E desc[UR18][R26.64], R45 ;  /* 0x0000002d1a005986 */ /* 0x000fe2000c101912 */
[C---:B------:R-:W-:Y:S02]  /*e770*/  ISETP.GT.AND P6, PT, R50.reuse, RZ, P4 ;  /* 0x000000ff3200720c */ /* 0x040fe400027c4270 */
[C---:B------:R-:W-:Y:S01]  /*e780*/  ISETP.GT.AND P5, PT, R50.reuse, RZ, P2 ;  /* 0x000000ff3200720c */ /* 0x040fe200017a4270 */
[----:B------:R-:W-:Y:S01]  /*e790*/  @P0 STG.E desc[UR18][R30.64+0x20], R23 ;  /* 0x000020171e000986 */ /* 0x000fe2000c101912 */
[----:B------:R-:W-:Y:S02]  /*e7a0*/  ISETP.GT.AND P4, PT, R50, 0x8, P4 ;  /* 0x000000083200780c */ /* 0x000fe40002784270 */
[----:B------:R-:W-:Y:S01]  /*e7b0*/  IADD3 R20, P0, R37, R26, RZ ;  /* 0x0000001a25147210 */ /* 0x000fe20007f1e0ff */
[----:B0-----:R-:W-:Y:S01]  /*e7c0*/  FMUL R29, R19, UR20 ;  /* 0x00000014131d7c20 */ /* 0x001fe20008400000 */
[----:B------:R-:W-:-:S02]  /*e7d0*/  IMAD.MOV.U32 R24, RZ, RZ, R22 ;  /* 0x000000ffff187224 */ /* 0x000fc400078e0016 */
[----:B------:R-:W-:Y:S01]  /*e7e0*/  FMUL R35, R18, UR20 ;  /* 0x0000001412237c20 */ /* 0x000fe20008400000 */
[----:B------:R-:W-:Y:S01]  /*e7f0*/  FMUL R41, R17, UR20 ;  /* 0x0000001411297c20 */ /* 0x000fe20008400000 */
[----:B------:R-:W-:Y:S02]  /*e800*/  IMAD.X R21, R39, 0x1, R27, P0 ;  /* 0x0000000127157824 */ /* 0x000fe400000e061b */
[----:B-1----:R-:W-:Y:S01]  /*e810*/  FMUL R43, R16, UR20 ;  /* 0x00000014102b7c20 */ /* 0x002fe20008400000 */
[----:B------:R0:W-:Y:S01]  /*e820*/  @P1 STG.E desc[UR18][R26.64+0x20], R29 ;  /* 0x0000201d1a001986 */ /* 0x0001e2000c101912 */
[----:B------:R-:W-:-:S03]  /*e830*/  ISETP.GT.AND P1, PT, R51, 0xa8, PT ;  /* 0x000000a83300780c */ /* 0x000fc60003f24270 */
[----:B------:R-:W-:Y:S01]  /*e840*/  @P6 STG.E desc[UR18][R24.64], R35 ;  /* 0x0000002318006986 */ /* 0x000fe2000c101912 */
[----:B------:R-:W-:-:S03]  /*e850*/  ISETP.GT.AND P2, PT, R50, 0x8, P2 ;  /* 0x000000083200780c */ /* 0x000fc60001744270 */
[----:B------:R-:W-:Y:S01]  /*e860*/  @P5 STG.E desc[UR18][R20.64], R41 ;  /* 0x0000002914005986 */ /* 0x000fe2000c101912 */
[----:B------:R-:W-:Y:S02]  /*e870*/  IADD3 R18, P5, R37, R20, RZ ;  /* 0x0000001425127210 */ /* 0x000fe40007fbe0ff */
[----:B------:R-:W-:Y:S01]  /*e880*/  ISETP.GT.AND P0, PT, R51, 0xa9, PT ;  /* 0x000000a93300780c */ /* 0x000fe20003f04270 */
[----:B------:R-:W-:Y:S01]  /*e890*/  @P4 STG.E desc[UR18][R24.64+0x20], R43 ;  /* 0x0000202b18004986 */ /* 0x000fe2000c101912 */
[C---:B------:R-:W-:Y:S01]  /*e8a0*/  ISETP.GT.AND P4, PT, R50.reuse, RZ, P1 ;  /* 0x000000ff3200720c */ /* 0x040fe20000f84270 */
[--C-:B------:R-:W-:Y:S01]  /*e8b0*/  IMAD.X R19, R39, 0x1, R21.reuse, P5 ;  /* 0x0000000127137824 */ /* 0x100fe200028e0615 */
[----:B------:R-:W-:Y:S01]  /*e8c0*/  ISETP.GT.AND P5, PT, R50, RZ, P0 ;  /* 0x000000ff3200720c */ /* 0x000fe200007a4270 */
[----:B------:R-:W-:Y:S01]  /*e8d0*/  IMAD.WIDE.U32 R16, R32, 0x1c, R20 ;  /* 0x0000001c20107825 */ /* 0x000fe200078e0014 */
[----:B------:R-:W-:-:S03]  /*e8e0*/  ISETP.GT.AND P1, PT, R50, 0x8, P1 ;  /* 0x000000083200780c */ /* 0x000fc60000f24270 */
[----:B0-----:R-:W-:Y:S01]  /*e8f0*/  FMUL R27, R14, UR20 ;  /* 0x000000140e1b7c20 */ /* 0x001fe20008400000 */
[----:B------:R-:W2:Y:S01]  /*e900*/  LDL.LU R223, [R1+0x1c] ;  /* 0x00001c0001df7983 */ /* 0x000ea20000300800 */
[----:B------:R-:W-:-:S03]  /*e910*/  IADD3 R17, R33, R17, RZ ;  /* 0x0000001121117210 */ /* 0x000fc60007ffe0ff */
[----:B------:R0:W-:Y:S01]  /*e920*/  @P2 STG.E desc[UR18][R20.64+0x20], R15 ;  /* 0x0000200f14002986 */ /* 0x0001e2000c101912 */
[C---:B------:R-:W-:Y:S02]  /*e930*/  ISETP.GT.AND P2, PT, R51.reuse, 0xb0, PT ;  /* 0x000000b03300780c */ /* 0x040fe40003f44270 */
[C---:B------:R-:W-:Y:S01]  /*e940*/  ISETP.GT.AND P0, PT, R50.reuse, 0x8, P0 ;  /* 0x000000083200780c */ /* 0x040fe20000704270 */
[----:B------:R1:W-:Y:S01]  /*e950*/  @P4 STG.E desc[UR18][R16.64], R27 ;  /* 0x0000001b10004986 */ /* 0x0003e2000c101912 */
[----:B------:R-:W-:Y:S02]  /*e960*/  ISETP.GT.AND P4, PT, R51, 0xb1, PT ;  /* 0x000000b13300780c */ /* 0x000fe40003f84270 */
[C---:B------:R-:W-:Y:S01]  /*e970*/  ISETP.GT.AND P6, PT, R50.reuse, RZ, P2 ;  /* 0x000000ff3200720c */ /* 0x040fe200017c4270 */
[----:B------:R-:W-:Y:S01]  /*e980*/  @P5 STG.E desc[UR18][R18.64], R13 ;  /* 0x0000000d12005986 */ /* 0x000fe2000c101912 */
[----:B------:R-:W-:Y:S01]  /*e990*/  ISETP.GT.AND P5, PT, R50, RZ, P4 ;  /* 0x000000ff3200720c */ /* 0x000fe200027a4270 */
[----:B0-----:R-:W-:Y:S01]  /*e9a0*/  FMUL R15, R12, UR20 ;  /* 0x000000140c0f7c20 */ /* 0x001fe20008400000 */
[----:B------:R-:W-:Y:S01]  /*e9b0*/  FMUL R25, R10, UR20 ;  /* 0x000000140a197c20 */ /* 0x000fe20008400000 */
[----:B------:R-:W-:-:S04]  /*e9c0*/  IMAD.WIDE.U32 R22, R32, 0x1c, R18 ;  /* 0x0000001c20167825 */ /* 0x000fc800078e0012 */
[----:B------:R-:W-:Y:S01]  /*e9d0*/  FMUL R21, R11, UR20 ;  /* 0x000000140b157c20 */ /* 0x000fe20008400000 */
[C---:B------:R-:W-:Y:S01]  /*e9e0*/  ISETP.GT.AND P2, PT, R50.reuse, 0x8, P2 ;  /* 0x000000083200780c */ /* 0x040fe20001744270 */
[----:B------:R0:W-:Y:S01]  /*e9f0*/  @P1 STG.E desc[UR18][R16.64+0x20], R15 ;  /* 0x0000200f10001986 */ /* 0x0001e2000c101912 */
[----:B------:R-:W-:Y:S01]  /*ea00*/  IADD3 R10, P1, R37, R18, RZ ;  /* 0x00000012250a7210 */ /* 0x000fe20007f3e0ff */
[----:B------:R-:W-:Y:S02]  /*ea10*/  IMAD.IADD R23, R33, 0x1, R23 ;  /* 0x0000000121177824 */ /* 0x000fe400078e0217 */
[----:B-1----:R-:W-:Y:S01]  /*ea20*/  FMUL R27, R9, UR20 ;  /* 0x00000014091b7c20 */ /* 0x002fe20008400000 */
[----:B------:R1:W-:Y:S01]  /*ea30*/  @P0 STG.E desc[UR18][R18.64+0x20], R21 ;  /* 0x0000201512000986 */ /* 0x0003e2000c101912 */
[----:B------:R-:W-:Y:S01]  /*ea40*/  ISETP.GT.AND P0, PT, R51, 0xb8, PT ;  /* 0x000000b83300780c */ /* 0x000fe20003f04270 */
[----:B------:R-:W-:Y:S01]  /*ea50*/  IMAD.X R11, R39, 0x1, R19, P1 ;  /* 0x00000001270b7824 */ /* 0x000fe200008e0613 */
[----:B------:R-:W-:Y:S01]  /*ea60*/  ISETP.GT.AND P1, PT, R51, 0xb9, PT ;  /* 0x000000b93300780c */ /* 0x000fe20003f24270 */
[----:B------:R-:W-:Y:S01]  /*ea70*/  @P6 STG.E desc[UR18][R22.64], R25 ;  /* 0x0000001916006986 */ /* 0x000fe2000c101912 */
[----:B------:R-:W-:Y:S01]  /*ea80*/  ISETP.GT.AND P4, PT, R50, 0x8, P4 ;  /* 0x000000083200780c */ /* 0x000fe20002784270 */
[----:B0-----:R-:W-:Y:S01]  /*ea90*/  FMUL R17, R8, UR20 ;  /* 0x0000001408117c20 */ /* 0x001fe20008400000 */
[C---:B------:R-:W-:Y:S01]  /*eaa0*/  ISETP.GT.AND P6, PT, R50.reuse, RZ, P0 ;  /* 0x000000ff3200720c */ /* 0x040fe200007c4270 */
[----:B------:R-:W-:Y:S01]  /*eab0*/  @P5 STG.E desc[UR18][R10.64], R27 ;  /* 0x0000001b0a005986 */ /* 0x000fe2000c101912 */
[----:B------:R-:W-:Y:S01]  /*eac0*/  ISETP.GT.AND P5, PT, R50, RZ, P1 ;  /* 0x000000ff3200720c */ /* 0x000fe20000fa4270 */
[----:B------:R-:W-:-:S02]  /*ead0*/  IMAD.WIDE.U32 R12, R32, 0x1c, R10 ;  /* 0x0000001c200c7825 */ /* 0x000fc400078e000a */
[----:B------:R0:W-:Y:S01]  /*eae0*/  @P2 STG.E desc[UR18][R22.64+0x20], R17 ;  /* 0x0000201116002986 */ /* 0x0001e2000c101912 */
[----:B------:R-:W-:Y:S01]  /*eaf0*/  IADD3 R8, P2, R37, R10, RZ ;  /* 0x0000000a25087210 */ /* 0x000fe20007f5e0ff */
[----:B-1----:R-:W-:Y:S01]  /*eb00*/  FMUL R19, R7, UR20 ;  /* 0x0000001407137c20 */ /* 0x002fe20008400000 */
[----:B------:R-:W-:Y:S02]  /*eb10*/  IMAD.IADD R15, R33, 0x1, R13 ;  /* 0x00000001210f7824 */ /* 0x000fe400078e020d */
[----:B------:R-:W-:Y:S01]  /*eb20*/  FMUL R21, R6, UR20 ;  /* 0x0000001406157c20 */ /* 0x000fe20008400000 */
[----:B------:R-:W-:Y:S01]  /*eb30*/  IMAD.MOV.U32 R14, RZ, RZ, R12 ;  /* 0x000000ffff0e7224 */ /* 0x000fe200078e000c */
[----:B------:R-:W2:Y:S01]  /*eb40*/  LDL.LU R220, [R1+0x14] ;  /* 0x0000140001dc7983 */ /* 0x000ea20000300800 */
[----:B------:R-:W-:Y:S01]  /*eb50*/  IMAD.X R9, R39, 0x1, R11, P2 ;  /* 0x0000000127097824 */ /* 0x000fe200010e060b */
[----:B------:R-:W-:Y:S01]  /*eb60*/  ISETP.GT.AND P2, PT, R51, 0xc0, PT ;  /* 0x000000c03300780c */ /* 0x000fe20003f44270 */
[----:B------:R-:W-:Y:S01]  /*eb70*/  FMUL R153, R153, UR20 ;  /* 0x0000001499997c20 */ /* 0x000fe20008400000 */
[----:B------:R1:W-:Y:S01]  /*eb80*/  @P4 STG.E desc[UR18][R10.64+0x20], R19 ;  /* 0x000020130a004986 */ /* 0x0003e2000c101912 */
[----:B------:R-:W-:Y:S01]  /*eb90*/  ISETP.GT.AND P0, PT, R50, 0x8, P0 ;  /* 0x000000083200780c */ /* 0x000fe20000704270 */
[----:B------:R-:W-:Y:S01]  /*eba0*/  IMAD.WIDE.U32 R6, R32, 0x1c, R8 ;  /* 0x0000001c20067825 */ /* 0x000fe200078e0008 */
[C---:B------:R-:W-:Y:S01]  /*ebb0*/  ISETP.GT.AND P1, PT, R50.reuse, 0x8, P1 ;  /* 0x000000083200780c */ /* 0x040fe20000f24270 */
[----:B------:R3:W-:Y:S01]  /*ebc0*/  @P6 STG.E desc[UR18][R14.64], R21 ;  /* 0x000000150e006986 */ /* 0x0007e2000c101912 */
[----:B------:R-:W-:Y:S01]  /*ebd0*/  IADD3 R12, P6, R37, R8, RZ ;  /* 0x00000008250c7210 */ /* 0x000fe20007fde0ff */
[----:B0-----:R-:W-:Y:S01]  /*ebe0*/  FMUL R17, R3, UR20 ;  /* 0x0000001403117c20 */ /* 0x001fe20008400000 */
[----:B------:R-:W-:Y:S01]  /*ebf0*/  ISETP.GT.AND P4, PT, R51, 0xc1, PT ;  /* 0x000000c13300780c */ /* 0x000fe20003f84270 */
[----:B------:R0:W-:Y:S01]  /*ec00*/  @P5 STG.E desc[UR18][R8.64], R5 ;  /* 0x0000000508005986 */ /* 0x0001e2000c101912 */
[C---:B------:R-:W-:Y:S01]  /*ec10*/  ISETP.GT.AND P5, PT, R50.reuse, RZ, P2 ;  /* 0x000000ff3200720c */ /* 0x040fe200017a4270 */
[----:B------:R-:W-:Y:S01]  /*ec20*/  IMAD.X R13, R39, 0x1, R9, P6 ;  /* 0x00000001270d7824 */ /* 0x000fe200030e0609 */
[----:B------:R-:W-:Y:S01]  /*ec30*/  ISETP.GT.AND P6, PT, R50, RZ, P4 ;  /* 0x000000ff3200720c */ /* 0x000fe200027c4270 */
[----:B------:R-:W-:-:S02]  /*ec40*/  IMAD.IADD R7, R33, 0x1, R7 ;  /* 0x0000000121077824 */ /* 0x000fc400078e0207 */
[----:B-1---5:R-:W-:Y:S01]  /*ec50*/  FMUL R19, R2, UR20 ;  /* 0x0000001402137c20 */ /* 0x022fe20008400000 */
[----:B------:R-:W-:Y:S01]  /*ec60*/  ISETP.GT.AND P2, PT, R50, 0x8, P2 ;  /* 0x000000083200780c */ /* 0x000fe20001744270 */
[----:B------:R-:W-:-:S04]  /*ec70*/  IMAD.WIDE.U32 R10, R32, 0x1c, R12 ;  /* 0x0000001c200a7825 */ /* 0x000fc800078e000c */
[----:B---3--:R-:W-:Y:S01]  /*ec80*/  FMUL R21, R152, UR20 ;  /* 0x0000001498157c20 */ /* 0x008fe20008400000 */
[----:B------:R-:W-:Y:S01]  /*ec90*/  ISETP.GT.AND P4, PT, R50, 0x8, P4 ;  /* 0x000000083200780c */ /* 0x000fe20002784270 */
[----:B------:R-:W-:Y:S01]  /*eca0*/  FMUL R23, R0, UR20 ;  /* 0x0000001400177c20 */ /* 0x000fe20008400000 */
[----:B------:R-:W-:Y:S01]  /*ecb0*/  FMUL R229, R229, UR20 ;  /* 0x00000014e5e57c20 */ /* 0x000fe20008400000 */
[----:B0-----:R-:W-:Y:S01]  /*ecc0*/  FMUL R5, R4, UR20 ;  /* 0x0000001404057c20 */ /* 0x001fe20008400000 */
[----:B------:R-:W-:Y:S01]  /*ecd0*/  IADD3 R11, R33, R11, RZ ;  /* 0x0000000b210b7210 */ /* 0x000fe20007ffe0ff */
[----:B------:R-:W3:Y:S04]  /*ece0*/  LDL.LU R222, [R1+0x28] ;  /* 0x0000280001de7983 */ /* 0x000ee80000300800 */
[----:B------:R-:W-:Y:S01]  /*ecf0*/  @P0 STG.E desc[UR18][R14.64+0x20], R5 ;  /* 0x000020050e000986 */ /* 0x000fe2000c101912 */
[----:B------:R-:W-:-:S03]  /*ed00*/  ISETP.GT.AND P0, PT, R51, 0xc9, PT ;  /* 0x000000c93300780c */ /* 0x000fc60003f04270 */
[----:B------:R4:W-:Y:S01]  /*ed10*/  @P1 STG.E desc[UR18][R8.64+0x20], R17 ;  /* 0x0000201108001986 */ /* 0x0009e2000c101912 */
[----:B------:R-:W-:-:S03]  /*ed20*/  ISETP.GT.AND P1, PT, R51, 0xc8, PT ;  /* 0x000000c83300780c */ /* 0x000fc60003f24270 */
[----:B------:R0:W-:Y:S01]  /*ed30*/  @P5 STG.E desc[UR18][R6.64], R19 ;  /* 0x0000001306005986 */ /* 0x0001e2000c101912 */
[----:B------:R-:W-:-:S03]  /*ed40*/  IADD3 R2, P5, R37, R12, RZ ;  /* 0x0000000c25027210 */ /* 0x000fc60007fbe0ff */
[----:B------:R-:W-:Y:S01]  /*ed50*/  @P6 STG.E desc[UR18][R12.64], R21 ;  /* 0x000000150c006986 */ /* 0x000fe2000c101912 */
[C---:B------:R-:W-:Y:S01]  /*ed60*/  ISETP.GT.AND P6, PT, R50.reuse, RZ, P1 ;  /* 0x000000ff3200720c */ /* 0x040fe20000fc4270 */
[----:B------:R-:W-:Y:S01]  /*ed70*/  IMAD.X R3, R39, 0x1, R13, P5 ;  /* 0x0000000127037824 */ /* 0x000fe200028e060d */
[----:B------:R-:W-:Y:S01]  /*ed80*/  ISETP.GT.AND P5, PT, R50, RZ, P0 ;  /* 0x000000ff3200720c */ /* 0x000fe200007a4270 */
[----:B----4-:R-:W-:Y:S01]  /*ed90*/  FMUL R9, R224, UR20 ;  /* 0x00000014e0097c20 */ /* 0x010fe20008400000 */
[----:B------:R-:W-:Y:S01]  /*eda0*/  @P2 STG.E desc[UR18][R6.64+0x20], R23 ;  /* 0x0000201706002986 */ /* 0x000fe2000c101912 */
[----:B------:R-:W-:Y:S01]  /*edb0*/  ISETP.GT.AND P1, PT, R50, 0x8, P1 ;  /* 0x000000083200780c */ /* 0x000fe20000f24270 */
[----:B------:R-:W-:-:S04]  /*edc0*/  IMAD.WIDE.U32 R4, R32, 0x1c, R2 ;  /* 0x0000001c20047825 */ /* 0x000fc800078e0002 */
[----:B0-----:R-:W-:Y:S01]  /*edd0*/  FMUL R19, R225, UR20 ;  /* 0x00000014e1137c20 */ /* 0x001fe20008400000 */
[----:B------:R0:W-:Y:S01]  /*ede0*/  @P4 STG.E desc[UR18][R12.64+0x20], R153 ;  /* 0x000020990c004986 */ /* 0x0001e2000c101912 */
[----:B------:R-:W-:-:S03]  /*edf0*/  ISETP.GT.AND P2, PT, R51, 0xd0, PT ;  /* 0x000000d03300780c */ /* 0x000fc60003f44270 */
[----:B------:R-:W4:Y:S01]  /*ee00*/  LDL.LU R224, [R1+0x2c] ;  /* 0x00002c0001e07983 */ /* 0x000f220000300800 */
[----:B------:R-:W-:Y:S01]  /*ee10*/  ISETP.GT.AND P0, PT, R50, 0x8, P0 ;  /* 0x000000083200780c */ /* 0x000fe20000704270 */
[----:B------:R-:W-:Y:S02]  /*ee20*/  IMAD.MOV.U32 R14, RZ, RZ, R4 ;  /* 0x000000ffff0e7224 */ /* 0x000fe400078e0004 */
[----:B------:R-:W-:Y:S01]  /*ee30*/  @P6 STG.E desc[UR18][R10.64], R229 ;  /* 0x000000e50a006986 */ /* 0x000fe2000c101912 */
[----:B------:R-:W-:-:S03]  /*ee40*/  IMAD.IADD R15, R33, 0x1, R5 ;  /* 0x00000001210f7824 */ /* 0x000fc600078e0205 */
[----:B------:R1:W-:Y:S01]  /*ee50*/  @P5 STG.E desc[UR18][R2.64], R9 ;  /* 0x0000000902005986 */ /* 0x0003e2000c101912 */
[----:B0-----:R-:W-:-:S03]  /*ee60*/  FMUL R13, R226, UR20 ;  /* 0x00000014e20d7c20 */ /* 0x001fc60008400000 */
[----:B------:R-:W4:Y:S01]  /*ee70*/  LDL.LU R225, [R1+0x30] ;  /* 0x0000300001e17983 */ /* 0x000f220000300800 */
[----:B-1----:R-:W-:-:S03]  /*ee80*/  FMUL R9, R227, UR20 ;  /* 0x00000014e3097c20 */ /* 0x002fc60008400000 */
[----:B------:R-:W4:Y:S04]  /*ee90*/  LDL.LU R227, [R1+0x34] ;  /* 0x0000340001e37983 */ /* 0x000f280000300800 */
[----:B------:R-:W4:Y:S01]  /*eea0*/  LDL.LU R226, [R1+0x38] ;  /* 0x0000380001e27983 */ /* 0x000f220000300800 */
[----:B------:R-:W-:Y:S02]  /*eeb0*/  ISETP.GT.AND P5, PT, R51, 0xd1, PT ;  /* 0x000000d13300780c */ /* 0x000fe40003fa4270 */
[C---:B------:R-:W-:Y:S02]  /*eec0*/  ISETP.GT.AND P4, PT, R50.reuse, RZ, P2 ;  /* 0x000000ff3200720c */ /* 0x040fe40001784270 */
[----:B------:R-:W-:Y:S02]  /*eed0*/  ISETP.GT.AND P2, PT, R50, 0x8, P2 ;  /* 0x000000083200780c */ /* 0x000fe40001744270 */
[----:B------:R-:W-:-:S05]  /*eee0*/  IADD3 R4, P6, R37, R2, RZ ;  /* 0x0000000225047210 */ /* 0x000fca0007fde0ff */
[----:B------:R-:W-:Y:S02]  /*eef0*/  IMAD.X R5, R39, 0x1, R3, P6 ;  /* 0x0000000127057824 */ /* 0x000fe400030e0603 */
[----:B--2---:R-:W-:Y:S01]  /*ef00*/  FMUL R21, R223, UR20 ;  /* 0x00000014df157c20 */ /* 0x004fe20008400000 */
[----:B------:R-:W-:Y:S02]  /*ef10*/  FMUL R17, R220, UR20 ;  /* 0x00000014dc117c20 */ /* 0x000fe40008400000 */
[----:B------:R-:W2:Y:S04]  /*ef20*/  LDL.LU R220, [R1+0x3c] ;  /* 0x00003c0001dc7983 */ /* 0x000ea80000300800 */
[----:B------:R3:W-:Y:S01]  /*ef30*/  @P1 STG.E desc[UR18][R10.64+0x20], R17 ;  /* 0x000020110a001986 */ /* 0x0007e2000c101912 */
[----:B------:R-:W-:-:S02]  /*ef40*/  ISETP.GT.AND P1, PT, R50, RZ, P5 ;  /* 0x000000ff3200720c */ /* 0x000fc40002f24270 */
[----:B------:R-:W-:Y:S01]  /*ef50*/  ISETP.GT.AND P5, PT, R50, 0x8, P5 ;  /* 0x000000083200780c */ /* 0x000fe20002fa4270 */
[----:B------:R-:W2:Y:S04]  /*ef60*/  LDL.LU R223, [R1+0x40] ;  /* 0x0000400001df7983 */ /* 0x000ea80000300800 */
[----:B------:R4:W-:Y:S04]  /*ef70*/  @P0 STG.E desc[UR18][R2.64+0x20], R19 ;  /* 0x0000201302000986 */ /* 0x0009e8000c101912 */
[----:B------:R0:W-:Y:S04]  /*ef80*/  @P4 STG.E desc[UR18][R14.64], R21 ;  /* 0x000000150e004986 */ /* 0x0001e8000c101912 */
[----:B------:R-:W-:Y:S01]  /*ef90*/  @P1 STG.E desc[UR18][R4.64], R9 ;  /* 0x0000000904001986 */ /* 0x000fe2000c101912 */
[----:B---3--:R-:W-:-:S03]  /*efa0*/  FMUL R17, R222, UR20 ;  /* 0x00000014de117c20 */ /* 0x008fc60008400000 */
[----:B------:R-:W3:Y:S04]  /*efb0*/  LDL.LU R222, [R1+0x44] ;  /* 0x0000440001de7983 */ /* 0x000ee80000300800 */
[----:B------:R1:W-:Y:S04]  /*efc0*/  @P2 STG.E desc[UR18][R14.64+0x20], R13 ;  /* 0x0000200d0e002986 */ /* 0x0003e8000c101912 */
[----:B------:R1:W-:Y:S01]  /*efd0*/  @P5 STG.E desc[UR18][R4.64+0x20], R17 ;  /* 0x0000201104005986 */ /* 0x0003e2000c101912 */
[----:B----4-:R-:W-:-:S03]  /*efe0*/  FMUL R19, R224, UR20 ;  /* 0x00000014e0137c20 */ /* 0x010fc60008400000 */
[----:B------:R-:W4:Y:S01]  /*eff0*/  LDL.LU R224, [R1+0x48] ;  /* 0x0000480001e07983 */ /* 0x000f220000300800 */
[----:B0-----:R-:W-:-:S03]  /*f000*/  FMUL R21, R225, UR20 ;  /* 0x00000014e1157c20 */ /* 0x001fc60008400000 */
[----:B------:R-:W4:Y:S01]  /*f010*/  LDL.LU R225, [R1+0x4c] ;  /* 0x00004c0001e17983 */ /* 0x000f220000300800 */
[----:B-1----:R-:W-:-:S03]  /*f020*/  FMUL R15, R227, UR20 ;  /* 0x00000014e30f7c20 */ /* 0x002fc60008400000 */
[----:B------:R-:W4:Y:S01]  /*f030*/  LDL.LU R227, [R1+0x50] ;  /* 0x0000500001e37983 */ /* 0x000f220000300800 */
[----:B------:R-:W-:-:S03]  /*f040*/  FMUL R17, R226, UR20 ;  /* 0x00000014e2117c20 */ /* 0x000fc60008400000 */
[----:B------:R-:W4:Y:S01]  /*f050*/  LDL.LU R226, [R1+0x54] ;  /* 0x0000540001e27983 */ /* 0x000f220000300800 */
[C---:B------:R-:W-:Y:S02]  /*f060*/  ISETP.GT.AND P0, PT, R51.reuse, 0xd8, PT ;  /* 0x000000d83300780c */ /* 0x040fe40003f04270 */
[----:B------:R-:W-:Y:S01]  /*f070*/  ISETP.GT.AND P4, PT, R51, 0xd9, PT ;  /* 0x000000d93300780c */ /* 0x000fe20003f84270 */
[----:B------:R-:W-:Y:S01]  /*f080*/  IMAD.WIDE.U32 R6, R32, 0x1c, R4 ;  /* 0x0000001c20067825 */ /* 0x000fe200078e0004 */
[C---:B------:R-:W-:Y:S01]  /*f090*/  ISETP.GT.AND P6, PT, R50.reuse, RZ, P0 ;  /* 0x000000ff3200720c */ /* 0x040fe200007c4270 */
[----:B------:R-:W4:Y:S01]  /*f0a0*/  LDL.LU R218, [R1+0x58] ;  /* 0x0000580001da7983 */ /* 0x000f220000300800 */
[----:B------:R-:W-:Y:S02]  /*f0b0*/  ISETP.GT.AND P1, PT, R50, RZ, P4 ;  /* 0x000000ff3200720c */ /* 0x000fe40002724270 */
[----:B------:R-:W-:Y:S01]  /*f0c0*/  IADD3 R2, P2, R37, R4, RZ ;  /* 0x0000000425027210 */ /* 0x000fe20007f5e0ff */
[----:B------:R-:W-:-:S02]  /*f0d0*/  IMAD.IADD R11, R33, 0x1, R7 ;  /* 0x00000001210b7824 */ /* 0x000fc400078e0207 */
[----:B------:R-:W-:Y:S01]  /*f0e0*/  IMAD.MOV.U32 R10, RZ, RZ, R6 ;  /* 0x000000ffff0a7224 */ /* 0x000fe200078e0006 */
[----:B------:R-:W-:Y:S01]  /*f0f0*/  ISETP.GT.AND P0, PT, R50, 0x8, P0 ;  /* 0x000000083200780c */ /* 0x000fe20000704270 */
[----:B------:R-:W-:Y:S01]  /*f100*/  IMAD.X R3, R39, 0x1, R5, P2 ;  /* 0x0000000127037824 */ /* 0x000fe200010e0605 */
[----:B------:R-:W-:Y:S01]  /*f110*/  IADD3 R8, P5, R37, R2, RZ ;  /* 0x0000000225087210 */ /* 0x000fe20007fbe0ff */
[----:B------:R-:W4:Y:S01]  /*f120*/  LDL.LU R221, [R1+0x5c] ;  /* 0x00005c0001dd7983 */ /* 0x000f220000300800 */
[----:B------:R-:W-:-:S03]  /*f130*/  ISETP.GT.AND P2, PT, R51, 0xe0, PT ;  /* 0x000000e03300780c */ /* 0x000fc60003f44270 */
[----:B------:R2:W-:Y:S01]  /*f140*/  @P6 STG.E desc[UR18][R10.64], R19 ;  /* 0x000000130a006986 */ /* 0x0005e2000c101912 */
[----:B------:R-:W-:-:S03]  /*f150*/  ISETP.GT.AND P4, PT, R50, 0x8, P4 ;  /* 0x000000083200780c */ /* 0x000fc60002784270 */
[----:B------:R0:W-:Y:S01]  /*f160*/  @P1 STG.E desc[UR18][R2.64], R21 ;  /* 0x0000001502001986 */ /* 0x0001e2000c101912 */
[----:B------:R-:W-:Y:S02]  /*f170*/  ISETP.GT.AND P1, PT, R51, 0xe1, PT ;  /* 0x000000e13300780c */ /* 0x000fe40003f24270 */
[----:B------:R-:W-:Y:S02]  /*f180*/  IADD3.X R9, R39, R3, RZ, P5, !PT ;  /* 0x0000000327097210 */ /* 0x000fe40002ffe4ff */
[C---:B------:R-:W-:Y:S02]  /*f190*/  ISETP.GT.AND P6, PT, R50.reuse, RZ, P2 ;  /* 0x000000ff3200720c */ /* 0x040fe400017c4270 */
[C---:B------:R-:W-:Y:S02]  /*f1a0*/  ISETP.GT.AND P5, PT, R50.reuse, RZ, P1 ;  /* 0x000000ff3200720c */ /* 0x040fe40000fa4270 */
[----:B------:R-:W-:Y:S01]  /*f1b0*/  ISETP.GT.AND P2, PT, R50, 0x8, P2 ;  /* 0x000000083200780c */ /* 0x000fe20001744270 */
[----:B------:R-:W-:Y:S01]  /*f1c0*/  IMAD.WIDE.U32 R6, R32, 0x1c, R2 ;  /* 0x0000001c20067825 */ /* 0x000fe200078e0002 */
[----:B------:R4:W-:Y:S03]  /*f1d0*/  @P0 STG.E desc[UR18][R10.64+0x20], R15 ;  /* 0x0000200f0a000986 */ /* 0x0009e6000c101912 */
[----:B------:R-:W-:Y:S01]  /*f1e0*/  IMAD.IADD R7, R33, 0x1, R7 ;  /* 0x0000000121077824 */ /* 0x000fe200078e0207 */
[----:B------:R1:W-:Y:S01]  /*f1f0*/  @P4 STG.E desc[UR18][R2.64+0x20], R17 ;  /* 0x0000201102004986 */ /* 0x0003e2000c101912 */
[----:B--2---:R-:W-:-:S03]  /*f200*/  FMUL R19, R220, UR20 ;  /* 0x00000014dc137c20 */ /* 0x004fc60008400000 */
[----:B------:R-:W2:Y:S01]  /*f210*/  LDL.LU R220, [R1+0x60] ;  /* 0x0000600001dc7983 */ /* 0x000ea20000300800 */
[----:B0-----:R-:W-:-:S03]  /*f220*/  FMUL R21, R223, UR20 ;  /* 0x00000014df157c20 */ /* 0x001fc60008400000 */
[----:B------:R-:W2:Y:S04]  /*f230*/  LDL.LU R223, [R1+0x64] ;  /* 0x0000640001df7983 */ /* 0x000ea80000300800 */
[----:B------:R-:W-:Y:S04]  /*f240*/  @P6 STG.E desc[UR18][R6.64], R19 ;  /* 0x0000001306006986 */ /* 0x000fe8000c101912 */
[----:B------:R-:W-:Y:S01]  /*f250*/  @P5 STG.E desc[UR18][R8.64], R21 ;  /* 0x0000001508005986 */ /* 0x000fe2000c101912 */
[----:B---3--:R-:W-:-:S03]  /*f260*/  FMUL R23, R222, UR20 ;  /* 0x00000014de177c20 */ /* 0x008fc60008400000 */
[----:B------:R-:W3:Y:S04]  /*f270*/  LDL.LU R222, [R1+0x68] ;  /* 0x0000680001de7983 */ /* 0x000ee80000300800 */
[----:B------:R0:W-:Y:S01]  /*f280*/  @P2 STG.E desc[UR18][R6.64+0x20], R23 ;  /* 0x0000201706002986 */ /* 0x0001e2000c101912 */
[----:B----4-:R-:W-:-:S03]  /*f290*/  FMUL R15, R224, UR20 ;  /* 0x00000014e00f7c20 */ /* 0x010fc60008400000 */
[----:B------:R-:W4:Y:S01]  /*f2a0*/  LDL.LU R224, [R1+0x6c] ;  /* 0x00006c0001e07983 */ /* 0x000f220000300800 */
[----:B-1----:R-:W-:-:S03]  /*f2b0*/  FMUL R17, R225, UR20 ;  /* 0x00000014e1117c20 */ /* 0x002fc60008400000 */
[----:B------:R-:W4:Y:S01]  /*f2c0*/  LDL.LU R225, [R1+0x70] ;  /* 0x0000700001e17983 */ /* 0x000f220000300800 */
[----:B0-----:R-:W-:-:S03]  /*f2d0*/  FMUL R7, R227, UR20 ;  /* 0x00000014e3077c20 */ /* 0x001fc60008400000 */
[----:B------:R-:W4:Y:S01]  /*f2e0*/  LDL.LU R227, [R1+0x74] ;  /* 0x0000740001e37983 */ /* 0x000f220000300800 */
[----:B------:R-:W-:-:S03]  /*f2f0*/  FMUL R19, R226, UR20 ;  /* 0x00000014e2137c20 */ /* 0x000fc60008400000 */
[----:B------:R-:W4:Y:S01]  /*f300*/  LDL.LU R226, [R1+0x84] ;  /* 0x0000840001e27983 */ /* 0x000f220000300800 */
[----:B------:R-:W-:Y:S01]  /*f310*/  IMAD.WIDE.U32 R4, R32, 0x1c, R8 ;  /* 0x0000001c20047825 */ /* 0x000fe200078e0008 */
[----:B------:R-:W-:-:S03]  /*f320*/  ISETP.GT.AND P0, PT, R51, 0xe8, PT ;  /* 0x000000e83300780c */ /* 0x000fc60003f04270 */
[----:B------:R-:W-:Y:S01]  /*f330*/  IMAD.MOV.U32 R12, RZ, RZ, R4 ;  /* 0x000000ffff0c7224 */ /* 0x000fe200078e0004 */
[----:B------:R-:W-:Y:S01]  /*f340*/  IADD3 R4, P4, R37, R8, RZ ;  /* 0x0000000825047210 */ /* 0x000fe20007f9e0ff */
[----:B------:R-:W-:Y:S01]  /*f350*/  IMAD.IADD R13, R33, 0x1, R5 ;  /* 0x00000001210d7824 */ /* 0x000fe200078e0205 */
[C---:B------:R-:W-:Y:S02]  /*f360*/  ISETP.GT.AND P1, PT, R50.reuse, 0x8, P1 ;  /* 0x000000083200780c */ /* 0x040fe40000f24270 */
[----:B------:R-:W-:Y:S01]  /*f370*/  ISETP.GT.AND P2, PT, R51, 0xe9, PT ;  /* 0x000000e93300780c */ /* 0x000fe20003f44270 */
[----:B------:R-:W-:Y:S01]  /*f380*/  IMAD.X R5, R39, 0x1, R9, P4 ;  /* 0x0000000127057824 */ /* 0x000fe200020e0609 */
[C---:B------:R-:W-:Y:S02]  /*f390*/  ISETP.GT.AND P4, PT, R50.reuse, RZ, P0 ;  /* 0x000000ff3200720c */ /* 0x040fe40000784270 */
[C---:B------:R-:W-:Y:S02]  /*f3a0*/  ISETP.GT.AND P5, PT, R50.reuse, RZ, P2 ;  /* 0x000000ff3200720c */ /* 0x040fe400017a4270 */
[----:B------:R-:W-:-:S02]  /*f3b0*/  ISETP.GT.AND P0, PT, R50, 0x8, P0 ;  /* 0x000000083200780c */ /* 0x000fc40000704270 */
[----:B------:R-:W-:-:S03]  /*f3c0*/  ISETP.GT.AND P2, PT, R50, 0x8, P2 ;  /* 0x000000083200780c */ /* 0x000fc60001744270 */
[----:B------:R0:W-:Y:S01]  /*f3d0*/  @P1 STG.E desc[UR18][R8.64+0x20], R15 ;  /* 0x0000200f08001986 */ /* 0x0001e2000c101912 */
[----:B------:R-:W-:-:S03]  /*f3e0*/  ISETP.GT.AND P1, PT, R51, 0xf0, PT ;  /* 0x000000f03300780c */ /* 0x000fc60003f24270 */
[----:B------:R-:W-:Y:S01]  /*f3f0*/  @P4 STG.E desc[UR18][R12.64], R17 ;  /* 0x000000110c004986 */ /* 0x000fe2000c101912 */
[----:B------:R-:W-:Y:S01]  /*f400*/  ISETP.GT.AND P4, PT, R51, 0xf1, PT ;  /* 0x000000f13300780c */ /* 0x000fe20003f84270 */
[----:B------:R-:W-:Y:S01]  /*f410*/  IMAD.WIDE.U32 R2, R32, 0x1c, R4 ;  /* 0x0000001c20027825 */ /* 0x000fe200078e0004 */
[C---:B------:R-:W-:Y:S01]  /*f420*/  ISETP.GT.AND P6, PT, R50.reuse, RZ, P1 ;  /* 0x000000ff3200720c */ /* 0x040fe20000fc4270 */
[----:B------:R1:W-:Y:S01]  /*f430*/  @P5 STG.E desc[UR18][R4.64], R7 ;  /* 0x0000000704005986 */ /* 0x0003e2000c101912 */
[C---:B------:R-:W-:Y:S01]  /*f440*/  ISETP.GT.AND P5, PT, R50.reuse, RZ, P4 ;  /* 0x000000ff3200720c */ /* 0x040fe200027a4270 */
[----:B------:R-:W-:Y:S01]  /*f450*/  IMAD.MOV.U32 R10, RZ, RZ, R2 ;  /* 0x000000ffff0a7224 */ /* 0x000fe200078e0002 */
[----:B------:R-:W-:Y:S01]  /*f460*/  ISETP.GT.AND P1, PT, R50, 0x8, P1 ;  /* 0x000000083200780c */ /* 0x000fe20000f24270 */
[----:B------:R-:W-:Y:S01]  /*f470*/  @P0 STG.E desc[UR18][R12.64+0x20], R19 ;  /* 0x000020130c000986 */ /* 0x000fe2000c101912 */
[----:B------:R-:W-:Y:S01]  /*f480*/  IADD3 R2, P0, R37, R4, RZ ;  /* 0x0000000425027210 */ /* 0x000fe20007f1e0ff */
[----:B0-----:R-:W-:Y:S01]  /*f490*/  FMUL R15, R218, UR20 ;  /* 0x00000014da0f7c20 */ /* 0x001fe20008400000 */
[----:B------:R-:W-:-:S02]  /*f4a0*/  IMAD.IADD R11, R33, 0x1, R3 ;  /* 0x00000001210b7824 */ /* 0x000fc400078e0203 */
[----:B------:R-:W-:Y:S01]  /*f4b0*/  FMUL R21, R221, UR20 ;  /* 0x00000014dd157c20 */ /* 0x000fe20008400000 */
[----:B------:R-:W-:Y:S01]  /*f4c0*/  IMAD.X R3, R39, 0x1, R5, P0 ;  /* 0x0000000127037824 */ /* 0x000fe200000e0605 */
[----:B------:R3:W-:Y:S01]  /*f4d0*/  @P2 STG.E desc[UR18][R4.64+0x20], R15 ;  /* 0x0000200f04002986 */ /* 0x0007e2000c101912 */
[C---:B------:R-:W-:Y:S02]  /*f4e0*/  ISETP.GT.AND P2, PT, R51.reuse, 0xf8, PT ;  /* 0x000000f83300780c */ /* 0x040fe40003f44270 */
[----:B------:R-:W-:Y:S01]  /*f4f0*/  ISETP.GT.AND P0, PT, R51, 0xf9, PT ;  /* 0x000000f93300780c */ /* 0x000fe20003f04270 */
[----:B------:R-:W-:Y:S01]  /*f500*/  @P6 STG.E desc[UR18][R10.64], R21 ;  /* 0x000000150a006986 */ /* 0x000fe2000c101912 */
[----:B------:R-:W-:Y:S01]  /*f510*/  ISETP.GT.AND P4, PT, R50, 0x8, P4 ;  /* 0x000000083200780c */ /* 0x000fe20002784270 */
[----:B-1----:R-:W-:Y:S01]  /*f520*/  IMAD.WIDE.U32 R6, R32, 0x1c, R2 ;  /* 0x0000001c20067825 */ /* 0x002fe200078e0002 */
[----:B------:R-:W-:-:S04]  /*f530*/  IADD3 R8, P6, R37, R2, RZ ;  /* 0x0000000225087210 */ /* 0x000fc80007fde0ff */
[----:B------:R-:W-:Y:S01]  /*f540*/  IADD3 R7, R33, R7, RZ ;  /* 0x0000000721077210 */ /* 0x000fe20007ffe0ff */
[----:B------:R-:W-:Y:S02]  /*f550*/  IMAD.X R9, R39, 0x1, R3, P6 ;  /* 0x0000000127097824 */ /* 0x000fe400030e0603 */
[----:B--2---:R-:W-:Y:S01]  /*f560*/  FMUL R17, R220, UR20 ;  /* 0x00000014dc117c20 */ /* 0x004fe20008400000 */
[----:B------:R-:W-:-:S04]  /*f570*/  FMUL R23, R223, UR20 ;  /* 0x00000014df177c20 */ /* 0x000fc80008400000 */
[----:B------:R-:W-:Y:S01]  /*f580*/  @P5 STG.E desc[UR18][R2.64], R17 ;  /* 0x0000001102005986 */ /* 0x000fe2000c101912 */
[----:B------:R-:W-:-:S03]  /*f590*/  ISETP.GT.AND P5, PT, R50, RZ, P2 ;  /* 0x000000ff3200720c */ /* 0x000fc600017a4270 */
[----:B------:R0:W-:Y:S01]  /*f5a0*/  @P1 STG.E desc[UR18][R10.64+0x20], R23 ;  /* 0x000020170a001986 */ /* 0x0001e2000c101912 */
[C---:B------:R-:W-:Y:S02]  /*f5b0*/  ISETP.GT.AND P1, PT, R50.reuse, RZ, P0 ;  /* 0x000000ff3200720c */ /* 0x040fe40000724270 */
[C---:B------:R-:W-:Y:S02]  /*f5c0*/  ISETP.GT.AND P2, PT, R50.reuse, 0x8, P2 ;  /* 0x000000083200780c */ /* 0x040fe40001744270 */
[----:B------:R-:W-:Y:S01]  /*f5d0*/  ISETP.GT.AND P0, PT, R50, 0x8, P0 ;  /* 0x000000083200780c */ /* 0x000fe20000704270 */
[----:B---3--:R-:W-:-:S05]  /*f5e0*/  FMUL R5, R222, UR20 ;  /* 0x00000014de057c20 */ /* 0x008fca0008400000 */
[----:B------:R3:W-:Y:S01]  /*f5f0*/  @P4 STG.E desc[UR18][R2.64+0x20], R5 ;  /* 0x0000200502004986 */ /* 0x0007e2000c101912 */
[----:B----4-:R-:W-:-:S05]  /*f600*/  FMUL R13, R224, UR20 ;  /* 0x00000014e00d7c20 */ /* 0x010fca0008400000 */
[----:B------:R3:W-:Y:S01]  /*f610*/  @P5 STG.E desc[UR18][R6.64], R13 ;  /* 0x0000000d06005986 */ /* 0x0007e2000c101912 */
[----:B0-----:R-:W-:-:S05]  /*f620*/  FMUL R11, R225, UR20 ;  /* 0x00000014e10b7c20 */ /* 0x001fca0008400000 */
[----:B------:R3:W-:Y:S01]  /*f630*/  @P1 STG.E desc[UR18][R8.64], R11 ;  /* 0x0000000b08001986 */ /* 0x0007e2000c101912 */
[----:B------:R-:W-:Y:S01]  /*f640*/  FMUL R15, R227, UR20 ;  /* 0x00000014e30f7c20 */ /* 0x000fe20008400000 */
[----:B------:R-:W-:-:S04]  /*f650*/  FMUL R17, R226, UR20 ;  /* 0x00000014e2117c20 */ /* 0x000fc80008400000 */
[----:B------:R3:W-:Y:S04]  /*f660*/  @P2 STG.E desc[UR18][R6.64+0x20], R15 ;  /* 0x0000200f06002986 */ /* 0x0007e8000c101912 */
[----:B------:R3:W-:Y:S02]  /*f670*/  @P0 STG.E desc[UR18][R8.64+0x20], R17 ;  /* 0x0000201108000986 */ /* 0x0007e4000c101912 */
.L_x_215:
[----:B------:R-:W-:Y:S05]  /*f680*/  BSYNC B0 ;  /* 0x0000000000007941 */ /* 0x000fea0003800000 */
.L_x_23:
[----:B-1-3-5:R-:W3:Y:S04]  /*f690*/  LDL.LU R3, [R1+0x78] ;  /* 0x0000780001037983 */ /* 0x02aee80000300800 */
[----:B------:R-:W3:Y:S01]  /*f6a0*/  LDL.LU R2, [R1+0x7c] ;  /* 0x00007c0001027983 */ /* 0x000ee20000300800 */
[----:B------:R-:W-:Y:S01]  /*f6b0*/  ULDC UR6, c[0x0][0xc] ;  /* 0x0000030000067ab9 */ /* 0x000fe20000000800 */
[----:B------:R-:W-:Y:S01]  /*f6c0*/  ULDC UR7, c[0x0][0x10] ;  /* 0x0000040000077ab9 */ /* 0x000fe20000000800 */
[----:B0-----:R-:W3:Y:S01]  /*f6d0*/  LDC R5, c[0x0][0x14] ;  /* 0x00000500ff057b82 */ /* 0x001ee20000000800 */
[----:B------:R-:W-:Y:S01]  /*f6e0*/  UIMAD.WIDE.U32 UR6, UR6, UR7, URZ ;  /* 0x00000007060672a5 */ /* 0x000fe2000f8e003f */
[----:B------:R-:W-:Y:S01]  /*f6f0*/  PRMT R0, RZ, 0x7610, R0 ;  /* 0x00007610ff007816 */ /* 0x000fe20000000000 */
[----:B------:R-:W-:-:S04]  /*f700*/  UMOV UR23, 0xffffffff ;  /* 0xffffffff00177882 */ /* 0x000fc80000000000 */
[----:B---3--:R-:W-:-:S04]  /*f710*/  IMAD.WIDE.U32 R2, R5, UR6, R2 ;  /* 0x0000000605027c25 */ /* 0x008fc8000f8e0002 */
[----:B------:R-:W-:Y:S01]  /*f720*/  IMAD R5, R5, UR7, RZ ;  /* 0x0000000705057c24 */ /* 0x000fe2000f8e02ff */
[----:B------:R-:W-:Y:S01]  /*f730*/  ULDC.64 UR6, c[0x0][0x750] ;  /* 0x0001d40000067ab9 */ /* 0x000fe20000000a00 */
[----:B------:R-:W-:Y:S01]  /*f740*/  IMAD.MOV.U32 R18, RZ, RZ, R2 ;  /* 0x000000ffff127224 */ /* 0x000fe200078e0002 */
[----:B------:R-:W-:Y:S01]  /*f750*/  ISETP.GE.U32.AND P0, PT, R2, UR6, PT ;  /* 0x0000000602007c0c */ /* 0x000fe2000bf06070 */
[----:B------:R-:W-:Y:S02]  /*f760*/  IMAD.IADD R19, R3, 0x1, R5 ;  /* 0x0000000103137824 */ /* 0x000fe400078e0205 */
[----:B------:R-:W-:-:S03]  /*f770*/  IMAD.MOV.U32 R2, RZ, RZ, -0x1 ;  /* 0xffffffffff027424 */ /* 0x000fc600078e00ff */
[----:B------:R0:W-:Y:S01]  /*f780*/  STL [R1+0x78], R19 ;  /* 0x0000781301007387 */ /* 0x0001e20000100800 */
[----:B------:R-:W-:-:S03]  /*f790*/  ISETP.GE.U32.AND.EX P0, PT, R19, UR7, PT, P0 ;  /* 0x0000000713007c0c */ /* 0x000fc6000bf06100 */
[----:B------:R0:W-:Y:S04]  /*f7a0*/  STL [R1+0x7c], R18 ;  /* 0x00007c1201007387 */ /* 0x0001e80000100800 */
[----:B------:R0:W-:Y:S06]  /*f7b0*/  STL [R1+0x80], R2 ;  /* 0x0000800201007387 */ /* 0x0001ec0000100800 */
[----:B------:R-:W-:Y:S05]  /*f7c0*/  @P0 BRA `(.L_x_216) ;  /* 0x0000000400700947 */ /* 0x000fea0003800000 */
[----:B------:R-:W1:Y:S01]  /*f7d0*/  S2R R14, SR_CTAID.X ;  /* 0x00000000000e7919 */ /* 0x000e620000002500 */
[----:B------:R-:W3:Y:S01]  /*f7e0*/  LDC.64 R8, c[0x0][0x728] ;  /* 0x0001ca00ff087b82 */ /* 0x000ee20000000a00 */
[----:B------:R-:W-:Y:S01]  /*f7f0*/  ULDC UR6, c[0x0][0x150] ;  /* 0x0000540000067ab9 */ /* 0x000fe20000000800 */
[----:B------:R-:W-:Y:S01]  /*f800*/  IMAD.MOV.U32 R6, RZ, RZ, R18 ;  /* 0x000000ffff067224 */ /* 0x000fe200078e0012 */
[----:B------:R-:W4:Y:S01]  /*f810*/  S2R R16, SR_CTAID.Y ;  /* 0x0000000000107919 */ /* 0x000f220000002600 */
[----:B------:R-:W-:-:S04]  /*f820*/  IMAD.MOV.U32 R7, RZ, RZ, R19 ;  /* 0x000000ffff077224 */ /* 0x000fc800078e0013 */
[----:B------:R-:W0:Y:S08]  /*f830*/  LDC R17, c[0x0][0x144] ;  /* 0x00005100ff117b82 */ /* 0x000e300000000800 */
[----:B------:R-:W0:Y:S08]  /*f840*/  LDC R10, c[0x0][0x730] ;  /* 0x0001cc00ff0a7b82 */ /* 0x000e300000000800 */
[----:B------:R-:W0:Y:S01]  /*f850*/  LDC.64 R12, c[0x0][0x720] ;  /* 0x0001c800ff0c7b82 */ /* 0x000e220000000a00 */
[----:B---3--:R-:W-:-:S04]  /*f860*/  ISETP.NE.U32.AND P0, PT, R8, RZ, PT ;  /* 0x000000ff0800720c */ /* 0x008fc80003f05070 */
[----:B------:R-:W-:Y:S02]  /*f870*/  ISETP.NE.AND.EX P0, PT, R9, RZ, PT, P0 ;  /* 0x000000ff0900720c */ /* 0x000fe40003f05300 */
[----:B-1----:R-:W-:-:S05]  /*f880*/  I2FP.F32.U32 R0, R14 ;  /* 0x0000000e00007245 */ /* 0x002fca0000201000 */
[----:B------:R-:W-:-:S04]  /*f890*/  FMUL R0, R0, UR6 ;  /* 0x0000000600007c20 */ /* 0x000fc80008400000 */
[----:B--2---:R1:W2:Y:S02]  /*f8a0*/  F2I.U32.TRUNC.NTZ R15, R0 ;  /* 0x00000000000f7305 */ /* 0x0042a4000020f000 */
[----:B----4-:R-:W-:Y:S05]  /*f8b0*/  @!P0 BRA `(.L_x_217) ;  /* 0x0000000000288947 */ /* 0x010fea0003800000 */
[----:B-1----:R-:W1:Y:S02]  /*f8c0*/  LDC R0, c[0x0][0x734] ;  /* 0x0001cd00ff007b82 */ /* 0x002e640000000800 */
[----:B-1----:R-:W-:-:S05]  /*f8d0*/  IADD3 R7, P0, R18, R0, RZ ;  /* 0x0000000012077210 */ /* 0x002fca0007f1e0ff */
[----:B------:R-:W-:-:S04]  /*f8e0*/  IMAD.X R11, RZ, RZ, R19, P0 ;  /* 0x000000ffff0b7224 */ /* 0x000fc800000e0613 */
[----:B0-----:R-:W-:-:S04]  /*f8f0*/  IMAD.WIDE.U32 R2, R11, R8, RZ ;  /* 0x000000080b027225 */ /* 0x001fc800078e00ff */
[----:B------:R-:W-:-:S04]  /*f900*/  IMAD.WIDE.U32 R4, P0, R7, R9, R2 ;  /* 0x0000000907047225 */ /* 0x000fc80007800002 */
[----:B------:R-:W-:Y:S01]  /*f910*/  IMAD.WIDE.U32 R2, R7, R8, RZ ;  /* 0x0000000807027225 */ /* 0x000fe200078e00ff */
[----:B------:R-:W-:-:S03]  /*f920*/  IADD3.X R7, RZ, RZ, RZ, P0, !PT ;  /* 0x000000ffff077210 */ /* 0x000fc600007fe4ff */
[----:B------:R-:W-:Y:S01]  /*f930*/  IMAD.MOV.U32 R6, RZ, RZ, R5 ;  /* 0x000000ffff067224 */ /* 0x000fe200078e0005 */
[----:B------:R-:W-:-:S05]  /*f940*/  IADD3 RZ, P0, R3, R4, RZ ;  /* 0x0000000403ff7210 */ /* 0x000fca0007f1e0ff */
[----:B------:R-:W-:-:S08]  /*f950*/  IMAD.WIDE.U32.X R6, R11, R9, R6, P0 ;  /* 0x000000090b067225 */ /* 0x000fd000000e0406 */
.L_x_217:
[-CC-:B0-----:R-:W-:Y:S01]  /*f960*/  SHF.R.U64 R21, R6, R10.reuse, R7.reuse ;  /* 0x0000000a06157219 */ /* 0x181fe20000001207 */
[----:B------:R-:W0:Y:S01]  /*f970*/  LDC.64 R22, c[0x0][0x740] ;  /* 0x0001d000ff167b82 */ /* 0x000e220000000a00 */
[----:B-1----:R-:W-:Y:S01]  /*f980*/  SHF.R.U32.HI R0, RZ, R10, R7 ;  /* 0x0000000aff007219 */ /* 0x002fe20000011607 */
[----:B------:R-:W-:Y:S01]  /*f990*/  IMAD.MOV.U32 R2, RZ, RZ, R18 ;  /* 0x000000ffff027224 */ /* 0x000fe200078e0012 */
[----:B------:R-:W-:Y:S01]  /*f9a0*/  IADD3 R5, P0, RZ, -R21, RZ ;  /* 0x80000015ff057210 */ /* 0x000fe20007f1e0ff */
[----:B--2---:R-:W-:Y:S01]  /*f9b0*/  IMAD.MOV R15, RZ, RZ, -R15 ;  /* 0x000000ffff0f7224 */ /* 0x004fe200078e0a0f */
[----:B------:R-:W-:Y:S01]  /*f9c0*/  ULDC UR6, c[0x0][0x154] ;  /* 0x0000550000067ab9 */ /* 0x000fe20000000800 */
[----:B------:R-:W-:Y:S02]  /*f9d0*/  MOV R7, 0x1 ;  /* 0x0000000100077802 */ /* 0x000fe40000000f00 */
[----:B------:R-:W1:Y:S01]  /*f9e0*/  LDC R4, c[0x0][0x718] ;  /* 0x0001c600ff047b82 */ /* 0x000e620000000800 */
[----:B------:R-:W-:-:S02]  /*f9f0*/  IMAD.X R3, RZ, RZ, ~R0, P0 ;  /* 0x000000ffff037224 */ /* 0x000fc400000e0e00 */
[----:B------:R-:W-:Y:S02]  /*fa00*/  IMAD R18, R17, R15, R14 ;  /* 0x0000000f11127224 */ /* 0x000fe400078e020e */
[-C--:B------:R-:W-:Y:S02]  /*fa10*/  IMAD R0, R3, R12.reuse, RZ ;  /* 0x0000000c03007224 */ /* 0x080fe400078e02ff */
[----:B------:R-:W-:Y:S01]  /*fa20*/  IMAD.MOV.U32 R3, RZ, RZ, R19 ;  /* 0x000000ffff037224 */ /* 0x000fe200078e0013 */
[----:B------:R-:W2:Y:S01]  /*fa30*/  LDC R6, c[0x0][0x708] ;  /* 0x0001c200ff067b82 */ /* 0x000ea20000000800 */
[----:B------:R-:W-:-:S04]  /*fa40*/  IMAD.WIDE.U32 R2, R5, R12, R2 ;  /* 0x0000000c05027225 */ /* 0x000fc800078e0002 */
[----:B------:R-:W-:-:S03]  /*fa50*/  IMAD R5, R5, R13, R0 ;  /* 0x0000000d05057224 */ /* 0x000fc600078e0200 */
[----:B------:R-:W3:Y:S01]  /*fa60*/  LDC R20, c[0x0][0x758] ;  /* 0x0001d600ff147b82 */ /* 0x000ee20000000800 */
[----:B------:R-:W-:Y:S01]  /*fa70*/  I2FP.F32.U32 R0, R16 ;  /* 0x0000001000007245 */ /* 0x000fe20000201000 */
[----:B------:R-:W-:Y:S01]  /*fa80*/  IMAD.IADD R3, R3, 0x1, R5 ;  /* 0x0000000103037824 */ /* 0x000fe200078e0205 */
[----:B0-----:R-:W-:Y:S01]  /*fa90*/  ISETP.NE.U32.AND P0, PT, R22, RZ, PT ;  /* 0x000000ff1600720c */ /* 0x001fe20003f05070 */
[----:B------:R-:W-:Y:S02]  /*faa0*/  IMAD.MOV.U32 R5, RZ, RZ, -0x1 ;  /* 0xffffffffff057424 */ /* 0x000fe400078e00ff */
[----:B------:R-:W-:Y:S02]  /*fab0*/  FMUL R0, R0, UR6 ;  /* 0x0000000600007c20 */ /* 0x000fe40008400000 */
[----:B------:R-:W0:Y:S01]  /*fac0*/  LDC R13, c[0x0][0x148] ;  /* 0x00005200ff0d7b82 */ /* 0x000e220000000800 */
[----:B-1----:R-:W-:Y:S01]  /*fad0*/  SHF.R.U64 R10, R2, R4, R3 ;  /* 0x00000004020a7219 */ /* 0x002fe20000001203 */
[----:B------:R1:W4:Y:S01]  /*fae0*/  F2I.U32.TRUNC.NTZ R12, R0 ;  /* 0x00000000000c7305 */ /* 0x000322000020f000 */
[----:B------:R-:W-:-:S02]  /*faf0*/  ISETP.NE.AND.EX P0, PT, R23, RZ, PT, P0 ;  /* 0x000000ff1700720c */ /* 0x000fc40003f05300 */
[----:B------:R-:W-:-:S03]  /*fb00*/  SHF.R.U32.HI R3, RZ, R4, R3 ;  /* 0x00000004ff037219 */ /* 0x000fc60000011603 */
[----:B------:R-:W0:Y:S01]  /*fb10*/  LDC R14, c[0x0][0x700] ;  /* 0x0001c000ff0e7b82 */ /* 0x000e220000000800 */
[-CC-:B--2---:R-:W-:Y:S02]  /*fb20*/  SHF.R.U64 R8, R10, R6.reuse, R3.reuse ;  /* 0x000000060a087219 */ /* 0x184fe40000001203 */
[----:B------:R-:W-:-:S05]  /*fb30*/  SHF.R.U32.HI R3, RZ, R6, R3 ;  /* 0x00000006ff037219 */ /* 0x000fca0000011603 */
[----:B------:R-:W2:Y:S01]  /*fb40*/  LDC R15, c[0x0][0x748] ;  /* 0x0001d200ff0f7b82 */ /* 0x000ea20000000800 */
[-CC-:B---3--:R-:W-:Y:S02]  /*fb50*/  SHF.R.U64 R11, R8, R20.reuse, R3.reuse ;  /* 0x00000014080b7219 */ /* 0x188fe40000001203 */
[-C--:B------:R-:W-:Y:S02]  /*fb60*/  SHF.L.U32 R5, R5, R20.reuse, RZ ;  /* 0x0000001405057219 */ /* 0x080fe400000006ff */
[-C--:B------:R-:W-:Y:S01]  /*fb70*/  SHF.R.U32.HI R3, RZ, R20.reuse, R3 ;  /* 0x00000014ff037219 */ /* 0x080fe20000011603 */
[----:B------:R-:W-:Y:S01]  /*fb80*/  IMAD.MOV.U32 R2, RZ, RZ, R11 ;  /* 0x000000ffff027224 */ /* 0x000fe200078e000b */
[----:B------:R-:W-:Y:S01]  /*fb90*/  SHF.L.U32 R20, R7, R20, RZ ;  /* 0x0000001407147219 */ /* 0x000fe200000006ff */
[----:B------:R-:W3:Y:S01]  /*fba0*/  LDC R17, c[0x0][0x738] ;  /* 0x0001ce00ff117b82 */ /* 0x000ee20000000800 */
[----:B------:R-:W-:-:S07]  /*fbb0*/  LOP3.LUT R57, RZ, R5, RZ, 0x33, !PT ;  /* 0x00000005ff397212 */ /* 0x000fce00078e33ff */
[----:B------:R-:W0:Y:S01]  /*fbc0*/  LDC R19, c[0x0][0x710] ;  /* 0x0001c400ff137b82 */ /* 0x000e220000000800 */
[----:B-1--4-:R-:W-:Y:S05]  /*fbd0*/  @!P0 BRA `(.L_x_218) ;  /* 0x0000000000288947 */ /* 0x012fea0003800000 */
        /* <DEDUP_REMOVED lines=10> */
.L_x_218:
[----:B--2---:R-:W-:Y:S01]  /*fc80*/  SHF.R.U64 R0, R2, R15, R3 ;  /* 0x0000000f02007219 */ /* 0x004fe20000001203 */
[----:B0-----:R-:W-:Y:S01]  /*fc90*/  VIADD R3, R14, 0xffffffff ;  /* 0xffffffff0e037836 */ /* 0x001fe20000000000 */
[----:B------:R-:W-:Y:S01]  /*fca0*/  LOP3.LUT R57, R8, R57, RZ, 0xc0, !PT ;  /* 0x0000003908397212 */ /* 0x000fe200078ec0ff */
[----:B------:R-:W-:Y:S01]  /*fcb0*/  IMAD.MOV R12, RZ, RZ, -R12 ;  /* 0x000000ffff0c7224 */ /* 0x000fe200078e0a0c */
[----:B------:R-:W-:Y:S02]  /*fcc0*/  IADD3 R2, -R0, RZ, RZ ;  /* 0x000000ff00027210 */ /* 0x000fe40007ffe1ff */
[----:B------:R-:W-:Y:S01]  /*fcd0*/  LOP3.LUT R3, R10, R3, RZ, 0xc0, !PT ;  /* 0x000000030a037212 */ /* 0x000fe200078ec0ff */
[----:B------:R-:W-:Y:S01]  /*fce0*/  IMAD R57, R20, R0, R57 ;  /* 0x0000000014397224 */ /* 0x000fe200078e0239 */
[----:B------:R-:W-:Y:S01]  /*fcf0*/  R2UR UR23, R21 ;  /* 0x00000000151772ca */ /* 0x000fe200000e0000 */
[----:B------:R-:W-:Y:S02]  /*fd00*/  @P3 IMAD R18, R13, R12, R16 ;  /* 0x0000000c0d123224 */ /* 0x000fe400078e0210 */
[----:B---3--:R-:W-:-:S02]  /*fd10*/  IMAD R0, R2, R17, R11 ;  /* 0x0000001102007224 */ /* 0x008fc400078e020b */
[----:B------:R-:W-:Y:S02]  /*fd20*/  IMAD R57, R57, R19, R18 ;  /* 0x0000001339397224 */ /* 0x000fe400078e0212 */
[----:B------:R-:W-:Y:S02]  /*fd30*/  IMAD R0, R0, R14, R3 ;  /* 0x0000000e00007224 */ /* 0x000fe400078e0203 */
[----:B------:R-:W-:-:S03]  /*fd40*/  IMAD.MOV.U32 R2, RZ, RZ, 0x1 ;  /* 0x00000001ff027424 */ /* 0x000fc600078e00ff */
[----:B------:R-:W-:Y:S02]  /*fd50*/  SEL R3, R0, R57, !P3 ;  /* 0x0000003900037207 */ /* 0x000fe40005800000 */
[----:B------:R-:W-:Y:S02]  /*fd60*/  SEL R57, R57, R0, !P3 ;  /* 0x0000000039397207 */ /* 0x000fe40005800000 */
[----:B------:R-:W-:Y:S01]  /*fd70*/  PRMT R0, R2, 0x7610, R0 ;  /* 0x0000761002007816 */ /* 0x000fe20000000000 */
[----:B------:R1:W-:Y:S06]  /*fd80*/  STL [R1+0x80], R3 ;  /* 0x0000800301007387 */ /* 0x0003ec0000100800 */
.L_x_216:
[----:B------:R3:W-:Y:S01]  /*fd90*/  STL [R1+0x88], R57 ;  /* 0x0000883901007387 */ /* 0x0007e20000100800 */
[----:B------:R-:W-:-:S13]  /*fda0*/  LOP3.LUT P0, RZ, R0, 0xff, RZ, 0xc0, !PT ;  /* 0x000000ff00ff7812 */ /* 0x000fda000780c0ff */
[----:B---3--:R-:W-:Y:S05]  /*fdb0*/  @P0 BRA `(.L_x_219) ;  /* 0xffffff1000ac0947 */ /* 0x008fea000383ffff */
[----:B------:R-:W-:Y:S05]  /*fdc0*/  EXIT ;  /* 0x000000000000794d */ /* 0x000fea0003800000 */
.L_x_3:
[----:B------:R-:W2:Y:S01]  /*fdd0*/  LDL R16, [R1+0x7c] ;  /* 0x00007c0001107983 */ /* 0x000ea20000100800 */
[----:B------:R-:W-:-:S03]  /*fde0*/  ULDC.64 UR4, c[0x0][0x750] ;  /* 0x0001d40000047ab9 */ /* 0x000fc60000000a00 */
[----:B------:R-:W3:Y:S01]  /*fdf0*/  LDL R17, [R1+0x78] ;  /* 0x0000780001117983 */ /* 0x000ee20000100800 */
[----:B------:R-:W-:Y:S01]  /*fe00*/  PRMT R4, RZ, 0x7610, R4 ;  /* 0x00007610ff047816 */ /* 0x000fe20000000004 */
[----:B------:R-:W-:Y:S02]  /*fe10*/  IMAD.MOV.U32 R5, RZ, RZ, -0x1 ;  /* 0xffffffffff057424 */ /* 0x000fe400078e00ff */
[----:B------:R-:W-:Y:S02]  /*fe20*/  IMAD.MOV.U32 R6, RZ, RZ, -0x1 ;  /* 0xffffffffff067424 */ /* 0x000fe400078e00ff */
[----:B------:R-:W-:Y:S01]  /*fe30*/  IMAD.MOV.U32 R11, RZ, RZ, -0x1 ;  /* 0xffffffffff0b7424 */ /* 0x000fe200078e00ff */
[----:B--2---:R-:W-:-:S04]  /*fe40*/  ISETP.GE.U32.AND P0, PT, R16, UR4, PT ;  /* 0x0000000410007c0c */ /* 0x004fc8000bf06070 */
[----:B---3--:R-:W-:-:S13]  /*fe50*/  ISETP.GE.U32.AND.EX P0, PT, R17, UR5, PT, P0 ;  /* 0x0000000511007c0c */ /* 0x008fda000bf06100 */
[----:B------:R-:W-:Y:S05]  /*fe60*/  @P0 BRA `(.L_x_220) ;  /* 0x00000004005c0947 */ /* 0x000fea0003800000 */
        /* <DEDUP_REMOVED lines=9> */
[----:B0-----:R-:W-:-:S04]  /*ff00*/  IADD3 R9, P0, R16, R4, RZ ;  /* 0x0000000410097210 */ /* 0x001fc80007f1e0ff */
[----:B------:R-:W-:-:S05]  /*ff10*/  IADD3.X R13, RZ, R17, RZ, P0, !PT ;  /* 0x00000011ff0d7210 */ /* 0x000fca00007fe4ff */
[----:B------:R-:W-:-:S04]  /*ff20*/  IMAD.WIDE.U32 R4, R13, R10, RZ ;  /* 0x0000000a0d047225 */ /* 0x000fc800078e00ff */
[----:B------:R-:W-:-:S04]  /*ff30*/  IMAD.WIDE.U32 R6, P0, R9, R11, R4 ;  /* 0x0000000b09067225 */ /* 0x000fc80007800004 */
[----:B------:R-:W-:-:S04]  /*ff40*/  IMAD.WIDE.U32 R4, R9, R10, RZ ;  /* 0x0000000a09047225 */ /* 0x000fc800078e00ff */
[----:B------:R-:W-:Y:S01]  /*ff50*/  IMAD.X R9, RZ, RZ, RZ, P0 ;  /* 0x000000ffff097224 */ /* 0x000fe200000e06ff */
[----:B------:R-:W-:Y:S01]  /*ff60*/  IADD3 RZ, P0, R5, R6, RZ ;  /* 0x0000000605ff7210 */ /* 0x000fe20007f1e0ff */
[----:B------:R-:W-:-:S04]  /*ff70*/  IMAD.MOV.U32 R8, RZ, RZ, R7 ;  /* 0x000000ffff087224 */ /* 0x000fc800078e0007 */
[----:B------:R-:W-:-:S08]  /*ff80*/  IMAD.WIDE.U32.X R8, R13, R11, R8, P0 ;  /* 0x0000000b0d087225 */ /* 0x000fd000000e0408 */
.L_x_221:
[-CC-:B------:R-:W-:Y:S01]  /*ff90*/  SHF.R.U64 R11, R8, R12.reuse, R9.reuse ;  /* 0x0000000c080b7219 */ /* 0x180fe20000001209 */
[----:B------:R-:W0:Y:S01]  /*ffa0*/  LDC.64 R20, c[0x0][0x740] ;  /* 0x0001d000ff147b82 */ /* 0x000e220000000a00 */
[----:B------:R-:W-:Y:S01]  /*ffb0*/  SHF.R.U32.HI R3, RZ, R12, R9 ;  /* 0x0000000cff037219 */ /* 0x000fe20000011609 */
[----:B------:R-:W-:Y:S01]  /*ffc0*/  ULDC UR4, c[0x0][0x150] ;  /* 0x0000540000047ab9 */ /* 0x000fe20000000800 */
[----:B------:R-:W-:Y:S01]  /*ffd0*/  IADD3 R7, P0, RZ, -R11, RZ ;  /* 0x8000000bff077210 */ /* 0x000fe20007f1e0ff */
[----:B------:R-:W-:Y:S01]  /*ffe0*/  IMAD.MOV.U32 R4, RZ, RZ, R16 ;  /* 0x000000ffff047224 */ /* 0x000fe200078e0010 */
[----:B------:R-:W-:Y:S01]  /*fff0*/  I2FP.F32.U32 R6, R2 ;  /* 0x0000000200067245 */ /* 0x000fe20000201000 */
[----:B------:R-:W-:Y:S02]  /*10000*/  IMAD.MOV.U32 R5, RZ, RZ, R17 ;  /* 0x000000ffff057224 */ /* 0x000fe400078e0011 */
[----:B------:R-:W1:Y:S01]  /*10010*/  LDC R10, c[0x0][0x718] ;  /* 0x0001c600ff0a7b82 */ /* 0x000e620000000800 */
[----:B------:R-:W-:-:S02]  /*10020*/  IMAD.X R3, RZ, RZ, ~R3, P0 ;  /* 0x000000ffff037224 */ /* 0x000fc400000e0e03 */
[----:B------:R-:W-:Y:S01]  /*10030*/  FMUL R9, R6, UR4 ;  /* 0x0000000406097c20 */ /* 0x000fe20008400000 */
[----:B------:R-:W-:Y:S01]  /*10040*/  IMAD.WIDE.U32 R4, R7, R14, R4 ;  /* 0x0000000e07047225 */ /* 0x000fe200078e0004 */
[----:B------:R-:W-:-:S03]  /*10050*/  ULDC UR4, c[0x0][0x154] ;  /* 0x0000550000047ab9 */ /* 0x000fc60000000800 */
[----:B------:R-:W-:Y:S01]  /*10060*/  IMAD R6, R3, R14, RZ ;  /* 0x0000000e03067224 */ /* 0x000fe200078e02ff */
[----:B------:R-:W2:Y:S01]  /*10070*/  LDC R13, c[0x0][0x144] ;  /* 0x00005100ff0d7b82 */ /* 0x000ea20000000800 */
[----:B------:R-:W3:Y:S02]  /*10080*/  F2I.U32.TRUNC.NTZ R9, R9 ;  /* 0x0000000900097305 */ /* 0x000ee4000020f000 */
[----:B------:R-:W-:Y:S02]  /*10090*/  IMAD R3, R7, R15, R6 ;  /* 0x0000000f07037224 */ /* 0x000fe400078e0206 */
[----:B------:R-:W-:Y:S02]  /*100a0*/  IMAD.MOV.U32 R6, RZ, RZ, -0x1 ;  /* 0xffffffffff067424 */ /* 0x000fe400078e00ff */
[----:B------:R-:W-:Y:S01]  /*100b0*/  IMAD.IADD R3, R5, 0x1, R3 ;  /* 0x0000000105037824 */ /* 0x000fe200078e0203 */
[----:B------:R-:W4:Y:S01]  /*100c0*/  LDC R12, c[0x0][0x708] ;  /* 0x0001c200ff0c7b82 */ /* 0x000f220000000800 */
[----:B------:R-:W-:-:S02]  /*100d0*/  I2FP.F32.U32 R5, R0 ;  /* 0x0000000000057245 */ /* 0x000fc40000201000 */
[----:B0-----:R-:W-:-:S03]  /*100e0*/  ISETP.NE.U32.AND P0, PT, R20, RZ, PT ;  /* 0x000000ff1400720c */ /* 0x001fc60003f05070 */
[----:B------:R-:W-:Y:S01]  /*100f0*/  FMUL R5, R5, UR4 ;  /* 0x0000000405057c20 */ /* 0x000fe20008400000 */
[----:B------:R-:W-:Y:S01]  /*10100*/  ISETP.NE.AND.EX P0, PT, R21, RZ, PT, P0 ;  /* 0x000000ff1500720c */ /* 0x000fe20003f05300 */
[----:B------:R-:W0:Y:S01]  /*10110*/  LDC R7, c[0x0][0x758] ;  /* 0x0001d600ff077b82 */ /* 0x000e220000000800 */
[-CC-:B-1----:R-:W-:Y:S02]  /*10120*/  SHF.R.U64 R8, R4, R10.reuse, R3.reuse ;  /* 0x0000000a04087219 */ /* 0x182fe40000001203 */
[----:B---3--:R-:W-:Y:S02]  /*10130*/  IADD3 R4, -R9, RZ, RZ ;  /* 0x000000ff09047210 */ /* 0x008fe40007ffe1ff */
[----:B------:R-:W-:Y:S02]  /*10140*/  SHF.R.U32.HI R3, RZ, R10, R3 ;  /* 0x0000000aff037219 */ /* 0x000fe40000011603 */
[----:B------:R1:W3:Y:S01]  /*10150*/  F2I.U32.TRUNC.NTZ R10, R5 ;  /* 0x00000005000a7305 */ /* 0x0002e2000020f000 */
[----:B------:R-:W1:Y:S01]  /*10160*/  LDC R17, c[0x0][0x148] ;  /* 0x00005200ff117b82 */ /* 0x000e620000000800 */
[----:B--2---:R-:W-:-:S02]  /*10170*/  IMAD R19, R13, R4, R2 ;  /* 0x000000040d137224 */ /* 0x004fc400078e0202 */
[----:B------:R-:W-:-:S05]  /*10180*/  IMAD.MOV.U32 R4, RZ, RZ, 0x1 ;  /* 0x00000001ff047424 */ /* 0x000fca00078e00ff */
[----:B------:R-:W2:Y:S01]  /*10190*/  LDC R14, c[0x0][0x700] ;  /* 0x0001c000ff0e7b82 */ /* 0x000ea20000000800 */
[-CC-:B----4-:R-:W-:Y:S02]  /*101a0*/  SHF.R.U64 R13, R8, R12.reuse, R3.reuse ;  /* 0x0000000c080d7219 */ /* 0x190fe40000001203 */
[----:B------:R-:W-:-:S05]  /*101b0*/  SHF.R.U32.HI R2, RZ, R12, R3 ;  /* 0x0000000cff027219 */ /* 0x000fca0000011603 */
[----:B------:R-:W4:Y:S01]  /*101c0*/  LDC R16, c[0x0][0x748] ;  /* 0x0001d200ff107b82 */ /* 0x000f220000000800 */
[-CC-:B0-----:R-:W-:Y:S02]  /*101d0*/  SHF.R.U64 R15, R13, R7.reuse, R2.reuse ;  /* 0x000000070d0f7219 */ /* 0x181fe40000001202 */
[-C--:B------:R-:W-:Y:S02]  /*101e0*/  SHF.L.U32 R6, R6, R7.reuse, RZ ;  /* 0x0000000706067219 */ /* 0x080fe400000006ff */
[-C--:B------:R-:W-:Y:S01]  /*101f0*/  SHF.R.U32.HI R3, RZ, R7.reuse, R2 ;  /* 0x00000007ff037219 */ /* 0x080fe20000011602 */
[----:B------:R-:W-:Y:S01]  /*10200*/  IMAD.MOV.U32 R2, RZ, RZ, R15 ;  /* 0x000000ffff027224 */ /* 0x000fe200078e000f */
[----:B------:R-:W-:Y:S01]  /*10210*/  SHF.L.U32 R12, R4, R7, RZ ;  /* 0x00000007040c7219 */ /* 0x000fe200000006ff */
[----:B------:R-:W0:Y:S01]  /*10220*/  LDC R18, c[0x0][0x738] ;  /* 0x0001ce00ff127b82 */ /* 0x000e220000000800 */
[----:B------:R-:W-:-:S07]  /*10230*/  LOP3.LUT R22, RZ, R6, RZ, 0x33, !PT ;  /* 0x00000006ff167212 */ /* 0x000fce00078e33ff */
        /* <DEDUP_REMOVED lines=12> */
.L_x_222:
[----:B----4-:R-:W-:Y:S01]  /*10300*/  SHF.R.U64 R3, R2, R16, R3 ;  /* 0x0000001002037219 */ /* 0x010fe20000001203 */
[----:B--2---:R-:W-:Y:S01]  /*10310*/  VIADD R5, R14, 0xffffffff ;  /* 0xffffffff0e057836 */ /* 0x004fe20000000000 */
[----:B------:R-:W-:Y:S02]  /*10320*/  LOP3.LUT R2, R13, R22, RZ, 0xc0, !PT ;  /* 0x000000160d027212 */ /* 0x000fe400078ec0ff */
[----:B------:R-:W-:Y:S01]  /*10330*/  IADD3 R10, -R10, RZ, RZ ;  /* 0x000000ff0a0a7210 */ /* 0x000fe20007ffe1ff */
[----:B------:R-:W-:Y:S02]  /*10340*/  IMAD.MOV R4, RZ, RZ, -R3 ;  /* 0x000000ffff047224 */ /* 0x000fe400078e0a03 */
[----:B------:R-:W-:Y:S01]  /*10350*/  IMAD R2, R12, R3, R2 ;  /* 0x000000030c027224 */ /* 0x000fe200078e0202 */
[----:B------:R-:W-:Y:S01]  /*10360*/  LOP3.LUT R3, R8, R5, RZ, 0xc0, !PT ;  /* 0x0000000508037212 */ /* 0x000fe200078ec0ff */
[----:B------:R-:W-:Y:S02]  /*10370*/  @P3 IMAD R19, R17, R10, R0 ;  /* 0x0000000a11133224 */ /* 0x000fe400078e0200 */
[----:B0-----:R-:W-:-:S02]  /*10380*/  IMAD R0, R4, R18, R15 ;  /* 0x0000001204007224 */ /* 0x001fc400078e020f */
[----:B------:R-:W-:Y:S02]  /*10390*/  IMAD R5, R2, R23, R19 ;  /* 0x0000001702057224 */ /* 0x000fe400078e0213 */
[----:B------:R-:W-:Y:S02]  /*103a0*/  IMAD R0, R0, R14, R3 ;  /* 0x0000000e00007224 */ /* 0x000fe400078e0203 */
[----:B------:R-:W-:-:S03]  /*103b0*/  IMAD.MOV.U32 R4, RZ, RZ, 0x1 ;  /* 0x00000001ff047424 */ /* 0x000fc600078e00ff */
[----:B------:R-:W-:Y:S02]  /*103c0*/  SEL R6, R0, R5, !P3 ;  /* 0x0000000500067207 */ /* 0x000fe40005800000 */
[----:B------:R-:W-:-:S07]  /*103d0*/  SEL R5, R5, R0, !P3 ;  /* 0x0000000005057207 */ /* 0x000fce0005800000 */
.L_x_220:
[----:B------:R-:W-:-:S08]  /*103e0*/  NOP ;  /* 0x0000000000007918 */ /* 0x000fd00000000000 */
[----:B------:R-:W0:-:S00]  /*103f0*/  USETMAXREG.DEALLOC.CTAPOOL 0x28 ;  /* 0x00000028000079c8 */ /* 0x000e0000080e0500 */
[----:B------:R-:W-:-:S13]  /*10400*/  ISETP.NE.AND P0, PT, RZ, UR8, PT ;  /* 0x00000008ff007c0c */ /* 0x000fda000bf05270 */
[----:B------:R-:W-:Y:S05]  /*10410*/  @P0 EXIT ;  /* 0x000000000000094d */ /* 0x000fea0003800000 */
[----:B0-----:R-:W-:Y:S01]  /*10420*/  LOP3.LUT P0, RZ, R4, 0xff, RZ, 0xc0, !PT ;  /* 0x000000ff04ff7812 */ /* 0x001fe2000780c0ff */
[----:B------:R-:W-:Y:S02]  /*10430*/  IMAD.MOV.U32 R0, RZ, RZ, 0x1 ;  /* 0x00000001ff007424 */ /* 0x000fe400078e00ff */
[----:B------:R-:W-:-:S10]  /*10440*/  IMAD.MOV.U32 R8, RZ, RZ, RZ ;  /* 0x000000ffff087224 */ /* 0x000fd400078e00ff */
[----:B------:R-:W-:Y:S05]  /*10450*/  @!P0 BRA `(.L_x_223) ;  /* 0x0000000c008c8947 */ /* 0x000fea0003800000 */
[----:B------:R-:W0:Y:S01]  /*10460*/  S2R R2, SR_TID.X ;  /* 0x0000000000027919 */ /* 0x000e220000002100 */
[----:B------:R-:W-:Y:S01]  /*10470*/  ULDC UR4, c[0x0][0x28c] ;  /* 0x0000a30000047ab9 */ /* 0x000fe20000000800 */
[----:B------:R-:W-:Y:S01]  /*10480*/  ULDC UR6, c[0x0][0x758] ;  /* 0x0001d60000067ab9 */ /* 0x000fe20000000800 */
[----:B------:R-:W-:Y:S01]  /*10490*/  UMOV UR7, 0xffffffff ;  /* 0xffffffff00077882 */ /* 0x000fe20000000000 */
[----:B------:R-:W-:Y:S01]  /*104a0*/  UIADD3 UR10, UR4, 0x7f, URZ ;  /* 0x0000007f040a7890 */ /* 0x000fe2000fffe03f */
[----:B------:R-:W-:Y:S01]  /*104b0*/  BSSY B0, `(.L_x_223) ;  /* 0x00000dd000007945 */ /* 0x000fe20003800000 */
[----:B------:R-:W-:Y:S01]  /*104c0*/  ULDC UR5, c[0x0][0x700] ;  /* 0x0001c00000057ab9 */ /* 0x000fe20000000800 */
[----:B------:R-:W-:Y:S01]  /*104d0*/  UMOV UR9, 0x1 ;  /* 0x0000000100097882 */ /* 0x000fe20000000000 */
[----:B------:R-:W-:Y:S01]  /*104e0*/  USHF.L.U32 UR7, UR7, UR6, URZ ;  /* 0x0000000607077299 */ /* 0x000fe2000800063f */
[----:B------:R-:W-:Y:S01]  /*104f0*/  IMAD.MOV.U32 R9, RZ, RZ, 0x1 ;  /* 0x00000001ff097424 */ /* 0x000fe200078e00ff */
[----:B------:R-:W-:Y:S01]  /*10500*/  UIADD3 UR4, UR5, -0x1, URZ ;  /* 0xffffffff05047890 */ /* 0x000fe2000fffe03f */
[----:B------:R-:W-:Y:S01]  /*10510*/  MOV R0, 0x1 ;  /* 0x0000000100007802 */ /* 0x000fe20000000f00 */
[----:B------:R-:W-:Y:S01]  /*10520*/  ULDC UR8, c[0x0][0xc] ;  /* 0x0000030000087ab9 */ /* 0x000fe20000000800 */
[----:B------:R-:W-:Y:S01]  /*10530*/  USHF.L.U32 UR5, UR9, UR6, URZ ;  /* 0x0000000609057299 */ /* 0x000fe2000800063f */
[----:B------:R-:W-:Y:S01]  /*10540*/  IMAD.MOV.U32 R8, RZ, RZ, RZ ;  /* 0x000000ffff087224 */ /* 0x000fe200078e00ff */
[----:B------:R-:W-:Y:S01]  /*10550*/  USHF.R.S32.HI UR11, URZ, 0x1f, UR10 ;  /* 0x0000001f3f0b7899 */ /* 0x000fe2000801140a */
[----:B------:R-:W-:Y:S01]  /*10560*/  ULDC UR9, c[0x0][0x10] ;  /* 0x0000040000097ab9 */ /* 0x000fe20000000800 */
[----:B------:R-:W-:-:S02]  /*10570*/  ULOP3.LUT UR6, URZ, UR7, URZ, 0x33, !UPT ;  /* 0x000000073f067292 */ /* 0x000fc4000f8e333f */
[----:B------:R-:W-:Y:S02]  /*10580*/  UIMAD.WIDE.U32 UR8, UR8, UR9, URZ ;  /* 0x00000009080872a5 */ /* 0x000fe4000f8e003f */
[----:B------:R-:W-:Y:S01]  /*10590*/  ULEA.HI UR11, UR11, UR10, URZ, 0x7 ;  /* 0x0000000a0b0b7291 */ /* 0x000fe2000f8f383f */
[----:B------:R-:W-:Y:S01]  /*105a0*/  ULDC UR7, c[0x0][0x14] ;  /* 0x0000050000077ab9 */ /* 0x000fe20000000800 */
[----:B------:R-:W-:Y:S02]  /*105b0*/  ULOP3.LUT UR15, UR13, 0x2, URZ, 0xfc, !UPT ;  /* 0x000000020d0f7892 */ /* 0x000fe4000f8efc3f */
[----:B------:R-:W-:Y:S02]  /*105c0*/  UIMAD.WIDE.U32 UR34, UR8, UR7, URZ ;  /* 0x00000007082272a5 */ /* 0x000fe4000f8e003f */
[----:B------:R-:W-:Y:S02]  /*105d0*/  UIMAD UR14, UR9, UR7, URZ ;  /* 0x00000007090e72a4 */ /* 0x000fe4000f8e023f */
[----:B------:R-:W-:Y:S01]  /*105e0*/  USHF.R.S32.HI UR7, URZ, 0x7, UR11 ;  /* 0x000000073f077899 */ /* 0x000fe2000801140b */
[C---:B0-----:R-:W-:Y:S01]  /*105f0*/  LOP3.LUT P2, RZ, R2.reuse, 0x7f, RZ, 0xc0, !PT ;  /* 0x0000007f02ff7812 */ /* 0x041fe2000784c0ff */
[----:B------:R-:W-:Y:S01]  /*10600*/  UIADD3 UR14, UR35, UR14, URZ ;  /* 0x0000000e230e7290 */ /* 0x000fe2000fffe03f */
[----:B------:R-:W-:Y:S01]  /*10610*/  LOP3.LUT P0, RZ, R2, 0x1f, RZ, 0xc0, !PT ;  /* 0x0000001f02ff7812 */ /* 0x000fe2000780c0ff */
[----:B------:R-:W-:Y:S01]  /*10620*/  UIADD3 UR21, UR7, 0x1, URZ ;  /* 0x0000000107157890 */ /* 0x000fe2000fffe03f */
[----:B------:R-:W-:-:S02]  /*10630*/  ULDC.64 UR36, c[0x0][0x198] ;  /* 0x0000660000247ab9 */ /* 0x000fc40000000a00 */
[----:B------:R-:W-:-:S13]  /*10640*/  PLOP3.LUT P0, PT, P0, P2, PT, 0x8a, 0x0 ;  /* 0x000000000000781c */ /* 0x000fda0000705172 */
.L_x_235:
[----:B------:R-:W-:-:S03]  /*10650*/  UMOV UR8, 0xffffffff ;  /* 0xffffffff00087882 */ /* 0x000fc60000000000 */
[----:B------:R-:W-:Y:S05]  /*10660*/  BRA.DIV UR8, `(.L_x_224) ;  /* 0x0000001208087947 */ /* 0x000fea000b800000 */
[----:B------:R-:W-:-:S13]  /*10670*/  ELECT P1, URZ, PT ;  /* 0x00000000003f782f */ /* 0x000fda0003820000 */
.L_x_247:
[----:B------:R-:W0:Y:S01]  /*10680*/  LDC R2, c[0x0][0x28c] ;  /* 0x0000a300ff027b82 */ /* 0x000e220000000800 */
[----:B------:R-:W-:Y:S01]  /*10690*/  BSSY B1, `(.L_x_225) ;  /* 0x0000047000017945 */ /* 0x000fe20003800000 */
[----:B0-----:R-:W-:-:S13]  /*106a0*/  ISETP.LT.OR P1, PT, R2, 0x1, !P1 ;  /* 0x000000010200780c */ /* 0x001fda0004f21670 */
[----:B------:R-:W-:Y:S05]  /*106b0*/  @P1 BRA `(.L_x_226) ;  /* 0x0000000400101947 */ /* 0x000fea0003800000 */
[----:B------:R-:W-:Y:S01]  /*106c0*/  IMAD.SHL.U32 R6, R6, 0x100, RZ ;  /* 0x0000010006067824 */ /* 0x000fe200078e00ff */
[----:B------:R-:W-:Y:S01]  /*106d0*/  MOV R15, UR21 ;  /* 0x00000015000f7c02 */ /* 0x000fe20008000f00 */
[C---:B------:R-:W-:Y:S02]  /*106e0*/  IMAD.SHL.U32 R17, R5.reuse, 0x100, RZ ;  /* 0x0000010005117824 */ /* 0x040fe400078e00ff */
[----:B------:R-:W-:Y:S02]  /*106f0*/  IMAD.SHL.U32 R7, R5, 0x80, RZ ;  /* 0x0000008005077824 */ /* 0x000fe400078e00ff */
[----:B------:R-:W-:Y:S02]  /*10700*/  IMAD.MOV.U32 R12, RZ, RZ, RZ ;  /* 0x000000ffff0c7224 */ /* 0x000fe400078e00ff */
[----:B------:R-:W-:Y:S02]  /*10710*/  IMAD.MOV.U32 R14, RZ, RZ, RZ ;  /* 0x000000ffff0e7224 */ /* 0x000fe400078e00ff */
[----:B------:R-:W-:-:S02]  /*10720*/  IMAD.MOV.U32 R2, RZ, RZ, R0 ;  /* 0x000000ffff027224 */ /* 0x000fc400078e0000 */
[----:B------:R-:W-:Y:S02]  /*10730*/  IMAD.MOV.U32 R3, RZ, RZ, R8 ;  /* 0x000000ffff037224 */ /* 0x000fe400078e0008 */
[----:B------:R-:W-:-:S07]  /*10740*/  IMAD.MOV.U32 R16, RZ, RZ, RZ ;  /* 0x000000ffff107224 */ /* 0x000fce00078e00ff */
.L_x_230:
[----:B------:R-:W0:Y:S01]  /*10750*/  S2R R5, SR_CgaCtaId ;  /* 0x0000000000057919 */ /* 0x000e220000008800 */
[----:B------:R-:W-:-:S04]  /*10760*/  MOV R4, 0x400 ;  /* 0x0000040000047802 */ /* 0x000fc80000000f00 */
[----:B0-----:R-:W-:Y:S02]  /*10770*/  LEA R10, R5, R4, 0x18 ;  /* 0x00000004050a7211 */ /* 0x001fe400078ec0ff */
[----:B------:R-:W-:Y:S01]  /*10780*/  SHF.L.U32 R4, R2, 0x1f, RZ ;  /* 0x0000001f02047819 */ /* 0x000fe200000006ff */
[----:B------:R-:W0:Y:S02]  /*10790*/  @!P2 LDC R5, c[0x0][0x640] ;  /* 0x00019000ff05ab82 */ /* 0x000e240000000800 */
[----:B------:R-:W-:-:S04]  /*107a0*/  IMAD R13, R3, 0x8, R10 ;  /* 0x00000008030d7824 */ /* 0x000fc800078e020a */
[----:B------:R-:W1:Y:S02]  /*107b0*/  SYNCS.PHASECHK.TRANS64.TRYWAIT P1, [R13+URZ+0x28], R4 ;  /* 0x000028040d0075a7 */ /* 0x000e64000802017f */
[----:B-1----:R-:W-:Y:S05]  /*107c0*/  @!P1 BRA `(.L_x_227) ;  /* 0x0000000c00d09947 */ /* 0x002fea0003800000 */
.L_x_248:
[----:B------:R-:W-:Y:S01]  /*107d0*/  UPRMT UR8, UR15, 0x9910, URZ ;  /* 0x000099100f087896 */ /* 0x000fe2000800003f */
[----:B0-----:R0:W-:Y:S03]  /*107e0*/  @!P2 SYNCS.ARRIVE.TRANS64 RZ, [R13+URZ], R5 ;  /* 0x000000050dffa9a7 */ /* 0x0011e6000800003f */
[----:B------:R-:W-:-:S06]  /*107f0*/  UISETP.NE.AND UP0, UPT, UR8, 0x2, UPT ;  /* 0x000000020800788c */ /* 0x000fcc000bf05270 */
[----:B------:R-:W-:-:S13]  /*10800*/  PLOP3.LUT P1, PT, PT, PT, UP0, 0x80, 0x0 ;  /* 0x000000000000781c */ /* 0x000fda0003f2f008 */
[----:B0-----:R-:W-:Y:S05]  /*10810*/  @P1 BRA `(.L_x_228) ;  /* 0x0000000000041947 */ /* 0x001fea0003800000 */
[----:B------:R-:W-:Y:S01]  /*10820*/  BPT.TRAP 0x1 ;  /* 0x000000040000795c */ /* 0x000fe20000300000 */
.L_x_228:
[----:B------:R-:W-:Y:S05]  /*10830*/  @P0 BRA `(.L_x_229) ;  /* 0x0000000000040947 */ /* 0x000fea0003800000 */
[----:B------:R-:W-:Y:S01]  /*10840*/  BPT.TRAP 0x1 ;  /* 0x000000040000795c */ /* 0x000fe20000300000 */
.L_x_229:
[--C-:B-1----:R-:W-:Y:S01]  /*10850*/  IMAD R4, R3, 0x2000, R10.reuse ;  /* 0x0000200003047824 */ /* 0x102fe200078e020a */
[----:B------:R-:W-:Y:S01]  /*10860*/  R2UR UR25, R13 ;  /* 0x000000000d1972ca */ /* 0x000fe200000e0000 */
[C---:B------:R-:W-:Y:S01]  /*10870*/  IMAD R5, R3.reuse, 0x800, R10 ;  /* 0x0000080003057824 */ /* 0x040fe200078e020a */
[----:B------:R-:W-:Y:S01]  /*10880*/  LEA R10, R3, R10, 0xf ;  /* 0x0000000a030a7211 */ /* 0x000fe200078e78ff */
[----:B------:R-:W-:Y:S01]  /*10890*/  VIADD R15, R15, 0xffffffff ;  /* 0xffffffff0f0f7836 */ /* 0x000fe20000000000 */
[----:B------:R-:W-:Y:S01]  /*108a0*/  R2UR UR24, R4 ;  /* 0x00000000041872ca */ /* 0x000fe200000e0000 */
[----:B------:R-:W-:Y:S01]  /*108b0*/  UIADD3 UR22, UP0, UR36, 0xf0, URZ ;  /* 0x000000f024167890 */ /* 0x000fe2000ff1e03f */
[----:B------:R-:W-:Y:S01]  /*108c0*/  R2UR UR16, R5 ;  /* 0x00000000051072ca */ /* 0x000fe200000e0000 */
[----:B------:R-:W-:Y:S01]  /*108d0*/  UIADD3 UR30, UP1, UR36, 0x1f0, URZ ;  /* 0x000001f0241e7890 */ /* 0x000fe2000ff3e03f */
[----:B------:R-:W-:Y:S01]  /*108e0*/  R2UR UR8, R10 ;  /* 0x000000000a0872ca */ /* 0x000fe200000e0000 */
[----:B------:R-:W-:Y:S01]  /*108f0*/  UIADD3 UR38, UP2, UR36, 0x2f0, URZ ;  /* 0x000002f024267890 */ /* 0x000fe2000ff5e03f */
[----:B------:R-:W-:Y:S01]  /*10900*/  R2UR UR28, R11 ;  /* 0x000000000b1c72ca */ /* 0x000fe200000e0000 */
[----:B------:R-:W-:Y:S01]  /*10910*/  UIADD3.X UR23, URZ, UR37, URZ, UP0, !UPT ;  /* 0x000000253f177290 */ /* 0x000fe200087fe43f */
[----:B------:R-:W-:Y:S01]  /*10920*/  R2UR UR26, R14 ;  /* 0x000000000e1a72ca */ /* 0x000fe200000e0000 */
[----:B------:R-:W-:Y:S01]  /*10930*/  UIADD3.X UR31, URZ, UR37, URZ, UP1, !UPT ;  /* 0x000000253f1f7290 */ /* 0x000fe20008ffe43f */
[----:B------:R-:W-:Y:S01]  /*10940*/  R2UR UR27, R7 ;  /* 0x00000000071b72ca */ /* 0x000fe200000e0000 */
[----:B------:R-:W-:Y:S01]  /*10950*/  VIADD R3, R3, 0x1 ;  /* 0x0000000103037836 */ /* 0x000fe20000000000 */
[----:B------:R-:W-:Y:S01]  /*10960*/  R2UR UR18, R17 ;  /* 0x00000000111272ca */ /* 0x000fe200000e0000 */
[----:B------:R-:W-:Y:S01]  /*10970*/  UIADD3 UR24, UR24, 0x100, URZ ;  /* 0x0000010018187890 */ /* 0x000fe2000fffe03f */
[----:B------:R-:W-:Y:S01]  /*10980*/  R2UR UR19, R16 ;  /* 0x00000000101372ca */ /* 0x000fe200000e0000 */
[----:B------:R-:W-:Y:S01]  /*10990*/  UIADD3 UR16, UR16, 0x32100, URZ ;  /* 0x0003210010107890 */ /* 0x000fe2000fffe03f */
[----:B------:R-:W-:Y:S01]  /*109a0*/  R2UR UR10, R12 ;  /* 0x000000000c0a72ca */ /* 0x000fe200000e0000 */
[----:B------:R-:W-:Y:S01]  /*109b0*/  UIADD3.X UR39, URZ, UR37, URZ, UP2, !UPT ;  /* 0x000000253f277290 */ /* 0x000fe200097fe43f */
[----:B------:R-:W-:Y:S01]  /*109c0*/  R2UR UR11, R6 ;  /* 0x00000000060b72ca */ /* 0x000fe200000e0000 */
[----:B------:R-:W-:Y:S01]  /*109d0*/  UIADD3 UR8, UR8, 0xa100, URZ ;  /* 0x0000a10008087890 */ /* 0x000fe2000fffe03f */
[----:B------:R-:W-:Y:S01]  /*109e0*/  ISETP.GT.AND P4, PT, R15, 0x1, PT ;  /* 0x000000010f00780c */ /* 0x000fe20003f84270 */
[----:B------:R-:W-:Y:S01]  /*109f0*/  UMOV UR32, 0x0 ;  /* 0x0000000000207882 */ /* 0x000fe20000000000 */
[C---:B------:R-:W-:Y:S01]  /*10a00*/  ISETP.NE.AND P1, PT, R3.reuse, 0x5, PT ;  /* 0x000000050300780c */ /* 0x040fe20003f25270 */
[----:B------:R-:W-:Y:S01]  /*10a10*/  UMOV UR33, 0x10000000 ;  /* 0x1000000000217882 */ /* 0x000fe20000000000 */
[----:B------:R-:W-:Y:S01]  /*10a20*/  UMOV UR17, UR25 ;  /* 0x0000001900117c82 */ /* 0x000fe20008000000 */
[----:B------:R-:W-:Y:S01]  /*10a30*/  UMOV UR20, UR28 ;  /* 0x0000001c00147c82 */ /* 0x000fe20008000000 */
[----:B------:R0:W-:Y:S01]  /*10a40*/  UTMALDG.3D [UR24], [UR22], desc[UR32] ;  /* 0x00002018160075b4 */ /* 0x0001e20008011000 */
[----:B------:R-:W-:Y:S01]  /*10a50*/  UMOV UR9, UR25 ;  /* 0x0000001900097c82 */ /* 0x000fe20008000000 */
[----:B------:R-:W-:Y:S01]  /*10a60*/  UMOV UR12, UR28 ;  /* 0x0000001c000c7c82 */ /* 0x000fe20008000000 */
[----:B------:R-:W-:Y:S01]  /*10a70*/  SEL R5, RZ, 0x1, P1 ;  /* 0x00000001ff057807 */ /* 0x000fe20000800000 */
[----:B------:R-:W-:Y:S01]  /*10a80*/  VIADD R16, R16, 0x1 ;  /* 0x0000000110107836 */ /* 0x000fe20000000000 */
[----:B------:R-:W-:Y:S01]  /*10a90*/  SEL R3, R3, RZ, P1 ;  /* 0x000000ff03037207 */ /* 0x000fe20000800000 */
[----:B------:R-:W-:Y:S01]  /*10aa0*/  VIADD R14, R14, 0x40 ;  /* 0x000000400e0e7836 */ /* 0x000fe20000000000 */
[----:B------:R-:W-:Y:S01]  /*10ab0*/  LOP3.LUT R2, R2, R5, RZ, 0x3c, !PT ;  /* 0x0000000502027212 */ /* 0x000fe200078e3cff */
[----:B------:R0:W-:Y:S01]  /*10ac0*/  UTMALDG.3D [UR16], [UR30], desc[UR32] ;  /* 0x000020101e0075b4 */ /* 0x0001e20008011000 */
[----:B------:R-:W-:Y:S01]  /*10ad0*/  VIADD R12, R12, 0x80 ;  /* 0x000000800c0c7836 */ /* 0x000fe20000000000 */
[----:B------:R0:W-:Y:S02]  /*10ae0*/  UTMALDG.3D [UR8], [UR38], desc[UR32] ;  /* 0x00002008260075b4 */ /* 0x0001e40008011000 */
[----:B0-----:R-:W-:Y:S05]  /*10af0*/  @P4 BRA `(.L_x_230) ;  /* 0xfffffffc00144947 */ /* 0x001fea000383ffff */
.L_x_226:
[----:B------:R-:W-:Y:S05]  /*10b00*/  BSYNC B1 ;  /* 0x0000000000017941 */ /* 0x000fea0003800000 */
.L_x_225:
[----:B------:R-:W2:Y:S01]  /*10b10*/  LDL.LU R18, [R1+0x78] ;  /* 0x0000780001127983 */ /* 0x000ea20000300800 */
[----:B------:R-:W-:Y:S01]  /*10b20*/  LOP3.LUT P5, RZ, R9, 0xff, RZ, 0xc0, !PT ;  /* 0x000000ff09ff7812 */ /* 0x000fe200078ac0ff */
[----:B------:R-:W-:Y:S01]  /*10b30*/  VIADD R8, R8, UR7 ;  /* 0x0000000708087c36 */ /* 0x000fe20008000000 */
[----:B------:R-:W-:Y:S01]  /*10b40*/  MOV R5, UR7 ;  /* 0x0000000700057c02 */ /* 0x000fe20008000f00 */
[----:B------:R-:W3:Y:S01]  /*10b50*/  LDL.LU R13, [R1+0x7c] ;  /* 0x00007c00010d7983 */ /* 0x000ee20000300800 */
[----:B------:R-:W-:Y:S01]  /*10b60*/  ULDC.64 UR8, c[0x0][0x750] ;  /* 0x0001d40000087ab9 */ /* 0x000fe20000000a00 */
[----:B------:R-:W-:Y:S01]  /*10b70*/  UISETP.GE.U32.AND UP0, UPT, UR7, 0x5, UPT ;  /* 0x000000050700788c */ /* 0x000fe2000bf06070 */
[----:B------:R-:W-:Y:S01]  /*10b80*/  ISETP.GT.U32.AND P1, PT, R8, 0x4, PT ;  /* 0x000000040800780c */ /* 0x000fe20003f24070 */
[----:B------:R-:W-:Y:S01]  /*10b90*/  BSSY B1, `(.L_x_231) ;  /* 0x000006c000017945 */ /* 0x000fe20003800000 */
[----:B------:R-:W-:Y:S01]  /*10ba0*/  IMAD.MOV.U32 R6, RZ, RZ, -0x1 ;  /* 0xffffffffff067424 */ /* 0x000fe200078e00ff */
[----:B------:R-:W-:Y:S01]  /*10bb0*/  PRMT R9, RZ, 0x7610, R9 ;  /* 0x00007610ff097816 */ /* 0x000fe20000000009 */
[----:B------:R-:W-:Y:S01]  /*10bc0*/  IMAD.MOV.U32 R11, RZ, RZ, -0x1 ;  /* 0xffffffffff0b7424 */ /* 0x000fe200078e00ff */
[----:B------:R-:W-:-:S02]  /*10bd0*/  ISETP.LT.U32.AND P1, PT, R5, 0x5, P1 ;  /* 0x000000050500780c */ /* 0x000fc40000f21070 */
[----:B------:R-:W0:Y:S01]  /*10be0*/  @P5 S2R R3, SR_CgaCtaId ;  /* 0x0000000000035919 */ /* 0x000e220000008800 */
[----:B------:R-:W-:Y:S02]  /*10bf0*/  @P5 MOV R2, 0x400 ;  /* 0x0000040000025802 */ /* 0x000fe40000000f00 */
[----:B------:R-:W-:Y:S02]  /*10c00*/  PLOP3.LUT P4, PT, PT, PT, UP0, 0x80, 0x0 ;  /* 0x000000000000781c */ /* 0x000fe40003f8f008 */
[----:B0-----:R-:W-:Y:S01]  /*10c10*/  @P5 LEA R4, R3, R2, 0x18 ;  /* 0x0000000203045211 */ /* 0x001fe200078ec0ff */
[----:B------:R-:W-:-:S03]  /*10c20*/  IMAD.WIDE.U32 R2, R8, -0x33333333, RZ ;  /* 0xcccccccd08027825 */ /* 0x000fc600078e00ff */
[----:B------:R0:W-:Y:S02]  /*10c30*/  @P5 SYNCS.ARRIVE.TRANS64.A1T0 RZ, [R4+URZ+0x68], RZ ;  /* 0x000068ff04ff59a7 */ /* 0x0001e4000810003f */
[----:B------:R-:W-:Y:S02]  /*10c40*/  SHF.R.U32.HI R5, RZ, 0x2, R3 ;  /* 0x00000002ff057819 */ /* 0x000fe40000011603 */
[----:B------:R-:W-:Y:S02]  /*10c50*/  SEL R3, RZ, 0x1, !P1 ;  /* 0x00000001ff037807 */ /* 0x000fe40004800000 */
[----:B------:R-:W-:Y:S01]  /*10c60*/  PRMT R2, RZ, 0x7610, R2 ;  /* 0x00007610ff027816 */ /* 0x000fe20000000002 */
[----:B------:R-:W-:Y:S01]  /*10c70*/  IMAD R8, R5, -0x5, R8 ;  /* 0xfffffffb05087824 */ /* 0x000fe200078e0208 */
[----:B------:R-:W-:-:S04]  /*10c80*/  LOP3.LUT R0, R0, R3, RZ, 0x3c, !PT ;  /* 0x0000000300007212 */ /* 0x000fc800078e3cff */
[----:B------:R-:W-:Y:S01]  /*10c90*/  @P4 LOP3.LUT R0, R0, 0x1, R5, 0x78, !PT ;  /* 0x0000000100004812 */ /* 0x000fe200078e7805 */
[----:B------:R-:W-:Y:S01]  /*10ca0*/  IMAD.MOV.U32 R5, RZ, RZ, -0x1 ;  /* 0xffffffffff057424 */ /* 0x000fe200078e00ff */
[----:B---3--:R-:W-:-:S04]  /*10cb0*/  IADD3 R13, P5, R13, UR34, RZ ;  /* 0x000000220d0d7c10 */ /* 0x008fc8000ffbe0ff */
[----:B--2---:R-:W-:Y:S01]  /*10cc0*/  IADD3.X R18, R18, UR14, RZ, P5, !PT ;  /* 0x0000000e12127c10 */ /* 0x004fe2000affe4ff */
[----:B------:R0:W-:Y:S01]  /*10cd0*/  STL [R1+0x7c], R13 ;  /* 0x00007c0d01007387 */ /* 0x0001e20000100800 */
[----:B------:R-:W-:-:S03]  /*10ce0*/  ISETP.GE.U32.AND P1, PT, R13, UR8, PT ;  /* 0x000000080d007c0c */ /* 0x000fc6000bf26070 */
[----:B------:R0:W-:Y:S01]  /*10cf0*/  STL [R1+0x78], R18 ;  /* 0x0000781201007387 */ /* 0x0001e20000100800 */
[----:B------:R-:W-:-:S13]  /*10d00*/  ISETP.GE.U32.AND.EX P1, PT, R18, UR9, PT, P1 ;  /* 0x0000000912007c0c */ /* 0x000fda000bf26110 */
[----:B0-----:R-:W-:Y:S05]  /*10d10*/  @P1 BRA `(.L_x_232) ;  /* 0x00000004004c1947 */ /* 0x001fea0003800000 */
[----:B------:R-:W-:Y:S01]  /*10d20*/  ULDC.64 UR8, c[0x0][0x728] ;  /* 0x0001ca0000087ab9 */ /* 0x000fe20000000a00 */
[----:B------:R-:W0:Y:S01]  /*10d30*/  S2R R12, SR_CTAID.X ;  /* 0x00000000000c7919 */ /* 0x000e220000002500 */
[----:B------:R-:W-:Y:S01]  /*10d40*/  ISETP.NE.U32.AND P1, PT, RZ, UR8, PT ;  /* 0x00000008ff007c0c */ /* 0x000fe2000bf25070 */
[----:B------:R-:W-:Y:S01]  /*10d50*/  ULDC UR11, c[0x0][0x730] ;  /* 0x0001cc00000b7ab9 */ /* 0x000fe20000000800 */
[----:B------:R-:W-:Y:S01]  /*10d60*/  IMAD.MOV.U32 R2, RZ, RZ, R13 ;  /* 0x000000ffff027224 */ /* 0x000fe200078e000d */
[----:B------:R-:W1:Y:S01]  /*10d70*/  S2R R10, SR_CTAID.Y ;  /* 0x00000000000a7919 */ /* 0x000e620000002600 */
[----:B------:R-:W-:Y:S01]  /*10d80*/  ISETP.NE.AND.EX P1, PT, RZ, UR9, PT, P1 ;  /* 0x00000009ff007c0c */ /* 0x000fe2000bf25310 */
[----:B------:R-:W-:-:S12]  /*10d90*/  IMAD.MOV.U32 R3, RZ, RZ, R18 ;  /* 0x000000ffff037224 */ /* 0x000fd800078e0012 */
[----:B------:R-:W-:Y:S05]  /*10da0*/  @!P1 BRA `(.L_x_233) ;  /* 0x0000000000289947 */ /* 0x000fea0003800000 */
[----:B------:R-:W-:Y:S02]  /*10db0*/  ULDC UR10, c[0x0][0x734] ;  /* 0x0001cd00000a7ab9 */ /* 0x000fe40000000800 */
[----:B------:R-:W-:-:S05]  /*10dc0*/  IADD3 R7, P1, R13, UR10, RZ ;  /* 0x0000000a0d077c10 */ /* 0x000fca000ff3e0ff */
[----:B------:R-:W-:-:S04]  /*10dd0*/  IMAD.X R11, RZ, RZ, R18, P1 ;  /* 0x000000ffff0b7224 */ /* 0x000fc800008e0612 */
[----:B------:R-:W-:-:S04]  /*10de0*/  IMAD.WIDE.U32 R4, R11, UR8, RZ ;  /* 0x000000080b047c25 */ /* 0x000fc8000f8e00ff */
[----:B------:R-:W-:-:S04]  /*10df0*/  IMAD.WIDE.U32 R4, P1, R7, UR9, R4 ;  /* 0x0000000907047c25 */ /* 0x000fc8000f820004 */
[----:B------:R-:W-:Y:S01]  /*10e00*/  IMAD.WIDE.U32 R6, R7, UR8, RZ ;  /* 0x0000000807067c25 */ /* 0x000fe2000f8e00ff */
[----:B------:R-:W-:-:S03]  /*10e10*/  IADD3.X R3, RZ, RZ, RZ, P1, !PT ;  /* 0x000000ffff037210 */ /* 0x000fc60000ffe4ff */
[----:B------:R-:W-:Y:S01]  /*10e20*/  IMAD.MOV.U32 R2, RZ, RZ, R5 ;  /* 0x000000ffff027224 */ /* 0x000fe200078e0005 */
[----:B------:R-:W-:-:S05]  /*10e30*/  IADD3 RZ, P1, R7, R4, RZ ;  /* 0x0000000407ff7210 */ /* 0x000fca0007f3e0ff */
[----:B------:R-:W-:-:S08]  /*10e40*/  IMAD.WIDE.U32.X R2, R11, UR9, R2, P1 ;  /* 0x000000090b027c25 */ /* 0x000fd000088e0402 */
.L_x_233:
[--C-:B------:R-:W-:Y:S01]  /*10e50*/  SHF.R.U64 R11, R2, UR11, R3.reuse ;  /* 0x0000000b020b7c19 */ /* 0x100fe20008001203 */
[----:B------:R-:W-:Y:S01]  /*10e60*/  ULDC.64 UR8, c[0x0][0x720] ;  /* 0x0001c80000087ab9 */ /* 0x000fe20000000a00 */
[----:B------:R-:W-:Y:S01]  /*10e70*/  SHF.R.U32.HI R2, RZ, UR11, R3 ;  /* 0x0000000bff027c19 */ /* 0x000fe20008011603 */
[----:B------:R-:W-:Y:S01]  /*10e80*/  IMAD.MOV.U32 R3, RZ, RZ, R18 ;  /* 0x000000ffff037224 */ /* 0x000fe200078e0012 */
[----:B------:R-:W-:Y:S01]  /*10e90*/  IADD3 R5, P1, RZ, -R11, RZ ;  /* 0x8000000bff057210 */ /* 0x000fe20007f3e0ff */
[----:B------:R-:W2:Y:S01]  /*10ea0*/  LDC R7, c[0x0][0x144] ;  /* 0x00005100ff077b82 */ /* 0x000ea20000000800 */
[----:B0-----:R-:W-:Y:S01]  /*10eb0*/  I2FP.F32.U32 R6, R12 ;  /* 0x0000000c00067245 */ /* 0x001fe20000201000 */
[----:B------:R-:W-:Y:S01]  /*10ec0*/  ULDC.64 UR16, c[0x0][0x740] ;  /* 0x0001d00000107ab9 */ /* 0x000fe20000000a00 */
[----:B------:R-:W-:Y:S01]  /*10ed0*/  ULDC UR10, c[0x0][0x708] ;  /* 0x0001c200000a7ab9 */ /* 0x000fe20000000800 */
[----:B------:R-:W-:Y:S01]  /*10ee0*/  IMAD.X R2, RZ, RZ, ~R2, P1 ;  /* 0x000000ffff027224 */ /* 0x000fe200008e0e02 */
[----:B------:R-:W-:-:S03]  /*10ef0*/  ISETP.NE.U32.AND P1, PT, RZ, UR16, PT ;  /* 0x00000010ff007c0c */ /* 0x000fc6000bf25070 */
[----:B------:R-:W-:Y:S01]  /*10f00*/  IMAD R4, R2, UR8, RZ ;  /* 0x0000000802047c24 */ /* 0x000fe2000f8e02ff */
[----:B------:R-:W0:Y:S01]  /*10f10*/  LDC R15, c[0x0][0x148] ;  /* 0x00005200ff0f7b82 */ /* 0x000e220000000800 */
[----:B------:R-:W-:Y:S01]  /*10f20*/  IMAD.MOV.U32 R2, RZ, RZ, R13 ;  /* 0x000000ffff027224 */ /* 0x000fe200078e000d */
[----:B------:R-:W-:-:S03]  /*10f30*/  ISETP.NE.AND.EX P1, PT, RZ, UR17, PT, P1 ;  /* 0x00000011ff007c0c */ /* 0x000fc6000bf25310 */
[----:B------:R-:W-:Y:S01]  /*10f40*/  IMAD.WIDE.U32 R2, R5, UR8, R2 ;  /* 0x0000000805027c25 */ /* 0x000fe2000f8e0002 */
[----:B------:R-:W-:-:S03]  /*10f50*/  ULDC UR8, c[0x0][0x150] ;  /* 0x0000540000087ab9 */ /* 0x000fc60000000800 */
[----:B------:R-:W-:Y:S01]  /*10f60*/  FMUL R6, R6, UR8 ;  /* 0x0000000806067c20 */ /* 0x000fe20008400000 */
[----:B------:R-:W-:Y:S01]  /*10f70*/  IMAD R5, R5, UR9, R4 ;  /* 0x0000000905057c24 */ /* 0x000fe2000f8e0204 */
[----:B------:R-:W-:Y:S01]  /*10f80*/  ULDC UR8, c[0x0][0x718] ;  /* 0x0001c60000087ab9 */ /* 0x000fe20000000800 */
[----:B------:R-:W-:Y:S02]  /*10f90*/  ULDC UR9, c[0x0][0x154] ;  /* 0x0000550000097ab9 */ /* 0x000fe40000000800 */
[----:B------:R-:W-:Y:S01]  /*10fa0*/  IMAD.IADD R3, R3, 0x1, R5 ;  /* 0x0000000103037824 */ /* 0x000fe200078e0205 */
[----:B------:R-:W3:Y:S04]  /*10fb0*/  F2I.U32.TRUNC.NTZ R6, R6 ;  /* 0x0000000600067305 */ /* 0x000ee8000020f000 */
[----:B------:R-:W-:-:S02]  /*10fc0*/  SHF.R.U64 R13, R2, UR8, R3 ;  /* 0x00000008020d7c19 */ /* 0x000fc40008001203 */
[----:B-1----:R-:W-:-:S05]  /*10fd0*/  I2FP.F32.U32 R2, R10 ;  /* 0x0000000a00027245 */ /* 0x002fca0000201000 */
[----:B------:R-:W-:Y:S01]  /*10fe0*/  FMUL R4, R2, UR9 ;  /* 0x0000000902047c20 */ /* 0x000fe20008400000 */
[----:B------:R-:W-:Y:S01]  /*10ff0*/  SHF.R.U32.HI R2, RZ, UR8, R3 ;  /* 0x00000008ff027c19 */ /* 0x000fe20008011603 */
[----:B------:R-:W-:Y:S02]  /*11000*/  ULDC UR8, c[0x0][0x758] ;  /* 0x0001d60000087ab9 */ /* 0x000fe40000000800 */
[----:B------:R1:W4:Y:S01]  /*11010*/  F2I.U32.TRUNC.NTZ R18, R4 ;  /* 0x0000000400127305 */ /* 0x000322000020f000 */
[----:B------:R-:W-:Y:S01]  /*11020*/  SHF.R.U64 R16, R13, UR10, R2 ;  /* 0x0000000a0d107c19 */ /* 0x000fe20008001202 */
[----:B---3--:R-:W-:Y:S01]  /*11030*/  IMAD.MOV R6, RZ, RZ, -R6 ;  /* 0x000000ffff067224 */ /* 0x008fe200078e0a06 */
[----:B------:R-:W-:-:S03]  /*11040*/  SHF.R.U32.HI R3, RZ, UR10, R2 ;  /* 0x0000000aff037c19 */ /* 0x000fc60008011602 */
[----:B--2---:R-:W-:Y:S01]  /*11050*/  IMAD R19, R7, R6, R12 ;  /* 0x0000000607137224 */ /* 0x004fe200078e020c */
[--C-:B------:R-:W-:Y:S02]  /*11060*/  SHF.R.U64 R14, R16, UR8, R3.reuse ;  /* 0x00000008100e7c19 */ /* 0x100fe40008001203 */
[----:B------:R-:W-:Y:S02]  /*11070*/  SHF.R.U32.HI R3, RZ, UR8, R3 ;  /* 0x00000008ff037c19 */ /* 0x000fe40008011603 */
[----:B------:R-:W-:Y:S01]  /*11080*/  MOV R2, R14 ;  /* 0x0000000e00027202 */ /* 0x000fe20000000f00 */
[----:B-1--4-:R-:W-:Y:S06]  /*11090*/  @!P1 BRA `(.L_x_234) ;  /* 0x0000000000289947 */ /* 0x012fec0003800000 */
[----:B------:R-:W-:Y:S02]  /*110a0*/  ULDC UR8, c[0x0][0x74c] ;  /* 0x0001d30000087ab9 */ /* 0x000fe40000000800 */
[----:B------:R-:W-:-:S05]  /*110b0*/  IADD3 R7, P1, R14, UR8, RZ ;  /* 0x000000080e077c10 */ /* 0x000fca000ff3e0ff */
[----:B------:R-:W-:-:S04]  /*110c0*/  IMAD.X R17, RZ, RZ, R3, P1 ;  /* 0x000000ffff117224 */ /* 0x000fc800008e0603 */
[----:B------:R-:W-:-:S04]  /*110d0*/  IMAD.WIDE.U32 R4, R17, UR16, RZ ;  /* 0x0000001011047c25 */ /* 0x000fc8000f8e00ff */
[----:B------:R-:W-:-:S04]  /*110e0*/  IMAD.WIDE.U32 R4, P1, R7, UR17, R4 ;  /* 0x0000001107047c25 */ /* 0x000fc8000f820004 */
[----:B------:R-:W-:-:S04]  /*110f0*/  IMAD.WIDE.U32 R6, R7, UR16, RZ ;  /* 0x0000001007067c25 */ /* 0x000fc8000f8e00ff */
[----:B------:R-:W-:Y:S01]  /*11100*/  IMAD.X R3, RZ, RZ, RZ, P1 ;  /* 0x000000ffff037224 */ /* 0x000fe200008e06ff */
[----:B------:R-:W-:Y:S01]  /*11110*/  IADD3 RZ, P1, R7, R4, RZ ;  /* 0x0000000407ff7210 */ /* 0x000fe20007f3e0ff */
[----:B------:R-:W-:-:S04]  /*11120*/  IMAD.MOV.U32 R2, RZ, RZ, R5 ;  /* 0x000000ffff027224 */ /* 0x000fc800078e0005 */
[----:B------:R-:W-:-:S08]  /*11130*/  IMAD.WIDE.U32.X R2, R17, UR17, R2, P1 ;  /* 0x0000001111027c25 */ /* 0x000fd000088e0402 */
.L_x_234:
[----:B------:R-:W-:Y:S01]  /*11140*/  ULDC UR8, c[0x0][0x748] ;  /* 0x0001d20000087ab9 */ /* 0x000fe20000000800 */
[----:B------:R-:W-:Y:S01]  /*11150*/  IMAD.MOV R18, RZ, RZ, -R18 ;  /* 0x000000ffff127224 */ /* 0x000fe200078e0a12 */
[----:B------:R-:W-:Y:S01]  /*11160*/  SHF.R.U64 R3, R2, UR8, R3 ;  /* 0x0000000802037c19 */ /* 0x000fe20008001203 */
[----:B------:R-:W-:Y:S01]  /*11170*/  ULDC UR8, c[0x0][0x738] ;  /* 0x0001ce0000087ab9 */ /* 0x000fe20000000800 */
[----:B------:R-:W-:Y:S01]  /*11180*/  LOP3.LUT R2, R16, UR6, RZ, 0xc0, !PT ;  /* 0x0000000610027c12 */ /* 0x000fe2000f8ec0ff */
[----:B0-----:R-:W-:Y:S01]  /*11190*/  @P3 IMAD R19, R15, R18, R10 ;  /* 0x000000120f133224 */ /* 0x001fe200078e020a */
[----:B------:R-:W-:Y:S01]  /*111a0*/  LOP3.LUT R13, R13, UR4, RZ, 0xc0, !PT ;  /* 0x000000040d0d7c12 */ /* 0x000fe2000f8ec0ff */
[----:B------:R-:W-:Y:S01]  /*111b0*/  IMAD.MOV R5, RZ, RZ, -R3 ;  /* 0x000000ffff057224 */ /* 0x000fe200078e0a03 */
[----:B------:R-:W-:Y:S01]  /*111c0*/  ULDC UR9, c[0x0][0x710] ;  /* 0x0001c40000097ab9 */ /* 0x000fe20000000800 */
[----:B------:R-:W-:Y:S02]  /*111d0*/  IMAD R2, R3, UR5, R2 ;  /* 0x0000000503027c24 */ /* 0x000fe4000f8e0202 */
[----:B------:R-:W-:Y:S01]  /*111e0*/  IMAD R14, R5, UR8, R14 ;  /* 0x00000008050e7c24 */ /* 0x000fe2000f8e020e */
[----:B------:R-:W-:Y:S01]  /*111f0*/  ULDC UR8, c[0x0][0x700] ;  /* 0x0001c00000087ab9 */ /* 0x000fe20000000800 */
[----:B------:R-:W-:-:S02]  /*11200*/  IMAD R5, R2, UR9, R19 ;  /* 0x0000000902057c24 */ /* 0x000fc4000f8e0213 */
[----:B------:R-:W-:Y:S02]  /*11210*/  IMAD R14, R14, UR8, R13 ;  /* 0x000000080e0e7c24 */ /* 0x000fe4000f8e020d */
[----:B------:R-:W-:-:S03]  /*11220*/  IMAD.MOV.U32 R2, RZ, RZ, 0x1 ;  /* 0x00000001ff027424 */ /* 0x000fc600078e00ff */
[----:B------:R-:W-:Y:S02]  /*11230*/  SEL R6, R14, R5, !P3 ;  /* 0x000000050e067207 */ /* 0x000fe40005800000 */
[----:B------:R-:W-:-:S07]  /*11240*/  SEL R5, R5, R14, !P3 ;  /* 0x0000000e05057207 */ /* 0x000fce0005800000 */
.L_x_232:
[----:B------:R-:W-:Y:S05]  /*11250*/  BSYNC B1 ;  /* 0x0000000000017941 */ /* 0x000fea0003800000 */
.L_x_231:
[----:B------:R-:W-:-:S13]  /*11260*/  LOP3.LUT P1, RZ, R2, 0xff, RZ, 0xc0, !PT ;  /* 0x000000ff02ff7812 */ /* 0x000fda000782c0ff */
[----:B------:R-:W-:Y:S05]  /*11270*/  @P1 BRA `(.L_x_235) ;  /* 0xfffffff000f41947 */ /* 0x000fea000383ffff */
[----:B------:R-:W-:Y:S05]  /*11280*/  BSYNC B0 ;  /* 0x0000000000007941 */ /* 0x000fea0003800000 */
.L_x_223:
[----:B------:R-:W-:-:S03]  /*11290*/  UMOV UR8, 0xffffffff ;  /* 0xffffffff00087882 */ /* 0x000fc60000000000 */
[----:B------:R-:W-:Y:S05]  /*112a0*/  BRA.DIV UR8, `(.L_x_236) ;  /* 0x00000006082c7947 */ /* 0x000fea000b800000 */
[----:B------:R-:W-:-:S13]  /*112b0*/  ELECT P0, URZ, PT ;  /* 0x00000000003f782f */ /* 0x000fda0003800000 */
.L_x_251:
[----:B------:R-:W-:Y:S04]  /*112c0*/  BSSY B0, `(.L_x_237) ;  /* 0x0000035000007945 */ /* 0x000fe80003800000 */
[----:B------:R-:W-:Y:S05]  /*112d0*/  @!P0 BRA `(.L_x_238) ;  /* 0x0000000000cc8947 */ /* 0x000fea0003800000 */
[----:B------:R-:W-:-:S04]  /*112e0*/  ULOP3.LUT UR8, UR13, 0x2, URZ, 0xfc, !UPT ;  /* 0x000000020d087892 */ /* 0x000fc8000f8efc3f */
[----:B------:R-:W-:-:S06]  /*112f0*/  UISETP.NE.AND UP0, UPT, UR8, 0x3, UPT ;  /* 0x000000030800788c */ /* 0x000fcc000bf05270 */
[----:B------:R-:W-:-:S13]  /*11300*/  PLOP3.LUT P0, PT, PT, PT, UP0, 0x80, 0x0 ;  /* 0x000000000000781c */ /* 0x000fda0003f0f008 */
[----:B------:R-:W-:Y:S05]  /*11310*/  @!P0 BRA `(.L_x_239) ;  /* 0x0000000000048947 */ /* 0x000fea0003800000 */
[----:B------:R-:W-:Y:S01]  /*11320*/  BPT.TRAP 0x1 ;  /* 0x000000040000795c */ /* 0x000fe20000300000 */
.L_x_239:
[----:B------:R-:W0:Y:S01]  /*11330*/  S2R R3, SR_CgaCtaId ;  /* 0x0000000000037919 */ /* 0x000e220000008800 */
[----:B------:R-:W-:-:S04]  /*11340*/  MOV R2, 0x400 ;  /* 0x0000040000027802 */ /* 0x000fc80000000f00 */
[----:B0-----:R-:W-:Y:S02]  /*11350*/  LEA R3, R3, R2, 0x18 ;  /* 0x0000000203037211 */ /* 0x001fe400078ec0ff */
[----:B------:R-:W-:Y:S02]  /*11360*/  SHF.L.U32 R2, R0, 0x1f, RZ ;  /* 0x0000001f00027819 */ /* 0x000fe400000006ff */
[----:B------:R-:W-:-:S05]  /*11370*/  IADD3 R3, R3, 0x28, RZ ;  /* 0x0000002803037810 */ /* 0x000fca0007ffe0ff */
[C---:B------:R-:W-:Y:S02]  /*11380*/  IMAD R7, R8.reuse, 0x8, R3 ;  /* 0x0000000808077824 */ /* 0x040fe400078e0203 */
[----:B------:R-:W-:Y:S02]  /*11390*/  VIADD R8, R8, 0x1 ;  /* 0x0000000108087836 */ /* 0x000fe40000000000 */
[----:B------:R-:W0:Y:S03]  /*113a0*/  SYNCS.PHASECHK.TRANS64.TRYWAIT P0, [R7+URZ], R2 ;  /* 0x00000002070075a7 */ /* 0x000e26000800017f */
[----:B------:R-:W-:-:S04]  /*113b0*/  ISETP.NE.AND P1, PT, R8, 0x5, PT ;  /* 0x000000050800780c */ /* 0x000fc80003f25270 */
[----:B------:R-:W-:Y:S02]  /*113c0*/  SEL R5, RZ, 0x1, P1 ;  /* 0x00000001ff057807 */ /* 0x000fe40000800000 */
[----:B------:R-:W-:Y:S02]  /*113d0*/  SEL R8, R8, RZ, P1 ;  /* 0x000000ff08087207 */ /* 0x000fe40000800000 */
[----:B------:R-:W-:-:S03]  /*113e0*/  LOP3.LUT R5, R0, R5, RZ, 0x3c, !PT ;  /* 0x0000000500057212 */ /* 0x000fc600078e3cff */
[----:B------:R-:W-:Y:S01]  /*113f0*/  IMAD R9, R8, 0x8, R3 ;  /* 0x0000000808097824 */ /* 0x000fe200078e0203 */
[----:B------:R-:W-:Y:S01]  /*11400*/  SHF.L.U32 R4, R5, 0x1f, RZ ;  /* 0x0000001f05047819 */ /* 0x000fe200000006ff */
[----:B0-----:R-:W-:Y:S06]  /*11410*/  @!P0 BRA `(.L_x_240) ;  /* 0x0000000000f48947 */ /* 0x001fec0003800000 */
.L_x_252:
[----:B------:R-:W1:Y:S01]  /*11420*/  SYNCS.PHASECHK.TRANS64.TRYWAIT P0, [R9+URZ], R4 ;  /* 0x00000004090075a7 */ /* 0x000e62000800017f */
[----:B------:R-:W-:-:S05]  /*11430*/  VIADD R0, R8, 0x1 ;  /* 0x0000000108007836 */ /* 0x000fca0000000000 */
[----:B------:R-:W-:-:S04]  /*11440*/  ISETP.NE.AND P1, PT, R0, 0x5, PT ;  /* 0x000000050000780c */ /* 0x000fc80003f25270 */
[----:B0-----:R-:W-:Y:S02]  /*11450*/  SEL R2, RZ, 0x1, P1 ;  /* 0x00000001ff027807 */ /* 0x001fe40000800000 */
[----:B------:R-:W-:Y:S02]  /*11460*/  SEL R0, R0, RZ, P1 ;  /* 0x000000ff00007207 */ /* 0x000fe40000800000 */
[----:B------:R-:W-:-:S03]  /*11470*/  LOP3.LUT R7, R5, R2, RZ, 0x3c, !PT ;  /* 0x0000000205077212 */ /* 0x000fc600078e3cff */
[----:B------:R-:W-:Y:S01]  /*11480*/  IMAD R6, R0, 0x8, R3 ;  /* 0x0000000800067824 */ /* 0x000fe200078e0203 */
[----:B------:R-:W-:Y:S01]  /*11490*/  SHF.L.U32 R5, R7, 0x1f, RZ ;  /* 0x0000001f07057819 */ /* 0x000fe200000006ff */
[----:B-1----:R-:W-:Y:S06]  /*114a0*/  @!P0 BRA `(.L_x_241) ;  /* 0x0000000000e48947 */ /* 0x002fec0003800000 */
.L_x_253:
[----:B------:R-:W1:Y:S01]  /*114b0*/  SYNCS.PHASECHK.TRANS64.TRYWAIT P0, [R6+URZ], R5 ;  /* 0x00000005060075a7 */ /* 0x000e62000800017f */
[----:B------:R-:W-:-:S05]  /*114c0*/  VIADD R0, R0, 0x1 ;  /* 0x0000000100007836 */ /* 0x000fca0000000000 */
[----:B------:R-:W-:-:S04]  /*114d0*/  ISETP.NE.AND P1, PT, R0, 0x5, PT ;  /* 0x000000050000780c */ /* 0x000fc80003f25270 */
[----:B------:R-:W-:Y:S02]  /*114e0*/  SEL R2, RZ, 0x1, P1 ;  /* 0x00000001ff027807 */ /* 0x000fe40000800000 */
[----:B------:R-:W-:Y:S02]  /*114f0*/  SEL R0, R0, RZ, P1 ;  /* 0x000000ff00007207 */ /* 0x000fe40000800000 */
[----:B------:R-:W-:Y:S02]  /*11500*/  LOP3.LUT R7, R7, R2, RZ, 0x3c, !PT ;  /* 0x0000000207077212 */ /* 0x000fe400078e3cff */
[----:B0-----:R-:W-:Y:S02]  /*11510*/  LEA R9, R0, R3, 0x3 ;  /* 0x0000000300097211 */ /* 0x001fe400078e18ff */
[----:B------:R-:W-:Y:S01]  /*11520*/  SHF.L.U32 R4, R7, 0x1f, RZ ;  /* 0x0000001f07047819 */ /* 0x000fe200000006ff */
[----:B-1----:R-:W-:Y:S06]  /*11530*/  @!P0 BRA `(.L_x_242) ;  /* 0x0000000000d48947 */ /* 0x002fec0003800000 */
.L_x_254:
[----:B------:R-:W1:Y:S01]  /*11540*/  SYNCS.PHASECHK.TRANS64.TRYWAIT P0, [R9+URZ], R4 ;  /* 0x00000004090075a7 */ /* 0x000e62000800017f */
[----:B------:R-:W-:-:S05]  /*11550*/  VIADD R0, R0, 0x1 ;  /* 0x0000000100007836 */ /* 0x000fca0000000000 */
[----:B------:R-:W-:-:S04]  /*11560*/  ISETP.NE.AND P1, PT, R0, 0x5, PT ;  /* 0x000000050000780c */ /* 0x000fc80003f25270 */
[----:B------:R-:W-:Y:S02]  /*11570*/  SEL R2, RZ, 0x1, P1 ;  /* 0x00000001ff027807 */ /* 0x000fe40000800000 */
[----:B------:R-:W-:Y:S02]  /*11580*/  SEL R0, R0, RZ, P1 ;  /* 0x000000ff00007207 */ /* 0x000fe40000800000 */
[----:B------:R-:W-:Y:S01]  /*11590*/  LOP3.LUT R2, R7, R2, RZ, 0x3c, !PT ;  /* 0x0000000207027212 */ /* 0x000fe200078e3cff */
[----:B-1----:R-:W-:Y:S06]  /*115a0*/  @!P0 BRA `(.L_x_243) ;  /* 0x0000000000cc8947 */ /* 0x002fec0003800000 */
.L_x_255:
[----:B------:R-:W-:Y:S01]  /*115b0*/  IMAD R3, R0, 0x8, R3 ;  /* 0x0000000800037824 */ /* 0x000fe200078e0203 */
[----:B------:R-:W-:-:S07]  /*115c0*/  SHF.L.U32 R0, R2, 0x1f, RZ ;  /* 0x0000001f02007819 */ /* 0x000fce00000006ff */
.L_x_244:
[----:B--2---:R2:W3:Y:S02]  /*115d0*/  SYNCS.PHASECHK.TRANS64.TRYWAIT P0, [R3+URZ], R0 ;  /* 0x00000000030075a7 */ /* 0x0044e4000800017f */
[----:B---3--:R-:W-:Y:S05]  /*115e0*/  @!P0 NANOSLEEP.SYNCS 0x989680 ;  /* 0x009896800000895d */ /* 0x008fea0003900000 */
[----:B------:R-:W3:Y:S02]  /*115f0*/  @!P0 SYNCS.PHASECHK.TRANS64 P0, [R3+URZ], R0 ;  /* 0x00000000030085a7 */ /* 0x000ee4000800007f */
[----:B---3--:R-:W-:Y:S05]  /*11600*/  @!P0 BRA `(.L_x_244) ;  /* 0xfffffffc00f08947 */ /* 0x008fea000383ffff */
.L_x_238:
[----:B------:R-:W-:Y:S05]  /*11610*/  BSYNC B0 ;  /* 0x0000000000007941 */ /* 0x000fea0003800000 */
.L_x_237:
[----:B------:R-:W-:Y:S05]  /*11620*/  EXIT ;  /* 0x000000000000794d */ /* 0x000fea0003800000 */
.L_x_17:
[----:B-1----:R-:W-:-:S04]  /*11630*/  IMAD.U32 R153, RZ, RZ, UR8 ;  /* 0x00000008ff997e24 */ /* 0x002fc8000f8e00ff */
[----:B------:R1:W2:Y:S03]  /*11640*/  SYNCS.PHASECHK.TRANS64.TRYWAIT P0, [R153+URZ], R152 ;  /* 0x00000098990075a7 */ /* 0x0002a6000800017f */
[----:B--2---:R-:W-:Y:S05]  /*11650*/  @!P0 NANOSLEEP.SYNCS 0x989680 ;  /* 0x009896800000895d */ /* 0x004fea0003900000 */
[----:B------:R-:W2:Y:S02]  /*11660*/  @!P0 SYNCS.PHASECHK.TRANS64 P0, [R153+URZ], R152 ;  /* 0x00000098990085a7 */ /* 0x000ea4000800007f */
[----:B--2---:R-:W-:Y:S05]  /*11670*/  @!P0 BRA `(.L_x_17) ;  /* 0xfffffffc00ec8947 */ /* 0x004fea000383ffff */
[----:B------:R-:W-:Y:S05]  /*11680*/  BRA `(.L_x_16) ;  /* 0xffffff0400707947 */ /* 0x000fea000383ffff */
.L_x_224:
[----:B------:R-:W-:Y:S01]  /*11690*/  BSSY B1, `(.L_x_245) ;  /* 0x0000006000017945 */ /* 0x000fe20003800000 */
[----:B------:R-:W-:-:S07]  /*116a0*/  IMAD.MOV.U32 R2, RZ, RZ, -0x1 ;  /* 0xffffffffff027424 */ /* 0x000fce00078e00ff */
[----:B------:R-:W-:Y:S05]  /*116b0*/  WARPSYNC.COLLECTIVE R2, `(.L_x_246) ;  /* 0x00000000020c7348 */ /* 0x000fea0003c00000 */
[----:B------:R-:W-:Y:S02]  /*116c0*/  ELECT P1, UR62, PT ;  /* 0x00000000003e782f */ /* 0x000fe40003820000 */
[----:B------:R-:W-:Y:S01]  /*116d0*/  MOV R2, UR62 ;  /* 0x0000003e00027c02 */ /* 0x000fe20008000f00 */
[----:B------:R-:W-:Y:S10]  /*116e0*/  ENDCOLLECTIVE ;  /* 0x000000000000791b */ /* 0x000ff40003800000 */
.L_x_246:
[----:B------:R-:W-:Y:S05]  /*116f0*/  BSYNC B1 ;  /* 0x0000000000017941 */ /* 0x000fea0003800000 */
.L_x_245:
[----:B------:R-:W-:Y:S05]  /*11700*/  BRA `(.L_x_247) ;  /* 0xffffffec00dc7947 */ /* 0x000fea000383ffff */
.L_x_227:
[----:B-1----:R1:W2:Y:S02]  /*11710*/  SYNCS.PHASECHK.TRANS64.TRYWAIT P1, [R13+URZ+0x28], R4 ;  /* 0x000028040d0075a7 */ /* 0x0022a4000802017f */
[----:B--2---:R-:W-:Y:S05]  /*11720*/  @!P1 NANOSLEEP.SYNCS 0x989680 ;  /* 0x009896800000995d */ /* 0x004fea0003900000 */
[----:B------:R-:W2:Y:S02]  /*11730*/  @!P1 SYNCS.PHASECHK.TRANS64 P1, [R13+URZ+0x28], R4 ;  /* 0x000028040d0095a7 */ /* 0x000ea4000802007f */
[----:B--2---:R-:W-:Y:S05]  /*11740*/  @!P1 BRA `(.L_x_227) ;  /* 0xfffffffc00f09947 */ /* 0x004fea000383ffff */
[----:B------:R-:W-:Y:S05]  /*11750*/  BRA `(.L_x_248) ;  /* 0xfffffff0001c7947 */ /* 0x000fea000383ffff */
.L_x_236:
[----:B------:R-:W-:Y:S01]  /*11760*/  BSSY B0, `(.L_x_249) ;  /* 0x0000006000007945 */ /* 0x000fe20003800000 */
[----:B------:R-:W-:-:S07]  /*11770*/  IMAD.MOV.U32 R2, RZ, RZ, -0x1 ;  /* 0xffffffffff027424 */ /* 0x000fce00078e00ff */
[----:B------:R-:W-:Y:S05]  /*11780*/  WARPSYNC.COLLECTIVE R2, `(.L_x_250) ;  /* 0x00000000020c7348 */ /* 0x000fea0003c00000 */
[----:B------:R-:W-:Y:S02]  /*11790*/  ELECT P1, UR62, PT ;  /* 0x00000000003e782f */ /* 0x000fe40003820000 */
[----:B------:R-:W-:Y:S01]  /*117a0*/  MOV R2, UR62 ;  /* 0x0000003e00027c02 */ /* 0x000fe20008000f00 */
[----:B------:R-:W-:Y:S10]  /*117b0*/  ENDCOLLECTIVE ;  /* 0x000000000000791b */ /* 0x000ff40003800000 */
.L_x_250:
[----:B------:R-:W-:Y:S05]  /*117c0*/  BSYNC B0 ;  /* 0x0000000000007941 */ /* 0x000fea0003800000 */
.L_x_249:
[----:B------:R-:W-:Y:S01]  /*117d0*/  PLOP3.LUT P0, PT, P1, PT, PT, 0x80, 0x0 ;  /* 0x000000000000781c */ /* 0x000fe20000f0f070 */
[----:B------:R-:W-:-:S12]  /*117e0*/  BRA `(.L_x_251) ;  /* 0xfffffff800b47947 */ /* 0x000fd8000383ffff */
.L_x_240:
[----:B0-----:R0:W1:Y:S02]  /*117f0*/  SYNCS.PHASECHK.TRANS64.TRYWAIT P0, [R7+URZ], R2 ;  /* 0x00000002070075a7 */ /* 0x001064000800017f */
[----:B-1----:R-:W-:Y:S05]  /*11800*/  @!P0 NANOSLEEP.SYNCS 0x989680 ;  /* 0x009896800000895d */ /* 0x002fea0003900000 */
[----:B------:R-:W1:Y:S02]  /*11810*/  @!P0 SYNCS.PHASECHK.TRANS64 P0, [R7+URZ], R2 ;  /* 0x00000002070085a7 */ /* 0x000e64000800007f */
[----:B-1----:R-:W-:Y:S05]  /*11820*/  @!P0 BRA `(.L_x_240) ;  /* 0xfffffffc00f08947 */ /* 0x002fea000383ffff */
[----:B------:R-:W-:Y:S05]  /*11830*/  BRA `(.L_x_252) ;  /* 0xfffffff800f87947 */ /* 0x000fea000383ffff */
.L_x_241:
[----:B0-----:R0:W1:Y:S02]  /*11840*/  SYNCS.PHASECHK.TRANS64.TRYWAIT P0, [R9+URZ], R4 ;  /* 0x00000004090075a7 */ /* 0x001064000800017f */
[----:B-1----:R-:W-:Y:S05]  /*11850*/  @!P0 NANOSLEEP.SYNCS 0x989680 ;  /* 0x009896800000895d */ /* 0x002fea0003900000 */
[----:B------:R-:W1:Y:S02]  /*11860*/  @!P0 SYNCS.PHASECHK.TRANS64 P0, [R9+URZ], R4 ;  /* 0x00000004090085a7 */ /* 0x000e64000800007f */
[----:B-1----:R-:W-:Y:S05]  /*11870*/  @!P0 BRA `(.L_x_241) ;  /* 0xfffffffc00f08947 */ /* 0x002fea000383ffff */
[----:B------:R-:W-:Y:S05]  /*11880*/  BRA `(.L_x_253) ;  /* 0xfffffffc00087947 */ /* 0x000fea000383ffff */
.L_x_242:
[----:B0-----:R0:W1:Y:S02]  /*11890*/  SYNCS.PHASECHK.TRANS64.TRYWAIT P0, [R6+URZ], R5 ;  /* 0x00000005060075a7 */ /* 0x001064000800017f */
[----:B-1----:R-:W-:Y:S05]  /*118a0*/  @!P0 NANOSLEEP.SYNCS 0x989680 ;  /* 0x009896800000895d */ /* 0x002fea0003900000 */
[----:B------:R-:W1:Y:S02]  /*118b0*/  @!P0 SYNCS.PHASECHK.TRANS64 P0, [R6+URZ], R5 ;  /* 0x00000005060085a7 */ /* 0x000e64000800007f */
[----:B-1----:R-:W-:Y:S05]  /*118c0*/  @!P0 BRA `(.L_x_242) ;  /* 0xfffffffc00f08947 */ /* 0x002fea000383ffff */
[----:B------:R-:W-:Y:S05]  /*118d0*/  BRA `(.L_x_254) ;  /* 0xfffffffc00187947 */ /* 0x000fea000383ffff */
.L_x_243:
[----:B-1----:R1:W2:Y:S02]  /*118e0*/  SYNCS.PHASECHK.TRANS64.TRYWAIT P0, [R9+URZ], R4 ;  /* 0x00000004090075a7 */ /* 0x0022a4000800017f */
[----:B--2---:R-:W-:Y:S05]  /*118f0*/  @!P0 NANOSLEEP.SYNCS 0x989680 ;  /* 0x009896800000895d */ /* 0x004fea0003900000 */
[----:B------:R-:W2:Y:S02]  /*11900*/  @!P0 SYNCS.PHASECHK.TRANS64 P0, [R9+URZ], R4 ;  /* 0x00000004090085a7 */ /* 0x000ea4000800007f */
[----:B--2---:R-:W-:Y:S05]  /*11910*/  @!P0 BRA `(.L_x_243) ;  /* 0xfffffffc00f08947 */ /* 0x004fea000383ffff */
[----:B------:R-:W-:Y:S05]  /*11920*/  BRA `(.L_x_255) ;  /* 0xfffffffc00207947 */ /* 0x000fea000383ffff */
.L_x_256:
[----:B------:R-:W-:-:S00]  /*11930*/  BRA `(.L_x_256) ;  /* 0xfffffffc00fc7947 */ /* 0x000fc0000383ffff */
[----:B------:R-:W-:-:S00]  /*11940*/  NOP ;  /* 0x0000000000007918 */ /* 0x000fc00000000000 */
        /* <DEDUP_REMOVED lines=11> */
.L_x_257:


//--------------------- .nv.shared._ZN7cutlass13device_kernelINS_4gemm6kernel13GemmUniversalIN4cute5tupleIJiiiiEEENS1_10collective13CollectiveMmaINS1_43MainloopSm90TmaGmmaWarpSpecializedSparseFP8ILi5ENS5_IJNS4_1CILi1EEESB_SB_EEENS1_35KernelTmaWarpSpecializedCooperativeEEENS5_IJNSA_ILi128EEENSA_ILi256EEESF_EEENS_12float_e4m3_tENS5_IJNS4_6LayoutINS5_IJiNS5_IJNSA_ILi2EEEiEEEiEEENS5_IJlNS5_IJSB_SK_EEElEEEEENSJ_INS5_IJNS5_IJNSA_ILi64EEEiEEENS5_IJSF_iEEEiEEENS5_IJNS5_IJSF_NSA_ILi8192EEEEEENS5_IJSB_lEEElEEEEEEEESI_NS5_IJlSB_lEEENS4_8TiledMMAINS4_8MMA_AtomIJNS4_4SM904GMMA6SPARSE32GMMA_64x256x64_F32E4M3E4M3_SS_TNILNS14_7ScaleInE1ELS17_1ELNS14_9SparseSelE0EEEEEENSJ_INS5_IJSK_SB_SB_EEENS5_IJSB_NSA_ILi0EEES1C_EEEEENS5_IJNS4_10UnderscoreES1F_S1F_EEEEENS4_13SM90_TMA_LOADENS4_14ComposedLayoutINS4_7SwizzleILi2ELi4ELi3EEENS4_25smem_sparse_ptr_flag_bitsILi2ELi8EEENSJ_INS5_IJNS5_IJSB_NSA_ILi8EEEEEENS5_IJSK_SQ_EEEEEENS5_IJNS5_IJS1C_SF_EEESN_EEEEEEEvNS4_8identityES1I_NS1J_INS1K_ILi3ELi4ELi3EEENS4_18smem_ptr_flag_bitsILi8EEENSJ_INS5_IJS1O_SF_EEENS5_IJSF_SB_EEEEEEEvS1W_EENS_8epilogue10collective6detail29Sm90TmaWarpSpecializedAdapterINS26_15DefaultEpilogueIfNS5_IJSB_llEEES2A_NS25_6thread17LinearCombinationIfLi1EffLNS2B_9ScaleType4KindE0ELNS_15FloatRoundStyleE2EfEENS1_15EpilogueDefaultEEEEEvvEEEEvNT_6ParamsE --------------------------
	.section	.nv.shared._ZN7cutlass13device_kernelINS_4gemm6kernel13GemmUniversalIN4cute5tupleIJiiiiEEENS1_10collective13CollectiveMmaINS1_43MainloopSm90TmaGmmaWarpSpecializedSparseFP8ILi5ENS5_IJNS4_1CILi1EEESB_SB_EEENS1_35KernelTmaWarpSpecializedCooperativeEEENS5_IJNSA_ILi128EEENSA_ILi256EEESF_EEENS_12float_e4m3_tENS5_IJNS4_6LayoutINS5_IJiNS5_IJNSA_ILi2EEEiEEEiEEENS5_IJlNS5_IJSB_SK_EEElEEEEENSJ_INS5_IJNS5_IJNSA_ILi64EEEiEEENS5_IJSF_iEEEiEEENS5_IJNS5_IJSF_NSA_ILi8192EEEEEENS5_IJSB_lEEElEEEEEEEESI_NS5_IJlSB_lEEENS4_8TiledMMAINS4_8MMA_AtomIJNS4_4SM904GMMA6SPARSE32GMMA_64x256x64_F32E4M3E4M3_SS_TNILNS14_7ScaleInE1ELS17_1ELNS14_9SparseSelE0EEEEEENSJ_INS5_IJSK_SB_SB_EEENS5_IJSB_NSA_ILi0EEES1C_EEEEENS5_IJNS4_10UnderscoreES1F_S1F_EEEEENS4_13SM90_TMA_LOADENS4_14ComposedLayoutINS4_7SwizzleILi2ELi4ELi3EEENS4_25smem_sparse_ptr_flag_bitsILi2ELi8EEENSJ_INS5_IJNS5_IJSB_NSA_ILi8EEEEEENS5_IJSK_SQ_EEEEEENS5_IJNS5_IJS1C_SF_EEESN_EEEEEEEvNS4_8identityES1I_NS1J_INS1K_ILi3ELi4ELi3EEENS4_18smem_ptr_flag_bitsILi8EEENSJ_INS5_IJS1O_SF_EEENS5_IJSF_SB_EEEEEEEvS1W_EENS_8epilogue10collective6detail29Sm90TmaWarpSpecializedAdapterINS26_15DefaultEpilogueIfNS5_IJSB_llEEES2A_NS25_6thread17LinearCombinationIfLi1EffLNS2B_9ScaleType4KindE0ELNS_15FloatRoundStyleE2EfEENS1_15EpilogueDefaultEEEEEvvEEEEvNT_6ParamsE,"aw",@nobits
	.sectionflags	@""
	.align	16
	.zero		1024


//--------------------- .nv.shared.reserved.0     --------------------------
	.section	.nv.shared.reserved.0,"aw",@nobits
	.weak		__nv_reservedSMEM_offset_0_alias
	.size		__nv_reservedSMEM_offset_0_alias, 0, 0
	.other		__nv_reservedSMEM_offset_0_alias,@"STO_CUDA_RESERVED_SHARED STV_DEFAULT"
__nv_reservedSMEM_offset_0_alias:
	.zero		0


//--------------------- .nv.global                --------------------------
	.section	.nv.global,"aw",@nobits
.nv.global:
	.type		_ZN39_INTERNAL_17fe4e6f_4_k_cu_50ff3b2e_27824cute1_E,@object
	.size		_ZN39_INTERNAL_17fe4e6f_4_k_cu_50ff3b2e_27824cute1_E,(_ZN39_INTERNAL_17fe4e6f_4_k_cu_50ff3b2e_27824cuda3std3__45__cpo6cbeginE - _ZN39_INTERNAL_17fe4e6f_4_k_cu_50ff3b2e_27824cute1_E)
_ZN39_INTERNAL_17fe4e6f_4_k_cu_50ff3b2e_27824cute1_E:
	.zero		1
	.type		_ZN39_INTERNAL_17fe4e6f_4_k_cu_50ff3b2e_27824cuda3std3__45__cpo6cbeginE,@object
	.size		_ZN39_INTERNAL_17fe4e6f_4_k_cu_50ff3b2e_27824cuda3std3__45__cpo6cbeginE,(_ZN39_INTERNAL_17fe4e6f_4_k_cu_50ff3b2e_27824cuda3std3__48in_placeE - _ZN39_INTERNAL_17fe4e6f_4_k_cu_50ff3b2e_27824cuda3std3__45__cpo6cbeginE)
_ZN39_INTERNAL_17fe4e6f_4_k_cu_50ff3b2e_27824cuda3std3__45__cpo6cbeginE:
	.zero		1
	.type		_ZN39_INTERNAL_17fe4e6f_4_k_cu_50ff3b2e_27824cuda3std3__48in_placeE,@object
	.size		_ZN39_INTERNAL_17fe4e6f_4_k_cu_50ff3b2e_27824cuda3std3__48in_placeE,(_ZN39_INTERNAL_17fe4e6f_4_k_cu_50ff3b2e_27824cuda3std6ranges3__45__cpo9iter_moveE - _ZN39_INTERNAL_17fe4e6f_4_k_cu_50ff3b2e_27824cuda3std3__48in_placeE)
_ZN39_INTERNAL_17fe4e6f_4_k_cu_50ff3b2e_27824cuda3std3__48in_placeE:
	.zero		1
	.type		_ZN39_INTERNAL_17fe4e6f_4_k_cu_50ff3b2e_27824cuda3std6ranges3__45__cpo9iter_moveE,@object
	.size		_ZN39_INTERNAL_17fe4e6f_4_k_cu_50ff3b2e_27824cuda3std6ranges3__45__cpo9iter_moveE,(_ZN39_INTERNAL_17fe4e6f_4_k_cu_50ff3b2e_27824cuda3std3__45__cpo5beginE - _ZN39_INTERNAL_17fe4e6f_4_k_cu_50ff3b2e_27824cuda3std6ranges3__45__cpo9iter_moveE)
_ZN39_INTERNAL_17fe4e6f_4_k_cu_50ff3b2e_27824cuda3std6ranges3__45__cpo9iter_moveE:
	.zero		1
	.type		_ZN39_INTERNAL_17fe4e6f_4_k_cu_50ff3b2e_27824cuda3std3__45__cpo5beginE,@object
	.size		_ZN39_INTERNAL_17fe4e6f_4_k_cu_50ff3b2e_27824cuda3std3__45__cpo5beginE,(_ZN39_INTERNAL_17fe4e6f_4_k_cu_50ff3b2e_27824cuda3std3__441_GLOBAL__N__17fe4e6f_4_k_cu_50ff3b2e_27826ignoreE - _ZN39_INTERNAL_17fe4e6f_4_k_cu_50ff3b2e_27824cuda3std3__45__cpo5beginE)
_ZN39_INTERNAL_17fe4e6f_4_k_cu_50ff3b2e_27824cuda3std3__45__cpo5beginE:
	.zero		1
	.type		_ZN39_INTERNAL_17fe4e6f_4_k_cu_50ff3b2e_27824cuda3std3__441_GLOBAL__N__17fe4e6f_4_k_cu_50ff3b2e_27826ignoreE,@object
	.size		_ZN39_INTERNAL_17fe4e6f_4_k_cu_50ff3b2e_27824cuda3std3__441_GLOBAL__N__17fe4e6f_4_k_cu_50ff3b2e_27826ignoreE,(_ZN39_INTERNAL_17fe4e6f_4_k_cu_50ff3b2e_27824cute7productE - _ZN39_INTERNAL_17fe4e6f_4_k_cu_50ff3b2e_27824cuda3std3__441_GLOBAL__N__17fe4e6f_4_k_cu_50ff3b2e_27826ignoreE)
_ZN39_INTERNAL_17fe4e6f_4_k_cu_50ff3b2e_27824cuda3std3__441_GLOBAL__N__17fe4e6f_4_k_cu_50ff3b2e_27826ignoreE:
	.zero		1
	.type		_ZN39_INTERNAL_17fe4e6f_4_k_cu_50ff3b2e_27824cute7productE,@object
	.size		_ZN39_INTERNAL_17fe4e6f_4_k_cu_50ff3b2e_27824cute7productE,(_ZN39_INTERNAL_17fe4e6f_4_k_cu_50ff3b2e_27824cuda3std3__45__cpo3endE - _ZN39_INTERNAL_17fe4e6f_4_k_cu_50ff3b2e_27824cute7productE)
_ZN39_INTERNAL_17fe4e6f_4_k_cu_50ff3b2e_27824cute7productE:
	.zero		1
	.type		_ZN39_INTERNAL_17fe4e6f_4_k_cu_50ff3b2e_27824cuda3std3__45__cpo3endE,@object
	.size		_ZN39_INTERNAL_17fe4e6f_4_k_cu_50ff3b2e_27824cuda3std3__45__cpo3endE,(_ZN39_INTERNAL_17fe4e6f_4_k_cu_50ff3b2e_27824cuda3std3__419piecewise_constructE - _ZN39_INTERNAL_17fe4e6f_4_k_cu_50ff3b2e_27824cuda3std3__45__cpo3endE)
_ZN39_INTERNAL_17fe4e6f_4_k_cu_50ff3b2e_27824cuda3std3__45__cpo3endE:
	.zero		1
	.type		_ZN39_INTERNAL_17fe4e6f_4_k_cu_50ff3b2e_27824cuda3std3__419piecewise_constructE,@object
	.size		_ZN39_INTERNAL_17fe4e6f_4_k_cu_50ff3b2e_27824cuda3std3__419piecewise_constructE,(_ZN39_INTERNAL_17fe4e6f_4_k_cu_50ff3b2e_27824cuda3std3__45__cpo4cendE - _ZN39_INTERNAL_17fe4e6f_4_k_cu_50ff3b2e_27824cuda3std3__419piecewise_constructE)
_ZN39_INTERNAL_17fe4e6f_4_k_cu_50ff3b2e_27824cuda3std3__419piecewise_constructE:
	.zero		1
	.type		_ZN39_INTERNAL_17fe4e6f_4_k_cu_50ff3b2e_27824cuda3std3__45__cpo4cendE,@object
	.size		_ZN39_INTERNAL_17fe4e6f_4_k_cu_50ff3b2e_27824cuda3std3__45__cpo4cendE,(_ZN39_INTERNAL_17fe4e6f_4_k_cu_50ff3b2e_27824cuda3std6ranges3__45__cpo4swapE - _ZN39_INTERNAL_17fe4e6f_4_k_cu_50ff3b2e_27824cuda3std3__45__cpo4cendE)
_ZN39_INTERNAL_17fe4e6f_4_k_cu_50ff3b2e_27824cuda3std3__45__cpo4cendE:
	.zero		1
	.type		_ZN39_INTERNAL_17fe4e6f_4_k_cu_50ff3b2e_27824cuda3std6ranges3__45__cpo4swapE,@object
	.size		_ZN39_INTERNAL_17fe4e6f_4_k_cu_50ff3b2e_27824cuda3std6ranges3__45__cpo4swapE,(.L_7 - _ZN39_INTERNAL_17fe4e6f_4_k_cu_50ff3b2e_27824cuda3std6ranges3__45__cpo4swapE)
_ZN39_INTERNAL_17fe4e6f_4_k_cu_50ff3b2e_27824cuda3std6ranges3__45__cpo4swapE:
	.zero		1
.L_7:


//--------------------- .nv.constant0._ZN7cutlass13device_kernelINS_4gemm6kernel13GemmUniversalIN4cute5tupleIJiiiiEEENS1_10collective13CollectiveMmaINS1_43MainloopSm90TmaGmmaWarpSpecializedSparseFP8ILi5ENS5_IJNS4_1CILi1EEESB_SB_EEENS1_35KernelTmaWarpSpecializedCooperativeEEENS5_IJNSA_ILi128EEENSA_ILi256EEESF_EEENS_12float_e4m3_tENS5_IJNS4_6LayoutINS5_IJiNS5_IJNSA_ILi2EEEiEEEiEEENS5_IJlNS5_IJSB_SK_EEElEEEEENSJ_INS5_IJNS5_IJNSA_ILi64EEEiEEENS5_IJSF_iEEEiEEENS5_IJNS5_IJSF_NSA_ILi8192EEEEEENS5_IJSB_lEEElEEEEEEEESI_NS5_IJlSB_lEEENS4_8TiledMMAINS4_8MMA_AtomIJNS4_4SM904GMMA6SPARSE32GMMA_64x256x64_F32E4M3E4M3_SS_TNILNS14_7ScaleInE1ELS17_1ELNS14_9SparseSelE0EEEEEENSJ_INS5_IJSK_SB_SB_EEENS5_IJSB_NSA_ILi0EEES1C_EEEEENS5_IJNS4_10UnderscoreES1F_S1F_EEEEENS4_13SM90_TMA_LOADENS4_14ComposedLayoutINS4_7SwizzleILi2ELi4ELi3EEENS4_25smem_sparse_ptr_flag_bitsILi2ELi8EEENSJ_INS5_IJNS5_IJSB_NSA_ILi8EEEEEENS5_IJSK_SQ_EEEEEENS5_IJNS5_IJS1C_SF_EEESN_EEEEEEEvNS4_8identityES1I_NS1J_INS1K_ILi3ELi4ELi3EEENS4_18smem_ptr_flag_bitsILi8EEENSJ_INS5_IJS1O_SF_EEENS5_IJSF_SB_EEEEEEEvS1W_EENS_8epilogue10collective6detail29Sm90TmaWarpSpecializedAdapterINS26_15DefaultEpilogueIfNS5_IJSB_llEEES2A_NS25_6thread17LinearCombinationIfLi1EffLNS2B_9ScaleType4KindE0ELNS_15FloatRoundStyleE2EfEENS1_15EpilogueDefaultEEEEEvvEEEEvNT_6ParamsE --------------------------
	.section	.nv.constant0._ZN7cutlass13device_kernelINS_4gemm6kernel13GemmUniversalIN4cute5tupleIJiiiiEEENS1_10collective13CollectiveMmaINS1_43MainloopSm90TmaGmmaWarpSpecializedSparseFP8ILi5ENS5_IJNS4_1CILi1EEESB_SB_EEENS1_35KernelTmaWarpSpecializedCooperativeEEENS5_IJNSA_ILi128EEENSA_ILi256EEESF_EEENS_12float_e4m3_tENS5_IJNS4_6LayoutINS5_IJiNS5_IJNSA_ILi2EEEiEEEiEEENS5_IJlNS5_IJSB_SK_EEElEEEEENSJ_INS5_IJNS5_IJNSA_ILi64EEEiEEENS5_IJSF_iEEEiEEENS5_IJNS5_IJSF_NSA_ILi8192EEEEEENS5_IJSB_lEEElEEEEEEEESI_NS5_IJlSB_lEEENS4_8TiledMMAINS4_8MMA_AtomIJNS4_4SM904GMMA6SPARSE32GMMA_64x256x64_F32E4M3E4M3_SS_TNILNS14_7ScaleInE1ELS17_1ELNS14_9SparseSelE0EEEEEENSJ_INS5_IJSK_SB_SB_EEENS5_IJSB_NSA_ILi0EEES1C_EEEEENS5_IJNS4_10UnderscoreES1F_S1F_EEEEENS4_13SM90_TMA_LOADENS4_14ComposedLayoutINS4_7SwizzleILi2ELi4ELi3EEENS4_25smem_sparse_ptr_flag_bitsILi2ELi8EEENSJ_INS5_IJNS5_IJSB_NSA_ILi8EEEEEENS5_IJSK_SQ_EEEEEENS5_IJNS5_IJS1C_SF_EEESN_EEEEEEEvNS4_8identityES1I_NS1J_INS1K_ILi3ELi4ELi3EEENS4_18smem_ptr_flag_bitsILi8EEENSJ_INS5_IJS1O_SF_EEENS5_IJSF_SB_EEEEEEEvS1W_EENS_8epilogue10collective6detail29Sm90TmaWarpSpecializedAdapterINS26_15DefaultEpilogueIfNS5_IJSB_llEEES2A_NS25_6thread17LinearCombinationIfLi1EffLNS2B_9ScaleType4KindE0ELNS_15FloatRoundStyleE2EfEENS1_15EpilogueDefaultEEEEEvvEEEEvNT_6ParamsE,"a",@progbits
	.sectionflags	@""
	.align	4
.nv.constant0._ZN7cutlass13device_kernelINS_4gemm6kernel13GemmUniversalIN4cute5tupleIJiiiiEEENS1_10collective13CollectiveMmaINS1_43MainloopSm90TmaGmmaWarpSpecializedSparseFP8ILi5ENS5_IJNS4_1CILi1EEESB_SB_EEENS1_35KernelTmaWarpSpecializedCooperativeEEENS5_IJNSA_ILi128EEENSA_ILi256EEESF_EEENS_12float_e4m3_tENS5_IJNS4_6LayoutINS5_IJiNS5_IJNSA_ILi2EEEiEEEiEEENS5_IJlNS5_IJSB_SK_EEElEEEEENSJ_INS5_IJNS5_IJNSA_ILi64EEEiEEENS5_IJSF_iEEEiEEENS5_IJNS5_IJSF_NSA_ILi8192EEEEEENS5_IJSB_lEEElEEEEEEEESI_NS5_IJlSB_lEEENS4_8TiledMMAINS4_8MMA_AtomIJNS4_4SM904GMMA6SPARSE32GMMA_64x256x64_F32E4M3E4M3_SS_TNILNS14_7ScaleInE1ELS17_1ELNS14_9SparseSelE0EEEEEENSJ_INS5_IJSK_SB_SB_EEENS5_IJSB_NSA_ILi0EEES1C_EEEEENS5_IJNS4_10UnderscoreES1F_S1F_EEEEENS4_13SM90_TMA_LOADENS4_14ComposedLayoutINS4_7SwizzleILi2ELi4ELi3EEENS4_25smem_sparse_ptr_flag_bitsILi2ELi8EEENSJ_INS5_IJNS5_IJSB_NSA_ILi8EEEEEENS5_IJSK_SQ_EEEEEENS5_IJNS5_IJS1C_SF_EEESN_EEEEEEEvNS4_8identityES1I_NS1J_INS1K_ILi3ELi4ELi3EEENS4_18smem_ptr_flag_bitsILi8EEENSJ_INS5_IJS1O_SF_EEENS5_IJSF_SB_EEEEEEEvS1W_EENS_8epilogue10collective6detail29Sm90TmaWarpSpecializedAdapterINS26_15DefaultEpilogueIfNS5_IJSB_llEEES2A_NS25_6thread17LinearCombinationIfLi1EffLNS2B_9ScaleType4KindE0ELNS_15FloatRoundStyleE2EfEENS1_15EpilogueDefaultEEEEEvvEEEEvNT_6ParamsE:
	.zero		1920


//--------------------- SYMBOLS --------------------------

	.type		.nv.reservedSmem.offset0,@object
	.size		.nv.reservedSmem.offset0,0x4
